	.headerflags	@"EF_CUDA_TEXMODE_UNIFIED EF_CUDA_64BIT_ADDRESS EF_CUDA_SM89 EF_CUDA_VIRTUAL_SM(EF_CUDA_SM89)"
	.elftype	@"ET_EXEC"


//--------------------- .nv.info                  --------------------------
	.section	.nv.info,"",@"SHT_CUDA_INFO"
	.align	4


	//----- nvinfo : EIATTR_REGCOUNT
	.align		4
        /*0000*/ 	.byte	0x04, 0x2f
        /*0002*/ 	.short	(.L_3 - .L_2)
	.align		4
.L_2:
        /*0004*/ 	.word	index@(mine_kernel_v2)
        /*0008*/ 	.word	0x0000007e


	//----- nvinfo : EIATTR_FRAME_SIZE
	.align		4
.L_3:
        /*000c*/ 	.byte	0x04, 0x11
        /*000e*/ 	.short	(.L_5 - .L_4)
	.align		4
.L_4:
        /*0010*/ 	.word	index@($__internal_1_$__cuda_sm20_rem_u64)
        /*0014*/ 	.word	0x00000000


	//----- nvinfo : EIATTR_FRAME_SIZE
	.align		4
.L_5:
        /*0018*/ 	.byte	0x04, 0x11
        /*001a*/ 	.short	(.L_7 - .L_6)
	.align		4
.L_6:
        /*001c*/ 	.word	index@($__internal_0_$__cuda_sm20_div_u64)
        /*0020*/ 	.word	0x00000000


	//----- nvinfo : EIATTR_FRAME_SIZE
	.align		4
.L_7:
        /*0024*/ 	.byte	0x04, 0x11
        /*0026*/ 	.short	(.L_9 - .L_8)
	.align		4
.L_8:
        /*0028*/ 	.word	index@($mine_kernel_v2$_ZZ14mine_kernel_v2PKhiS0_S0_iPKyS2_PyPiENKUlhhyE_clEhhy)
        /*002c*/ 	.word	0x00000000


	//----- nvinfo : EIATTR_FRAME_SIZE
	.align		4
.L_9:
        /*0030*/ 	.byte	0x04, 0x11
        /*0032*/ 	.short	(.L_11 - .L_10)
	.align		4
.L_10:
        /*0034*/ 	.word	index@($mine_kernel_v2$_Z14blake2b_updateP10Blake2bCtxPKvy)
        /*0038*/ 	.word	0x00000000


	//----- nvinfo : EIATTR_FRAME_SIZE
	.align		4
.L_11:
        /*003c*/ 	.byte	0x04, 0x11
        /*003e*/ 	.short	(.L_13 - .L_12)
	.align		4
.L_12:
        /*0040*/ 	.word	index@($mine_kernel_v2$_Z13blake2b_finalP10Blake2bCtxPv)
        /*0044*/ 	.word	0x00000000


	//----- nvinfo : EIATTR_FRAME_SIZE
	.align		4
.L_13:
        /*0048*/ 	.byte	0x04, 0x11
        /*004a*/ 	.short	(.L_15 - .L_14)
	.align		4
.L_14:
        /*004c*/ 	.word	index@(mine_kernel_v2)
        /*0050*/ 	.word	0x00000bd0


	//----- nvinfo : EIATTR_MIN_STACK_SIZE
	.align		4
.L_15:
        /*0054*/ 	.byte	0x04, 0x12
        /*0056*/ 	.short	(.L_17 - .L_16)
	.align		4
.L_16:
        /*0058*/ 	.word	index@(mine_kernel_v2)
        /*005c*/ 	.word	0x00000bd0
.L_17:


//--------------------- .nv.info.mine_kernel_v2   --------------------------
	.section	.nv.info.mine_kernel_v2,"",@"SHT_CUDA_INFO"
	.sectionflags	@""
	.align	4


	//----- nvinfo : EIATTR_CUDA_API_VERSION
	.align		4
        /*0000*/ 	.byte	0x04, 0x37
        /*0002*/ 	.short	(.L_19 - .L_18)
.L_18:
        /*0004*/ 	.word	0x00000080


	//----- nvinfo : EIATTR_PARAM_CBANK
	.align		4
.L_19:
        /*0008*/ 	.byte	0x04, 0x0a
        /*000a*/ 	.short	(.L_21 - .L_20)
	.align		4
.L_20:
        /*000c*/ 	.word	index@(.nv.constant0.mine_kernel_v2)
        /*0010*/ 	.short	0x0160
        /*0012*/ 	.short	0x0048


	//----- nvinfo : EIATTR_CBANK_PARAM_SIZE
	.align		4
.L_21:
        /*0014*/ 	.byte	0x03, 0x19
        /*0016*/ 	.short	0x0048


	//----- nvinfo : EIATTR_KPARAM_INFO
	.align		4
        /*0018*/ 	.byte	0x04, 0x17
        /*001a*/ 	.short	(.L_23 - .L_22)
.L_22:
        /*001c*/ 	.word	0x00000000
        /*0020*/ 	.short	0x0008
        /*0022*/ 	.short	0x0040
        /*0024*/ 	.byte	0x00, 0xf0, 0x21, 0x00


	//----- nvinfo : EIATTR_KPARAM_INFO
	.align		4
.L_23:
        /*0028*/ 	.byte	0x04, 0x17
        /*002a*/ 	.short	(.L_25 - .L_24)
.L_24:
        /*002c*/ 	.word	0x00000000
        /*0030*/ 	.short	0x0007
        /*0032*/ 	.short	0x0038
        /*0034*/ 	.byte	0x00, 0xf0, 0x21, 0x00


	//----- nvinfo : EIATTR_KPARAM_INFO
	.align		4
.L_25:
        /*0038*/ 	.byte	0x04, 0x17
        /*003a*/ 	.short	(.L_27 - .L_26)
.L_26:
        /*003c*/ 	.word	0x00000000
        /*0040*/ 	.short	0x0006
        /*0042*/ 	.short	0x0030
        /*0044*/ 	.byte	0x00, 0xf0, 0x21, 0x00


	//----- nvinfo : EIATTR_KPARAM_INFO
	.align		4
.L_27:
        /*0048*/ 	.byte	0x04, 0x17
        /*004a*/ 	.short	(.L_29 - .L_28)
.L_28:
        /*004c*/ 	.word	0x00000000
        /*0050*/ 	.short	0x0005
        /*0052*/ 	.short	0x0028
        /*0054*/ 	.byte	0x00, 0xf0, 0x21, 0x00


	//----- nvinfo : EIATTR_KPARAM_INFO
	.align		4
.L_29:
        /*0058*/ 	.byte	0x04, 0x17
        /*005a*/ 	.short	(.L_31 - .L_30)
.L_30:
        /*005c*/ 	.word	0x00000000
        /*0060*/ 	.short	0x0004
        /*0062*/ 	.short	0x0020
        /*0064*/ 	.byte	0x00, 0xf0, 0x11, 0x00


	//----- nvinfo : EIATTR_KPARAM_INFO
	.align		4
.L_31:
        /*0068*/ 	.byte	0x04, 0x17
        /*006a*/ 	.short	(.L_33 - .L_32)
.L_32:
        /*006c*/ 	.word	0x00000000
        /*0070*/ 	.short	0x0003
        /*0072*/ 	.short	0x0018
        /*0074*/ 	.byte	0x00, 0xf0, 0x21, 0x00


	//----- nvinfo : EIATTR_KPARAM_INFO
	.align		4
.L_33:
        /*0078*/ 	.byte	0x04, 0x17
        /*007a*/ 	.short	(.L_35 - .L_34)
.L_34:
        /*007c*/ 	.word	0x00000000
        /*0080*/ 	.short	0x0002
        /*0082*/ 	.short	0x0010
        /*0084*/ 	.byte	0x00, 0xf0, 0x21, 0x00


	//----- nvinfo : EIATTR_KPARAM_INFO
	.align		4
.L_35:
        /*0088*/ 	.byte	0x04, 0x17
        /*008a*/ 	.short	(.L_37 - .L_36)
.L_36:
        /*008c*/ 	.word	0x00000000
        /*0090*/ 	.short	0x0001
        /*0092*/ 	.short	0x0008
        /*0094*/ 	.byte	0x00, 0xf0, 0x11, 0x00


	//----- nvinfo : EIATTR_KPARAM_INFO
	.align		4
.L_37:
        /*0098*/ 	.byte	0x04, 0x17
        /*009a*/ 	.short	(.L_39 - .L_38)
.L_38:
        /*009c*/ 	.word	0x00000000
        /*00a0*/ 	.short	0x0000
        /*00a2*/ 	.short	0x0000
        /*00a4*/ 	.byte	0x00, 0xf0, 0x21, 0x00


	//----- nvinfo : EIATTR_MAXREG_COUNT
	.align		4
.L_39:
        /*00a8*/ 	.byte	0x03, 0x1b
        /*00aa*/ 	.short	0x00ff


	//----- nvinfo : EIATTR_EXIT_INSTR_OFFSETS
	.align		4
        /*00ac*/ 	.byte	0x04, 0x1c
        /*00ae*/ 	.short	(.L_41 - .L_40)


	//   ....[0]....
.L_40:
        /*00b0*/ 	.word	0x00117f60


	//   ....[1]....
        /*00b4*/ 	.word	0x00117fe0


	//   ....[2]....
        /*00b8*/ 	.word	0x00118070


	//----- nvinfo : EIATTR_CRS_STACK_SIZE
	.align		4
.L_41:
        /*00bc*/ 	.byte	0x04, 0x1e
        /*00be*/ 	.short	(.L_43 - .L_42)
.L_42:
        /*00c0*/ 	.word	0x00000000
.L_43:


//--------------------- .nv.callgraph             --------------------------
	.section	.nv.callgraph,"",@"SHT_CUDA_CALLGRAPH"
	.align	4
	.sectionentsize	8
	.align		4
        /*0000*/ 	.word	0x00000000
	.align		4
        /*0004*/ 	.word	0xffffffff
	.align		4
        /*0008*/ 	.word	0x00000000
	.align		4
        /*000c*/ 	.word	0xfffffffe
	.align		4
        /*0010*/ 	.word	0x00000000
	.align		4
        /*0014*/ 	.word	0xfffffffd
	.align		4
        /*0018*/ 	.word	0x00000000
	.align		4
        /*001c*/ 	.word	0xfffffffc


//--------------------- .nv.rel.action            --------------------------
	.section	.nv.rel.action,"",@"SHT_CUDA_RELOCINFO"
	.align	8
	.sectionentsize	8
        /*0000*/ 	.byte	0x73, 0x00, 0x00, 0x00, 0x00, 0x00, 0x00, 0x00, 0x00, 0x00, 0x00, 0x11, 0x25, 0x00, 0x05, 0x36


//--------------------- .nv.constant4             --------------------------
	.section	.nv.constant4,"a",@progbits
	.align	8
	.align		8
.nv.constant4:
        /*0000*/ 	.dword	blake2b_IV
	.align		8
        /*0008*/ 	.dword	blake2b_sigma


//--------------------- .nv.constant0.mine_kernel_v2 --------------------------
	.section	.nv.constant0.mine_kernel_v2,"a",@progbits
	.sectionflags	@""
	.align	4
.nv.constant0.mine_kernel_v2:
	.zero		424


//--------------------- .text.mine_kernel_v2      --------------------------
	.section	.text.mine_kernel_v2,"ax",@progbits
	.sectioninfo	@"SHI_REGISTERS=126"
	.align	128
        .global         mine_kernel_v2
        .type           mine_kernel_v2,@function
        .size           mine_kernel_v2,(.L_x_401 - mine_kernel_v2)
        .other          mine_kernel_v2,@"STO_CUDA_ENTRY STV_DEFAULT"
mine_kernel_v2:
.text.mine_kernel_v2:
[----:B------:R-:W-:Y:S02]  /*0000*/  IMAD.MOV.U32 R1, RZ, RZ, c[0x0][0x28] ;  /* 0x00000a00ff017624 */ /* 0x000fe400078e00ff */
[----:B------:R-:W0:Y:S01]  /*0010*/  S2R R38, SR_CTAID.Y ;  /* 0x0000000000267919 */ /* 0x000e220000002600 */
[----:B------:R-:W-:Y:S01]  /*0020*/  IMAD.MOV.U32 R3, RZ, RZ, 0x8 ;  /* 0x00000008ff037424 */ /* 0x000fe200078e00ff */
[----:B------:R-:W-:Y:S01]  /*0030*/  ULDC.64 UR14, c[0x0][0x118] ;  /* 0x00004600000e7ab9 */ /* 0x000fe20000000a00 */
[----:B------:R-:W-:Y:S02]  /*0040*/  IADD3 R1, R1, -0xbd0, RZ ;  /* 0xfffff43001017810 */ /* 0x000fe40007ffe0ff */
[----:B0-----:R-:W-:-:S06]  /*0050*/  IMAD.WIDE R50, R38, R3, c[0x0][0x188] ;  /* 0x0000620026327625 */ /* 0x001fcc00078e0203 */
[----:B------:R-:W2:Y:S01]  /*0060*/  LDG.E.64 R50, [R50.64] ;  /* 0x0000000e32327981 */ /* 0x000ea2000c1e1b00 */
[----:B------:R-:W-:-:S03]  /*0070*/  IMAD.WIDE R2, R38, R3, c[0x0][0x190] ;  /* 0x0000640026027625 */ /* 0x000fc600078e0203 */
[----:B------:R-:W0:Y:S04]  /*0080*/  S2R R11, SR_CTAID.X ;  /* 0x00000000000b7919 */ /* 0x000e280000002500 */
[----:B------:R-:W0:Y:S04]  /*0090*/  S2R R0, SR_TID.X ;  /* 0x0000000000007919 */ /* 0x000e280000002100 */
[----:B------:R1:W5:Y:S01]  /*00a0*/  LDG.E R9, [R2.64] ;  /* 0x0000000e02097981 */ /* 0x000362000c1e1900 */
[----:B------:R-:W-:Y:S01]  /*00b0*/  IMAD.MOV.U32 R4, RZ, RZ, -0x16b07d5 ;  /* 0xfe94f82bff047424 */ /* 0x000fe200078e00ff */
[----:B------:R3:W4:Y:S01]  /*00c0*/  R2UR UR16, R1 ;  /* 0x00000000011073c2 */ /* 0x00072200000e0000 */
[----:B------:R-:W-:Y:S01]  /*00d0*/  IMAD.MOV.U32 R5, RZ, RZ, 0x3c6ef372 ;  /* 0x3c6ef372ff057424 */ /* 0x000fe200078e00ff */
[----:B------:R-:W-:Y:S01]  /*00e0*/  STL.64 [R1+0x3d0], RZ ;  /* 0x0003d0ff01007387 */ /* 0x000fe20000100a00 */
[----:B------:R-:W-:Y:S01]  /*00f0*/  IMAD.MOV.U32 R6, RZ, RZ, 0x5f1d36f1 ;  /* 0x5f1d36f1ff067424 */ /* 0x000fe200078e00ff */
[----:B------:R-:W-:Y:S01]  /*0100*/  BSSY B0, `(.L_x_0) ;  /* 0x0000bed000007945 */ /* 0x000fe20003800000 */
[----:B------:R-:W-:Y:S01]  /*0110*/  IMAD.MOV.U32 R7, RZ, RZ, -0x5ab00ac6 ;  /* 0xa54ff53aff077424 */ /* 0x000fe200078e00ff */
[----:B------:R-:W-:Y:S01]  /*0120*/  STL.64 [R1+0x3d8], RZ ;  /* 0x0003d8ff01007387 */ /* 0x000fe20000100a00 */
[----:B------:R-:W-:Y:S01]  /*0130*/  IMAD.MOV.U32 R16, RZ, RZ, c[0x0][0x168] ;  /* 0x00005a00ff107624 */ /* 0x000fe200078e00ff */
[----:B------:R3:W1:Y:S01]  /*0140*/  R2UR UR17, R1 ;  /* 0x00000000011173c2 */ /* 0x00066200000e0000 */
[----:B------:R-:W-:Y:S01]  /*0150*/  IMAD.MOV.U32 R20, RZ, RZ, -0x52197d2f ;  /* 0xade682d1ff147424 */ /* 0x000fe200078e00ff */
[----:B------:R-:W-:Y:S01]  /*0160*/  STL.128 [R1+0x10], R4 ;  /* 0x0000100401007387 */ /* 0x000fe20000100c00 */
[----:B------:R-:W-:-:S02]  /*0170*/  IMAD.MOV.U32 R21, RZ, RZ, 0x510e527f ;  /* 0x510e527fff157424 */ /* 0x000fc400078e00ff */
[----:B------:R-:W-:Y:S01]  /*0180*/  IMAD.MOV.U32 R22, RZ, RZ, 0x2b3e6c1f ;  /* 0x2b3e6c1fff167424 */ /* 0x000fe200078e00ff */
[----:B------:R-:W-:Y:S01]  /*0190*/  STL [R1+0xf0], R16 ;  /* 0x0000f01001007387 */ /* 0x000fe20000100800 */
[----:B------:R-:W-:Y:S02]  /*01a0*/  IMAD.MOV.U32 R23, RZ, RZ, -0x64fa9774 ;  /* 0x9b05688cff177424 */ /* 0x000fe400078e00ff */
[----:B------:R-:W-:Y:S01]  /*01b0*/  IMAD.MOV.U32 R18, RZ, RZ, -0x7b3558c5 ;  /* 0x84caa73bff127424 */ /* 0x000fe200078e00ff */
[----:B------:R-:W-:Y:S01]  /*01c0*/  STL.64 [R1+0x3e0], RZ ;  /* 0x0003e0ff01007387 */ /* 0x000fe20000100a00 */
[----:B0-----:R-:W-:Y:S02]  /*01d0*/  IMAD R11, R11, c[0x0][0x0], R0 ;  /* 0x000000000b0b7a24 */ /* 0x001fe400078e0200 */
[----:B------:R-:W-:Y:S01]  /*01e0*/  IMAD.MOV.U32 R19, RZ, RZ, -0x4498517b ;  /* 0xbb67ae85ff137424 */ /* 0x000fe200078e00ff */
[----:B------:R0:W-:Y:S01]  /*01f0*/  STL.128 [R1+0x20], R20 ;  /* 0x0000201401007387 */ /* 0x0001e20000100c00 */
[----:B------:R-:W-:-:S02]  /*0200*/  IMAD.MOV.U32 R14, RZ, RZ, c[0x0][0x160] ;  /* 0x00005800ff0e7624 */ /* 0x000fc400078e00ff */
[----:B------:R-:W-:Y:S01]  /*0210*/  IMAD.MOV.U32 R15, RZ, RZ, c[0x0][0x164] ;  /* 0x00005900ff0f7624 */ /* 0x000fe200078e00ff */
[----:B------:R-:W-:Y:S01]  /*0220*/  STL.64 [R1+0x8], R18 ;  /* 0x0000081201007387 */ /* 0x000fe20000100a00 */
[----:B------:R-:W-:Y:S02]  /*0230*/  IMAD.MOV.U32 R24, RZ, RZ, -0x4be4295 ;  /* 0xfb41bd6bff187424 */ /* 0x000fe400078e00ff */
[----:B------:R-:W-:Y:S01]  /*0240*/  IMAD.MOV.U32 R25, RZ, RZ, 0x1f83d9ab ;  /* 0x1f83d9abff197424 */ /* 0x000fe200078e00ff */
[----:B------:R-:W-:Y:S01]  /*0250*/  STL.64 [R1+0xe8], R14 ;  /* 0x0000e80e01007387 */ /* 0x000fe20000100a00 */
[----:B------:R-:W-:Y:S02]  /*0260*/  IMAD.MOV.U32 R26, RZ, RZ, 0x137e2179 ;  /* 0x137e2179ff1a7424 */ /* 0x000fe400078e00ff */
[----:B------:R-:W-:Y:S01]  /*0270*/  IMAD.MOV.U32 R27, RZ, RZ, 0x5be0cd19 ;  /* 0x5be0cd19ff1b7424 */ /* 0x000fe200078e00ff */
[----:B------:R-:W-:Y:S01]  /*0280*/  STL.U8 [R1+0x3e8], RZ ;  /* 0x0003e8ff01007387 */ /* 0x000fe20000100000 */
[----:B------:R-:W-:-:S02]  /*0290*/  IMAD.MOV.U32 R28, RZ, RZ, -0xd4236b8 ;  /* 0xf2bdc948ff1c7424 */ /* 0x000fc400078e00ff */
[----:B------:R-:W-:Y:S01]  /*02a0*/  IMAD.MOV.U32 R29, RZ, RZ, 0x6a09e667 ;  /* 0x6a09e667ff1d7424 */ /* 0x000fe200078e00ff */
[----:B------:R-:W-:Y:S01]  /*02b0*/  STL.128 [R1+0x30], R24 ;  /* 0x0000301801007387 */ /* 0x000fe20000100c00 */
[----:B0-----:R-:W-:Y:S02]  /*02c0*/  IMAD.MOV.U32 R20, RZ, RZ, 0x4 ;  /* 0x00000004ff147424 */ /* 0x001fe400078e00ff */
[----:B------:R-:W-:Y:S01]  /*02d0*/  IMAD.MOV.U32 R21, RZ, RZ, 0x0 ;  /* 0x00000000ff157424 */ /* 0x000fe200078e00ff */
[----:B------:R-:W-:Y:S01]  /*02e0*/  STL.64 [R1], R28 ;  /* 0x0000001c01007387 */ /* 0x000fe20000100a00 */
[----:B------:R-:W-:-:S03]  /*02f0*/  IMAD R38, R38, c[0x0][0x180], RZ ;  /* 0x0000600026267a24 */ /* 0x000fc600078e02ff */
[----:B------:R0:W-:Y:S04]  /*0300*/  STL.64 [R1+0xe0], R20 ;  /* 0x0000e01401007387 */ /* 0x0001e80000100a00 */
[----:B------:R-:W-:Y:S04]  /*0310*/  STL.U8 [R1+0x3e9], RZ ;  /* 0x0003e9ff01007387 */ /* 0x000fe80000100000 */
[----:B------:R-:W-:Y:S04]  /*0320*/  STL.128 [R1+0x40], RZ ;  /* 0x000040ff01007387 */ /* 0x000fe80000100c00 */
[----:B------:R-:W-:Y:S01]  /*0330*/  STL.128 [R1+0x50], RZ ;  /* 0x000050ff01007387 */ /* 0x000fe20000100c00 */
[----:B--2---:R-:W-:-:S04]  /*0340*/  IADD3 R11, P0, R11, R50, RZ ;  /* 0x000000320b0b7210 */ /* 0x004fc80007f1e0ff */
[----:B------:R-:W-:Y:S01]  /*0350*/  LOP3.LUT R0, R11, 0xf0, RZ, 0xc0, !PT ;  /* 0x000000f00b007812 */ /* 0x000fe200078ec0ff */
[----:B------:R-:W-:-:S03]  /*0360*/  IMAD.X R10, RZ, RZ, R51, P0 ;  /* 0x000000ffff0a7224 */ /* 0x000fc600000e0633 */
[----:B-1----:R-:W-:Y:S02]  /*0370*/  SHF.R.U32.HI R3, RZ, 0x4, R0 ;  /* 0x00000004ff037819 */ /* 0x002fe40000011600 */
[----:B------:R-:W-:Y:S02]  /*0380*/  LOP3.LUT R2, R10, 0xf, RZ, 0xc0, !PT ;  /* 0x0000000f0a027812 */ /* 0x000fe400078ec0ff */
[----:B------:R-:W-:Y:S02]  /*0390*/  ISETP.GE.U32.AND P2, PT, R3, 0xa, PT ;  /* 0x0000000a0300780c */ /* 0x000fe40003f46070 */
[C---:B------:R-:W-:Y:S02]  /*03a0*/  ISETP.GE.U32.AND P1, PT, R2.reuse, 0xa, PT ;  /* 0x0000000a0200780c */ /* 0x040fe40003f26070 */
[----:B------:R-:W-:Y:S02]  /*03b0*/  SHF.R.U32.HI R12, RZ, 0x18, R10 ;  /* 0x00000018ff0c7819 */ /* 0x000fe4000001160a */
[----:B------:R-:W-:-:S02]  /*03c0*/  IADD3 R5, R2, 0x30, RZ ;  /* 0x0000003002057810 */ /* 0x000fc40007ffe0ff */
[----:B------:R-:W-:Y:S02]  /*03d0*/  LOP3.LUT R0, R12, 0xf, RZ, 0xc0, !PT ;  /* 0x0000000f0c007812 */ /* 0x000fe400078ec0ff */
[C---:B------:R-:W-:Y:S02]  /*03e0*/  IADD3 R6, R3.reuse, 0x30, RZ ;  /* 0x0000003003067810 */ /* 0x040fe40007ffe0ff */
[----:B------:R-:W-:Y:S02]  /*03f0*/  ISETP.GE.U32.AND P0, PT, R0, 0xa, PT ;  /* 0x0000000a0000780c */ /* 0x000fe40003f06070 */
[----:B------:R-:W-:Y:S02]  /*0400*/  @P2 IADD3 R6, R3, 0x57, RZ ;  /* 0x0000005703062810 */ /* 0x000fe40007ffe0ff */
[----:B------:R-:W-:Y:S02]  /*0410*/  @P1 IADD3 R5, R2, 0x57, RZ ;  /* 0x0000005702051810 */ /* 0x000fe40007ffe0ff */
[----:B------:R-:W-:-:S02]  /*0420*/  LOP3.LUT R2, R11, 0xf, RZ, 0xc0, !PT ;  /* 0x0000000f0b027812 */ /* 0x000fc400078ec0ff */
[--C-:B------:R-:W-:Y:S01]  /*0430*/  SHF.R.U64 R8, R11, 0x18, R10.reuse ;  /* 0x000000180b087819 */ /* 0x100fe2000000120a */
[----:B------:R-:W-:Y:S01]  /*0440*/  IMAD.SHL.U32 R5, R5, 0x100, RZ ;  /* 0x0000010005057824 */ /* 0x000fe200078e00ff */
[C-C-:B------:R-:W-:Y:S02]  /*0450*/  SHF.R.U64 R7, R11.reuse, 0x10, R10.reuse ;  /* 0x000000100b077819 */ /* 0x140fe4000000120a */
[--C-:B------:R-:W-:Y:S02]  /*0460*/  SHF.R.U64 R3, R11, 0x8, R10.reuse ;  /* 0x000000080b037819 */ /* 0x100fe4000000120a */
[----:B------:R-:W-:Y:S02]  /*0470*/  SHF.R.U32.HI R11, RZ, 0x10, R10 ;  /* 0x00000010ff0b7819 */ /* 0x000fe4000001160a */
[----:B------:R-:W-:Y:S02]  /*0480*/  IADD3 R4, R0, 0x30, RZ ;  /* 0x0000003000047810 */ /* 0x000fe40007ffe0ff */
[----:B------:R-:W-:-:S02]  /*0490*/  LOP3.LUT R16, R11, 0xf, RZ, 0xc0, !PT ;  /* 0x0000000f0b107812 */ /* 0x000fc400078ec0ff */
[----:B------:R-:W-:Y:S02]  /*04a0*/  @P0 IADD3 R4, R0, 0x57, RZ ;  /* 0x0000005700040810 */ /* 0x000fe40007ffe0ff */
[----:B------:R-:W-:Y:S02]  /*04b0*/  ISETP.GE.U32.AND P0, PT, R16, 0xa, PT ;  /* 0x0000000a1000780c */ /* 0x000fe40003f06070 */
[----:B------:R-:W-:Y:S02]  /*04c0*/  LOP3.LUT R0, R10, 0xf0, RZ, 0xc0, !PT ;  /* 0x000000f00a007812 */ /* 0x000fe400078ec0ff */
[----:B------:R-:W-:Y:S02]  /*04d0*/  LOP3.LUT R12, R12, 0xf0, RZ, 0xc0, !PT ;  /* 0x000000f00c0c7812 */ /* 0x000fe400078ec0ff */
[----:B------:R-:W-:Y:S02]  /*04e0*/  SHF.R.U32.HI R10, RZ, 0x8, R10 ;  /* 0x00000008ff0a7819 */ /* 0x000fe4000001160a */
[----:B------:R-:W-:-:S02]  /*04f0*/  SHF.R.U32.HI R0, RZ, 0x4, R0 ;  /* 0x00000004ff007819 */ /* 0x000fc40000011600 */
[----:B0-----:R-:W-:Y:S02]  /*0500*/  LOP3.LUT R21, R8, 0xf, RZ, 0xc0, !PT ;  /* 0x0000000f08157812 */ /* 0x001fe400078ec0ff */
[----:B------:R-:W-:Y:S02]  /*0510*/  LOP3.LUT R22, R7, 0xf, RZ, 0xc0, !PT ;  /* 0x0000000f07167812 */ /* 0x000fe400078ec0ff */
[----:B------:R-:W-:Y:S02]  /*0520*/  SHF.R.U32.HI R12, RZ, 0x4, R12 ;  /* 0x00000004ff0c7819 */ /* 0x000fe4000001160c */
[----:B------:R-:W-:Y:S02]  /*0530*/  LOP3.LUT R19, R10, 0xf, RZ, 0xc0, !PT ;  /* 0x0000000f0a137812 */ /* 0x000fe400078ec0ff */
[----:B------:R-:W-:Y:S02]  /*0540*/  ISETP.GE.U32.AND P6, PT, R2, 0xa, PT ;  /* 0x0000000a0200780c */ /* 0x000fe40003fc6070 */
[----:B------:R-:W-:-:S02]  /*0550*/  ISETP.GE.U32.AND P2, PT, R0, 0xa, PT ;  /* 0x0000000a0000780c */ /* 0x000fc40003f46070 */
[----:B------:R-:W-:Y:S02]  /*0560*/  ISETP.GE.U32.AND P3, PT, R21, 0xa, PT ;  /* 0x0000000a1500780c */ /* 0x000fe40003f66070 */
[C---:B------:R-:W-:Y:S02]  /*0570*/  IADD3 R13, R16.reuse, 0x30, RZ ;  /* 0x00000030100d7810 */ /* 0x040fe40007ffe0ff */
[----:B------:R-:W-:Y:S02]  /*0580*/  @P0 IADD3 R13, R16, 0x57, RZ ;  /* 0x00000057100d0810 */ /* 0x000fe40007ffe0ff */
[----:B------:R-:W-:Y:S02]  /*0590*/  ISETP.GE.U32.AND P4, PT, R22, 0xa, PT ;  /* 0x0000000a1600780c */ /* 0x000fe40003f86070 */
[----:B------:R-:W-:Y:S01]  /*05a0*/  ISETP.GE.U32.AND P0, PT, R12, 0xa, PT ;  /* 0x0000000a0c00780c */ /* 0x000fe20003f06070 */
[----:B------:R-:W-:Y:S01]  /*05b0*/  IMAD.SHL.U32 R13, R13, 0x100, RZ ;  /* 0x000001000d0d7824 */ /* 0x000fe200078e00ff */
[----:B------:R-:W-:-:S02]  /*05c0*/  ISETP.GE.U32.AND P1, PT, R19, 0xa, PT ;  /* 0x0000000a1300780c */ /* 0x000fc40003f26070 */
[----:B------:R-:W-:Y:S02]  /*05d0*/  LOP3.LUT R10, R10, 0xf0, RZ, 0xc0, !PT ;  /* 0x000000f00a0a7812 */ /* 0x000fe400078ec0ff */
[----:B------:R-:W-:Y:S02]  /*05e0*/  LOP3.LUT R8, R8, 0xf0, RZ, 0xc0, !PT ;  /* 0x000000f008087812 */ /* 0x000fe400078ec0ff */
[----:B------:R-:W-:Y:S02]  /*05f0*/  LOP3.LUT R23, R3, 0xf, RZ, 0xc0, !PT ;  /* 0x0000000f03177812 */ /* 0x000fe400078ec0ff */
[----:B------:R-:W-:Y:S02]  /*0600*/  LOP3.LUT R7, R7, 0xf0, RZ, 0xc0, !PT ;  /* 0x000000f007077812 */ /* 0x000fe400078ec0ff */
[----:B------:R-:W-:Y:S02]  /*0610*/  LOP3.LUT R3, R3, 0xf0, RZ, 0xc0, !PT ;  /* 0x000000f003037812 */ /* 0x000fe400078ec0ff */
[----:B------:R-:W-:-:S02]  /*0620*/  LOP3.LUT R11, R11, 0xf0, RZ, 0xc0, !PT ;  /* 0x000000f00b0b7812 */ /* 0x000fc400078ec0ff */
[----:B------:R-:W-:Y:S02]  /*0630*/  SHF.R.U32.HI R10, RZ, 0x4, R10 ;  /* 0x00000004ff0a7819 */ /* 0x000fe4000001160a */
[----:B------:R-:W-:Y:S02]  /*0640*/  SHF.R.U32.HI R8, RZ, 0x4, R8 ;  /* 0x00000004ff087819 */ /* 0x000fe40000011608 */
[----:B------:R-:W-:Y:S02]  /*0650*/  IADD3 R18, R2, 0x30, RZ ;  /* 0x0000003002127810 */ /* 0x000fe40007ffe0ff */
[----:B------:R-:W-:Y:S02]  /*0660*/  ISETP.GE.U32.AND P5, PT, R23, 0xa, PT ;  /* 0x0000000a1700780c */ /* 0x000fe40003fa6070 */
[----:B------:R-:W-:Y:S02]  /*0670*/  IADD3 R14, R0, 0x30, RZ ;  /* 0x00000030000e7810 */ /* 0x000fe40007ffe0ff */
[----:B------:R-:W-:-:S02]  /*0680*/  IADD3 R17, R21, 0x30, RZ ;  /* 0x0000003015117810 */ /* 0x000fc40007ffe0ff */
[----:B------:R-:W-:Y:S02]  /*0690*/  SHF.R.U32.HI R7, RZ, 0x4, R7 ;  /* 0x00000004ff077819 */ /* 0x000fe40000011607 */
[----:B------:R-:W-:Y:S02]  /*06a0*/  SHF.R.U32.HI R3, RZ, 0x4, R3 ;  /* 0x00000004ff037819 */ /* 0x000fe40000011603 */
[----:B------:R-:W-:Y:S02]  /*06b0*/  @P6 IADD3 R18, R2, 0x57, RZ ;  /* 0x0000005702126810 */ /* 0x000fe40007ffe0ff */
[----:B------:R-:W-:Y:S02]  /*06c0*/  @P2 IADD3 R14, R0, 0x57, RZ ;  /* 0x00000057000e2810 */ /* 0x000fe40007ffe0ff */
[----:B------:R-:W-:Y:S02]  /*06d0*/  @P3 IADD3 R17, R21, 0x57, RZ ;  /* 0x0000005715113810 */ /* 0x000fe40007ffe0ff */
[----:B------:R-:W-:-:S02]  /*06e0*/  SHF.R.U32.HI R11, RZ, 0x4, R11 ;  /* 0x00000004ff0b7819 */ /* 0x000fc4000001160b */
[----:B------:R-:W-:Y:S01]  /*06f0*/  IADD3 R16, R22, 0x30, RZ ;  /* 0x0000003016107810 */ /* 0x000fe20007ffe0ff */
[----:B------:R-:W-:Y:S01]  /*0700*/  IMAD.SHL.U32 R17, R17, 0x100, RZ ;  /* 0x0000010011117824 */ /* 0x000fe200078e00ff */
[----:B------:R-:W-:Y:S02]  /*0710*/  ISETP.GE.U32.AND P2, PT, R10, 0xa, PT ;  /* 0x0000000a0a00780c */ /* 0x000fe40003f46070 */
[----:B------:R-:W-:Y:S02]  /*0720*/  IADD3 R2, R12, 0x30, RZ ;  /* 0x000000300c027810 */ /* 0x000fe40007ffe0ff */
[----:B------:R-:W-:Y:S02]  /*0730*/  ISETP.GE.U32.AND P3, PT, R8, 0xa, PT ;  /* 0x0000000a0800780c */ /* 0x000fe40003f66070 */
[----:B------:R-:W-:Y:S02]  /*0740*/  IADD3 R15, R19, 0x30, RZ ;  /* 0x00000030130f7810 */ /* 0x000fe40007ffe0ff */
[----:B------:R-:W-:-:S02]  /*0750*/  @P4 IADD3 R16, R22, 0x57, RZ ;  /* 0x0000005716104810 */ /* 0x000fc40007ffe0ff */
[----:B------:R-:W-:Y:S02]  /*0760*/  @P0 IADD3 R2, R12, 0x57, RZ ;  /* 0x000000570c020810 */ /* 0x000fe40007ffe0ff */
[----:B------:R-:W-:Y:S01]  /*0770*/  @P1 IADD3 R15, R19, 0x57, RZ ;  /* 0x00000057130f1810 */ /* 0x000fe20007ffe0ff */
[----:B------:R-:W-:Y:S01]  /*0780*/  IMAD.SHL.U32 R19, R18, 0x100, RZ ;  /* 0x0000010012137824 */ /* 0x000fe200078e00ff */
[----:B------:R-:W-:Y:S02]  /*0790*/  ISETP.GE.U32.AND P0, PT, R7, 0xa, PT ;  /* 0x0000000a0700780c */ /* 0x000fe40003f06070 */
[----:B------:R-:W-:Y:S01]  /*07a0*/  ISETP.GE.U32.AND P4, PT, R3, 0xa, PT ;  /* 0x0000000a0300780c */ /* 0x000fe20003f86070 */
[----:B------:R-:W-:Y:S01]  /*07b0*/  IMAD.SHL.U32 R15, R15, 0x100, RZ ;  /* 0x000001000f0f7824 */ /* 0x000fe200078e00ff */
[----:B------:R-:W-:Y:S02]  /*07c0*/  ISETP.GE.U32.AND P1, PT, R11, 0xa, PT ;  /* 0x0000000a0b00780c */ /* 0x000fe40003f26070 */
[----:B------:R-:W-:-:S02]  /*07d0*/  IADD3 R20, R23, 0x30, RZ ;  /* 0x0000003017147810 */ /* 0x000fc40007ffe0ff */
[----:B------:R-:W-:Y:S02]  /*07e0*/  @P5 IADD3 R20, R23, 0x57, RZ ;  /* 0x0000005717145810 */ /* 0x000fe40007ffe0ff */
[----:B------:R-:W-:Y:S02]  /*07f0*/  LOP3.LUT R19, R6, R19, RZ, 0xfc, !PT ;  /* 0x0000001306137212 */ /* 0x000fe400078efcff */
[----:B------:R-:W-:Y:S02]  /*0800*/  IADD3 R6, R10, 0x30, RZ ;  /* 0x000000300a067810 */ /* 0x000fe40007ffe0ff */
[----:B------:R-:W-:Y:S02]  /*0810*/  IADD3 R12, R8, 0x30, RZ ;  /* 0x00000030080c7810 */ /* 0x000fe40007ffe0ff */
[----:B------:R-:W-:Y:S02]  /*0820*/  @P2 IADD3 R6, R10, 0x57, RZ ;  /* 0x000000570a062810 */ /* 0x000fe40007ffe0ff */
[----:B------:R-:W-:-:S02]  /*0830*/  @P3 IADD3 R12, R8, 0x57, RZ ;  /* 0x00000057080c3810 */ /* 0x000fc40007ffe0ff */
[----:B------:R-:W-:Y:S01]  /*0840*/  LOP3.LUT R14, R14, R5, RZ, 0xfc, !PT ;  /* 0x000000050e0e7212 */ /* 0x000fe200078efcff */
[----:B------:R-:W-:Y:S01]  /*0850*/  IMAD.SHL.U32 R5, R4, 0x100, RZ ;  /* 0x0000010004057824 */ /* 0x000fe200078e00ff */
[----:B------:R-:W-:Y:S02]  /*0860*/  IADD3 R8, R7, 0x30, RZ ;  /* 0x0000003007087810 */ /* 0x000fe40007ffe0ff */
[----:B------:R-:W-:Y:S02]  /*0870*/  IADD3 R10, R3, 0x30, RZ ;  /* 0x00000030030a7810 */ /* 0x000fe40007ffe0ff */
[----:B------:R-:W-:Y:S02]  /*0880*/  IADD3 R0, R11, 0x30, RZ ;  /* 0x000000300b007810 */ /* 0x000fe40007ffe0ff */
[----:B------:R-:W-:Y:S01]  /*0890*/  @P0 IADD3 R8, R7, 0x57, RZ ;  /* 0x0000005707080810 */ /* 0x000fe20007ffe0ff */
[----:B------:R-:W-:Y:S01]  /*08a0*/  IMAD.SHL.U32 R7, R20, 0x100, RZ ;  /* 0x0000010014077824 */ /* 0x000fe200078e00ff */
[----:B------:R-:W-:Y:S01]  /*08b0*/  @P4 IADD3 R10, R3, 0x57, RZ ;  /* 0x00000057030a4810 */ /* 0x000fe20007ffe0ff */
[----:B------:R-:W-:Y:S01]  /*08c0*/  IMAD.SHL.U32 R3, R16, 0x100, RZ ;  /* 0x0000010010037824 */ /* 0x000fe200078e00ff */
[----:B------:R-:W-:-:S02]  /*08d0*/  @P1 IADD3 R0, R11, 0x57, RZ ;  /* 0x000000570b001810 */ /* 0x000fc40007ffe0ff */
[----:B------:R-:W-:Y:S02]  /*08e0*/  LOP3.LUT R5, R2, R5, RZ, 0xfc, !PT ;  /* 0x0000000502057212 */ /* 0x000fe400078efcff */
[----:B------:R-:W-:Y:S01]  /*08f0*/  LOP3.LUT R4, R0, R13, RZ, 0xfc, !PT ;  /* 0x0000000d00047212 */ /* 0x000fe200078efcff */
[----:B------:R-:W-:Y:S01]  /*0900*/  IMAD.MOV.U32 R0, RZ, RZ, 0x1c0 ;  /* 0x000001c0ff007424 */ /* 0x000fe200078e00ff */
[----:B------:R-:W-:Y:S01]  /*0910*/  LOP3.LUT R15, R6, R15, RZ, 0xfc, !PT ;  /* 0x0000000f060f7212 */ /* 0x000fe200078efcff */
[----:B------:R-:W-:Y:S01]  /*0920*/  IMAD.MOV.U32 R13, RZ, RZ, RZ ;  /* 0x000000ffff0d7224 */ /* 0x000fe200078e00ff */
[----:B------:R-:W-:Y:S02]  /*0930*/  LOP3.LUT R6, R12, R17, RZ, 0xfc, !PT ;  /* 0x000000110c067212 */ /* 0x000fe400078efcff */
[----:B------:R-:W-:Y:S01]  /*0940*/  LOP3.LUT R3, R8, R3, RZ, 0xfc, !PT ;  /* 0x0000000308037212 */ /* 0x000fe200078efcff */
[----:B------:R0:W-:Y:S01]  /*0950*/  STL [R1+0x60], R0 ;  /* 0x0000600001007387 */ /* 0x0001e20000100800 */
[----:B------:R-:W-:Y:S01]  /*0960*/  LOP3.LUT R10, R10, R7, RZ, 0xfc, !PT ;  /* 0x000000070a0a7212 */ /* 0x000fe200078efcff */
[----:B------:R-:W-:Y:S01]  /*0970*/  IMAD.MOV.U32 R8, RZ, RZ, c[0x0][0x174] ;  /* 0x00005d00ff087624 */ /* 0x000fe200078e00ff */
[----:B------:R-:W-:-:S02]  /*0980*/  PRMT R4, R5, 0x5410, R4 ;  /* 0x0000541005047816 */ /* 0x000fc40000000004 */
[----:B------:R-:W-:Y:S02]  /*0990*/  PRMT R5, R15, 0x5410, R14 ;  /* 0x000054100f057816 */ /* 0x000fe4000000000e */
[----:B------:R-:W-:Y:S02]  /*09a0*/  PRMT R6, R6, 0x5410, R3 ;  /* 0x0000541006067816 */ /* 0x000fe40000000003 */
[----:B------:R-:W-:Y:S01]  /*09b0*/  PRMT R7, R10, 0x5410, R19 ;  /* 0x000054100a077816 */ /* 0x000fe20000000013 */
[----:B------:R-:W-:Y:S01]  /*09c0*/  IMAD.MOV.U32 R10, RZ, RZ, 0x4 ;  /* 0x00000004ff0a7424 */ /* 0x000fe200078e00ff */
[----:B0-----:R-:W-:Y:S02]  /*09d0*/  IADD3 R0, P0, R38, c[0x0][0x178], RZ ;  /* 0x00005e0026007a10 */ /* 0x001fe40007f1e0ff */
[C---:B------:R-:W-:Y:S01]  /*09e0*/  IADD3 R2, R1.reuse, 0x100, RZ ;  /* 0x0000010001027810 */ /* 0x040fe20007ffe0ff */
[----:B------:R0:W-:Y:S01]  /*09f0*/  STL.128 [R1+0x3f0], R4 ;  /* 0x0003f00401007387 */ /* 0x0001e20000100c00 */
[----:B------:R-:W-:-:S02]  /*0a00*/  IADD3 R3, R1, 0x3d0, RZ ;  /* 0x000003d001037810 */ /* 0x000fc40007ffe0ff */
[----:B------:R-:W-:Y:S02]  /*0a10*/  LEA.HI.X.SX32 R38, R38, c[0x0][0x17c], 0x1, P0 ;  /* 0x00005f0026267a11 */ /* 0x000fe400000f0eff */
[----:B0-----:R-:W-:Y:S01]  /*0a20*/  IADD3 R4, R1, 0x3f0, RZ ;  /* 0x000003f001047810 */ /* 0x001fe20007ffe0ff */
[----:B------:R-:W-:Y:S02]  /*0a30*/  IMAD.MOV.U32 R7, RZ, RZ, c[0x0][0x170] ;  /* 0x00005c00ff077624 */ /* 0x000fe400078e00ff */
[----:B------:R-:W-:Y:S02]  /*0a40*/  IMAD.MOV.U32 R6, RZ, RZ, 0x40 ;  /* 0x00000040ff067424 */ /* 0x000fe400078e00ff */
[----:B---34-:R-:W-:Y:S02]  /*0a50*/  IMAD.MOV.U32 R5, RZ, RZ, RZ ;  /* 0x000000ffff057224 */ /* 0x018fe400078e00ff */
.L_x_27:
[----:B------:R-:W-:Y:S01]  /*0a60*/  IADD3 R63, P1, -R10, 0x80, RZ ;  /* 0x000000800a3f7810 */ /* 0x000fe20007f3e1ff */
[----:B------:R-:W-:Y:S03]  /*0a70*/  BSSY B1, `(.L_x_1) ;  /* 0x0000b4d000017945 */ /* 0x000fe60003800000 */
[----:B------:R-:W-:Y:S01]  /*0a80*/  ISETP.GT.U32.AND P0, PT, R6, R63, PT ;  /* 0x0000003f0600720c */ /* 0x000fe20003f04070 */
[----:B------:R-:W-:-:S05]  /*0a90*/  IMAD.X R62, RZ, RZ, ~R13, P1 ;  /* 0x000000ffff3e7224 */ /* 0x000fca00008e0e0d */
[----:B------:R-:W-:-:S13]  /*0aa0*/  ISETP.GT.U32.AND.EX P0, PT, R5, R62, PT, P0 ;  /* 0x0000003e0500720c */ /* 0x000fda0003f04100 */
[----:B01----:R-:W-:Y:S05]  /*0ab0*/  @P0 BRA `(.L_x_2) ;  /* 0x0000093000000947 */ /* 0x003fea0003800000 */
[C---:B------:R-:W-:Y:S01]  /*0ac0*/  IADD3 R11, P1, R6.reuse, -0x1, RZ ;  /* 0xffffffff060b7810 */ /* 0x040fe20007f3e0ff */
[----:B------:R-:W-:Y:S01]  /*0ad0*/  BSSY B2, `(.L_x_3) ;  /* 0x0000075000027945 */ /* 0x000fe20003800000 */
[----:B------:R-:W-:Y:S01]  /*0ae0*/  LOP3.LUT R35, R6, 0x3, RZ, 0xc0, !PT ;  /* 0x0000000306237812 */ /* 0x000fe200078ec0ff */
[----:B------:R-:W-:Y:S01]  /*0af0*/  IMAD.MOV.U32 R12, RZ, RZ, RZ ;  /* 0x000000ffff0c7224 */ /* 0x000fe200078e00ff */
[----:B------:R-:W-:Y:S01]  /*0b00*/  ISETP.GE.U32.AND P0, PT, R11, 0x3, PT ;  /* 0x000000030b00780c */ /* 0x000fe20003f06070 */
[----:B------:R-:W-:Y:S01]  /*0b10*/  IMAD.MOV.U32 R33, RZ, RZ, RZ ;  /* 0x000000ffff217224 */ /* 0x000fe200078e00ff */
[----:B------:R-:W-:-:S04]  /*0b20*/  IADD3.X R11, R5, -0x1, RZ, P1, !PT ;  /* 0xffffffff050b7810 */ /* 0x000fc80000ffe4ff */
[----:B------:R-:W-:-:S13]  /*0b30*/  ISETP.GE.U32.AND.EX P0, PT, R11, RZ, PT, P0 ;  /* 0x000000ff0b00720c */ /* 0x000fda0003f06100 */
[----:B------:R-:W-:Y:S05]  /*0b40*/  @!P0 BRA `(.L_x_4) ;  /* 0x000006d000008947 */ /* 0x000fea0003800000 */
[----:B------:R-:W-:Y:S01]  /*0b50*/  IADD3 R31, P1, -R35, R6, RZ ;  /* 0x00000006231f7210 */ /* 0x000fe20007f3e1ff */
[----:B------:R-:W-:Y:S01]  /*0b60*/  BSSY B3, `(.L_x_5) ;  /* 0x0000059000037945 */ /* 0x000fe20003800000 */
[----:B------:R-:W-:Y:S02]  /*0b70*/  IMAD.MOV.U32 R12, RZ, RZ, RZ ;  /* 0x000000ffff0c7224 */ /* 0x000fe400078e00ff */
[----:B------:R-:W-:Y:S01]  /*0b80*/  ISETP.GT.U32.AND P0, PT, R31, RZ, PT ;  /* 0x000000ff1f00720c */ /* 0x000fe20003f04070 */
[----:B------:R-:W-:Y:S01]  /*0b90*/  IMAD.MOV.U32 R33, RZ, RZ, RZ ;  /* 0x000000ffff217224 */ /* 0x000fe200078e00ff */
[----:B------:R-:W-:-:S04]  /*0ba0*/  IADD3.X R32, R5, -0x1, RZ, P1, !PT ;  /* 0xffffffff05207810 */ /* 0x000fc80000ffe4ff */
[----:B------:R-:W-:-:S13]  /*0bb0*/  ISETP.GT.AND.EX P0, PT, R32, RZ, PT, P0 ;  /* 0x000000ff2000720c */ /* 0x000fda0003f04300 */
[----:B------:R-:W-:Y:S05]  /*0bc0*/  @!P0 BRA `(.L_x_6) ;  /* 0x0000052000008947 */ /* 0x000fea0003800000 */
[----:B------:R-:W-:Y:S01]  /*0bd0*/  ISETP.GT.U32.AND P1, PT, R31, 0xc, PT ;  /* 0x0000000c1f00780c */ /* 0x000fe20003f24070 */
[----:B------:R-:W-:Y:S01]  /*0be0*/  BSSY B4, `(.L_x_7) ;  /* 0x000002f000047945 */ /* 0x000fe20003800000 */
[----:B------:R-:W-:Y:S02]  /*0bf0*/  PLOP3.LUT P0, PT, PT, PT, PT, 0x80, 0x0 ;  /* 0x000000000000781c */ /* 0x000fe40003f0f070 */
[----:B------:R-:W-:-:S13]  /*0c00*/  ISETP.GT.AND.EX P1, PT, R32, RZ, PT, P1 ;  /* 0x000000ff2000720c */ /* 0x000fda0003f24310 */
[----:B------:R-:W-:Y:S05]  /*0c10*/  @!P1 BRA `(.L_x_8) ;  /* 0x000002b000009947 */ /* 0x000fea0003800000 */
[----:B------:R-:W-:Y:S02]  /*0c20*/  PLOP3.LUT P0, PT, PT, PT, PT, 0x8, 0x0 ;  /* 0x000000000000781c */ /* 0x000fe40003f0e170 */
.L_x_9:
[----:B------:R-:W-:-:S05]  /*0c30*/  IADD3 R14, P1, R7, R12, RZ ;  /* 0x0000000c070e7210 */ /* 0x000fca0007f3e0ff */
[----:B------:R-:W-:-:S05]  /*0c40*/  IMAD.X R15, R8, 0x1, R33, P1 ;  /* 0x00000001080f7824 */ /* 0x000fca00008e0621 */
[----:B0-----:R-:W2:Y:S04]  /*0c50*/  LDG.E.U8 R11, [R14.64] ;  /* 0x0000000e0e0b7981 */ /* 0x001ea8000c1e1100 */
[----:B------:R-:W3:Y:S04]  /*0c60*/  LDG.E.U8 R13, [R14.64+0x1] ;  /* 0x0000010e0e0d7981 */ /* 0x000ee8000c1e1100 */
[----:B------:R-:W4:Y:S04]  /*0c70*/  LDG.E.U8 R16, [R14.64+0x2] ;  /* 0x0000020e0e107981 */ /* 0x000f28000c1e1100 */
        /* <DEDUP_REMOVED lines=12> */
[----:B------:R-:W4:Y:S01]  /*0d40*/  LDG.E.U8 R29, [R14.64+0xf] ;  /* 0x00000f0e0e1d7981 */ /* 0x000f22000c1e1100 */
[----:B------:R-:W-:-:S02]  /*0d50*/  IADD3 R30, R1, R12, R10 ;  /* 0x0000000c011e7210 */ /* 0x000fc40007ffe00a */
[----:B------:R-:W-:Y:S02]  /*0d60*/  IADD3 R31, P1, R31, -0x10, RZ ;  /* 0xfffffff01f1f7810 */ /* 0x000fe40007f3e0ff */
[----:B------:R-:W-:Y:S02]  /*0d70*/  IADD3 R12, P2, R12, 0x10, RZ ;  /* 0x000000100c0c7810 */ /* 0x000fe40007f5e0ff */
[----:B------:R-:W-:Y:S02]  /*0d80*/  IADD3.X R32, R32, -0x1, RZ, P1, !PT ;  /* 0xffffffff20207810 */ /* 0x000fe40000ffe4ff */
[----:B------:R-:W-:Y:S01]  /*0d90*/  ISETP.GT.U32.AND P1, PT, R31, 0xc, PT ;  /* 0x0000000c1f00780c */ /* 0x000fe20003f24070 */
[----:B------:R-:W-:-:S03]  /*0da0*/  IMAD.X R33, RZ, RZ, R33, P2 ;  /* 0x000000ffff217224 */ /* 0x000fc600010e0621 */
[----:B------:R-:W-:Y:S01]  /*0db0*/  ISETP.GT.AND.EX P1, PT, R32, RZ, PT, P1 ;  /* 0x000000ff2000720c */ /* 0x000fe20003f24310 */
[----:B--2---:R0:W-:Y:S04]  /*0dc0*/  STL.U8 [R30+0x60], R11 ;  /* 0x0000600b1e007387 */ /* 0x0041e80000100000 */
[----:B---3--:R0:W-:Y:S04]  /*0dd0*/  STL.U8 [R30+0x61], R13 ;  /* 0x0000610d1e007387 */ /* 0x0081e80000100000 */
[----:B----4-:R0:W-:Y:S04]  /*0de0*/  STL.U8 [R30+0x62], R16 ;  /* 0x000062101e007387 */ /* 0x0101e80000100000 */
[----:B------:R0:W-:Y:S04]  /*0df0*/  STL.U8 [R30+0x63], R17 ;  /* 0x000063111e007387 */ /* 0x0001e80000100000 */
        /* <DEDUP_REMOVED lines=11> */
[----:B------:R0:W-:Y:S01]  /*0eb0*/  STL.U8 [R30+0x6f], R29 ;  /* 0x00006f1d1e007387 */ /* 0x0001e20000100000 */
[----:B------:R-:W-:Y:S05]  /*0ec0*/  @P1 BRA `(.L_x_9) ;  /* 0xfffffd6000001947 */ /* 0x000fea000383ffff */
.L_x_8:
[----:B------:R-:W-:Y:S05]  /*0ed0*/  BSYNC B4 ;  /* 0x0000000000047941 */ /* 0x000fea0003800000 */
.L_x_7:
[----:B------:R-:W-:Y:S01]  /*0ee0*/  ISETP.GT.U32.AND P1, PT, R31, 0x4, PT ;  /* 0x000000041f00780c */ /* 0x000fe20003f24070 */
[----:B------:R-:W-:Y:S03]  /*0ef0*/  BSSY B4, `(.L_x_10) ;  /* 0x000001b000047945 */ /* 0x000fe60003800000 */
[----:B------:R-:W-:-:S13]  /*0f00*/  ISETP.GT.AND.EX P1, PT, R32, RZ, PT, P1 ;  /* 0x000000ff2000720c */ /* 0x000fda0003f24310 */
[----:B------:R-:W-:Y:S05]  /*0f10*/  @!P1 BRA `(.L_x_11) ;  /* 0x0000018000009947 */ /* 0x000fea0003800000 */
        /* <DEDUP_REMOVED lines=9> */
[----:B------:R-:W4:Y:S01]  /*0fb0*/  LDG.E.U8 R21, [R14.64+0x7] ;  /* 0x0000070e0e157981 */ /* 0x000f22000c1e1100 */
[----:B------:R-:W-:-:S02]  /*0fc0*/  IADD3 R22, R1, R12, R10 ;  /* 0x0000000c01167210 */ /* 0x000fc40007ffe00a */
[----:B------:R-:W-:Y:S02]  /*0fd0*/  IADD3 R12, P1, R12, 0x8, RZ ;  /* 0x000000080c0c7810 */ /* 0x000fe40007f3e0ff */
[----:B------:R-:W-:Y:S02]  /*0fe0*/  IADD3 R31, P2, R31, -0x8, RZ ;  /* 0xfffffff81f1f7810 */ /* 0x000fe40007f5e0ff */
[----:B------:R-:W-:Y:S01]  /*0ff0*/  PLOP3.LUT P0, PT, PT, PT, PT, 0x8, 0x0 ;  /* 0x000000000000781c */ /* 0x000fe20003f0e170 */
[----:B------:R-:W-:Y:S01]  /*1000*/  IMAD.X R33, RZ, RZ, R33, P1 ;  /* 0x000000ffff217224 */ /* 0x000fe200008e0621 */
[----:B------:R-:W-:Y:S01]  /*1010*/  IADD3.X R32, R32, -0x1, RZ, P2, !PT ;  /* 0xffffffff20207810 */ /* 0x000fe200017fe4ff */
[----:B--2---:R0:W-:Y:S04]  /*1020*/  STL.U8 [R22+0x60], R11 ;  /* 0x0000600b16007387 */ /* 0x0041e80000100000 */
[----:B---3--:R0:W-:Y:S04]  /*1030*/  STL.U8 [R22+0x61], R13 ;  /* 0x0000610d16007387 */ /* 0x0081e80000100000 */
[----:B----4-:R0:W-:Y:S04]  /*1040*/  STL.U8 [R22+0x62], R16 ;  /* 0x0000621016007387 */ /* 0x0101e80000100000 */
[----:B------:R0:W-:Y:S04]  /*1050*/  STL.U8 [R22+0x63], R17 ;  /* 0x0000631116007387 */ /* 0x0001e80000100000 */
[----:B------:R0:W-:Y:S04]  /*1060*/  STL.U8 [R22+0x64], R18 ;  /* 0x0000641216007387 */ /* 0x0001e80000100000 */
[----:B------:R0:W-:Y:S04]  /*1070*/  STL.U8 [R22+0x65], R19 ;  /* 0x0000651316007387 */ /* 0x0001e80000100000 */
[----:B------:R0:W-:Y:S04]  /*1080*/  STL.U8 [R22+0x66], R20 ;  /* 0x0000661416007387 */ /* 0x0001e80000100000 */
[----:B------:R0:W-:Y:S02]  /*1090*/  STL.U8 [R22+0x67], R21 ;  /* 0x0000671516007387 */ /* 0x0001e40000100000 */
.L_x_11:
[----:B------:R-:W-:Y:S05]  /*10a0*/  BSYNC B4 ;  /* 0x0000000000047941 */ /* 0x000fea0003800000 */
.L_x_10:
[----:B------:R-:W-:-:S04]  /*10b0*/  ISETP.NE.U32.AND P1, PT, R31, RZ, PT ;  /* 0x000000ff1f00720c */ /* 0x000fc80003f25070 */
[----:B------:R-:W-:-:S13]  /*10c0*/  ISETP.NE.OR.EX P0, PT, R32, RZ, P0, P1 ;  /* 0x000000ff2000720c */ /* 0x000fda0000705710 */
[----:B------:R-:W-:Y:S01]  /*10d0*/  @!P0 BREAK B3 ;  /* 0x0000000000038942 */ /* 0x000fe20003800000 */
[----:B------:R-:W-:Y:S05]  /*10e0*/  @!P0 BRA `(.L_x_4) ;  /* 0x0000013000008947 */ /* 0x000fea0003800000 */
.L_x_6:
[----:B------:R-:W-:Y:S05]  /*10f0*/  BSYNC B3 ;  /* 0x0000000000037941 */ /* 0x000fea0003800000 */
.L_x_5:
[----:B------:R-:W-:-:S05]  /*1100*/  IADD3 R14, P0, R7, R12, RZ ;  /* 0x0000000c070e7210 */ /* 0x000fca0007f1e0ff */
[----:B------:R-:W-:-:S05]  /*1110*/  IMAD.X R15, R8, 0x1, R33, P0 ;  /* 0x00000001080f7824 */ /* 0x000fca00000e0621 */
[----:B0-----:R-:W2:Y:S04]  /*1120*/  LDG.E.U8 R11, [R14.64] ;  /* 0x0000000e0e0b7981 */ /* 0x001ea8000c1e1100 */
[----:B------:R-:W3:Y:S04]  /*1130*/  LDG.E.U8 R13, [R14.64+0x1] ;  /* 0x0000010e0e0d7981 */ /* 0x000ee8000c1e1100 */
[----:B------:R-:W4:Y:S04]  /*1140*/  LDG.E.U8 R16, [R14.64+0x2] ;  /* 0x0000020e0e107981 */ /* 0x000f28000c1e1100 */
[----:B------:R-:W4:Y:S01]  /*1150*/  LDG.E.U8 R17, [R14.64+0x3] ;  /* 0x0000030e0e117981 */ /* 0x000f22000c1e1100 */
[----:B------:R-:W-:-:S02]  /*1160*/  IADD3 R18, R1, R12, R10 ;  /* 0x0000000c01127210 */ /* 0x000fc40007ffe00a */
[----:B------:R-:W-:Y:S02]  /*1170*/  IADD3 R31, P0, R31, -0x4, RZ ;  /* 0xfffffffc1f1f7810 */ /* 0x000fe40007f1e0ff */
[----:B------:R-:W-:Y:S02]  /*1180*/  IADD3 R12, P1, R12, 0x4, RZ ;  /* 0x000000040c0c7810 */ /* 0x000fe40007f3e0ff */
[----:B------:R-:W-:Y:S02]  /*1190*/  IADD3.X R32, R32, -0x1, RZ, P0, !PT ;  /* 0xffffffff20207810 */ /* 0x000fe400007fe4ff */
[----:B------:R-:W-:Y:S01]  /*11a0*/  ISETP.NE.U32.AND P0, PT, R31, RZ, PT ;  /* 0x000000ff1f00720c */ /* 0x000fe20003f05070 */
[----:B------:R-:W-:-:S03]  /*11b0*/  IMAD.X R33, RZ, RZ, R33, P1 ;  /* 0x000000ffff217224 */ /* 0x000fc600008e0621 */
[----:B------:R-:W-:Y:S01]  /*11c0*/  ISETP.NE.AND.EX P0, PT, R32, RZ, PT, P0 ;  /* 0x000000ff2000720c */ /* 0x000fe20003f05300 */
[----:B--2---:R0:W-:Y:S04]  /*11d0*/  STL.U8 [R18+0x60], R11 ;  /* 0x0000600b12007387 */ /* 0x0041e80000100000 */
[----:B---3--:R0:W-:Y:S04]  /*11e0*/  STL.U8 [R18+0x61], R13 ;  /* 0x0000610d12007387 */ /* 0x0081e80000100000 */
[----:B----4-:R0:W-:Y:S04]  /*11f0*/  STL.U8 [R18+0x62], R16 ;  /* 0x0000621012007387 */ /* 0x0101e80000100000 */
[----:B------:R0:W-:Y:S01]  /*1200*/  STL.U8 [R18+0x63], R17 ;  /* 0x0000631112007387 */ /* 0x0001e20000100000 */
[----:B------:R-:W-:Y:S05]  /*1210*/  @P0 BRA `(.L_x_5) ;  /* 0xfffffee000000947 */ /* 0x000fea000383ffff */
.L_x_4:
[----:B------:R-:W-:Y:S05]  /*1220*/  BSYNC B2 ;  /* 0x0000000000027941 */ /* 0x000fea0003800000 */
.L_x_3:
[----:B------:R-:W-:Y:S01]  /*1230*/  ISETP.NE.U32.AND P0, PT, R35, RZ, PT ;  /* 0x000000ff2300720c */ /* 0x000fe20003f05070 */
[----:B------:R-:W-:Y:S03]  /*1240*/  BSSY B2, `(.L_x_12) ;  /* 0x0000011000027945 */ /* 0x000fe60003800000 */
[----:B------:R-:W-:-:S13]  /*1250*/  ISETP.NE.AND.EX P0, PT, RZ, RZ, PT, P0 ;  /* 0x000000ffff00720c */ /* 0x000fda0003f05300 */
[----:B------:R-:W-:Y:S05]  /*1260*/  @!P0 BRA `(.L_x_13) ;  /* 0x000000e000008947 */ /* 0x000fea0003800000 */
[----:B------:R-:W-:-:S05]  /*1270*/  IADD3 R14, P0, R7, R12, RZ ;  /* 0x0000000c070e7210 */ /* 0x000fca0007f1e0ff */
[----:B------:R-:W-:-:S05]  /*1280*/  IMAD.X R15, R8, 0x1, R33, P0 ;  /* 0x00000001080f7824 */ /* 0x000fca00000e0621 */
[----:B0-----:R-:W2:Y:S01]  /*1290*/  LDG.E.U8 R11, [R14.64] ;  /* 0x0000000e0e0b7981 */ /* 0x001ea2000c1e1100 */
[----:B------:R-:W-:Y:S02]  /*12a0*/  IADD3 R12, R1, R12, R10 ;  /* 0x0000000c010c7210 */ /* 0x000fe40007ffe00a */
[----:B------:R-:W-:-:S04]  /*12b0*/  ISETP.NE.U32.AND P0, PT, R35, 0x1, PT ;  /* 0x000000012300780c */ /* 0x000fc80003f05070 */
[----:B------:R-:W-:Y:S01]  /*12c0*/  ISETP.NE.AND.EX P0, PT, RZ, RZ, PT, P0 ;  /* 0x000000ffff00720c */ /* 0x000fe20003f05300 */
[----:B--2---:R0:W-:-:S12]  /*12d0*/  STL.U8 [R12+0x60], R11 ;  /* 0x0000600b0c007387 */ /* 0x0041d80000100000 */
[----:B------:R-:W-:Y:S05]  /*12e0*/  @!P0 BRA `(.L_x_13) ;  /* 0x0000006000008947 */ /* 0x000fea0003800000 */
[----:B------:R-:W-:Y:S01]  /*12f0*/  ISETP.NE.U32.AND P0, PT, R35, 0x2, PT ;  /* 0x000000022300780c */ /* 0x000fe20003f05070 */
[----:B------:R-:W2:Y:S03]  /*1300*/  LDG.E.U8 R10, [R14.64+0x1] ;  /* 0x0000010e0e0a7981 */ /* 0x000ea6000c1e1100 */
[----:B------:R-:W-:-:S13]  /*1310*/  ISETP.NE.AND.EX P0, PT, RZ, RZ, PT, P0 ;  /* 0x000000ffff00720c */ /* 0x000fda0003f05300 */
[----:B0-----:R-:W3:Y:S04]  /*1320*/  @P0 LDG.E.U8 R11, [R14.64+0x2] ;  /* 0x0000020e0e0b0981 */ /* 0x001ee8000c1e1100 */
[----:B--2---:R0:W-:Y:S04]  /*1330*/  STL.U8 [R12+0x61], R10 ;  /* 0x0000610a0c007387 */ /* 0x0041e80000100000 */
[----:B---3--:R0:W-:Y:S02]  /*1340*/  @P0 STL.U8 [R12+0x62], R11 ;  /* 0x0000620b0c000387 */ /* 0x0081e40000100000 */
.L_x_13:
[----:B------:R-:W-:Y:S05]  /*1350*/  BSYNC B2 ;  /* 0x0000000000027941 */ /* 0x000fea0003800000 */
.L_x_12:
[----:B0-----:R-:W2:Y:S01]  /*1360*/  LDL.64 R10, [R1+0xe0] ;  /* 0x0000e000010a7983 */ /* 0x001ea20000100a00 */
[----:B------:R-:W-:Y:S01]  /*1370*/  IMAD.MOV.U32 R12, RZ, RZ, RZ ;  /* 0x000000ffff0c7224 */ /* 0x000fe200078e00ff */
[----:B--2---:R-:W-:-:S05]  /*1380*/  IADD3 R10, P0, R10, R6, RZ ;  /* 0x000000060a0a7210 */ /* 0x004fca0007f1e0ff */
[----:B------:R-:W-:Y:S02]  /*1390*/  IMAD.X R13, R11, 0x1, R5, P0 ;  /* 0x000000010b0d7824 */ /* 0x000fe400000e0605 */
[----:B------:R-:W-:Y:S02]  /*13a0*/  IMAD.MOV.U32 R14, RZ, RZ, R10 ;  /* 0x000000ffff0e7224 */ /* 0x000fe400078e000a */
[----:B------:R-:W-:Y:S02]  /*13b0*/  IMAD.MOV.U32 R15, RZ, RZ, R13 ;  /* 0x000000ffff0f7224 */ /* 0x000fe400078e000d */
[----:B------:R-:W-:-:S03]  /*13c0*/  IMAD.MOV.U32 R11, RZ, RZ, RZ ;  /* 0x000000ffff0b7224 */ /* 0x000fc600078e00ff */
[----:B------:R0:W-:Y:S01]  /*13d0*/  STL.64 [R1+0xe0], R14 ;  /* 0x0000e00e01007387 */ /* 0x0001e20000100a00 */
[----:B------:R-:W-:Y:S05]  /*13e0*/  BRA `(.L_x_14) ;  /* 0x0000ab5000007947 */ /* 0x000fea0003800000 */
.L_x_2:
[----:B------:R-:W-:Y:S01]  /*13f0*/  ISETP.NE.U32.AND P0, PT, R63, RZ, PT ;  /* 0x000000ff3f00720c */ /* 0x000fe20003f05070 */
[----:B------:R-:W-:Y:S03]  /*1400*/  BSSY B2, `(.L_x_15) ;  /* 0x000008b000027945 */ /* 0x000fe60003800000 */
[----:B------:R-:W-:-:S13]  /*1410*/  ISETP.NE.AND.EX P0, PT, R62, RZ, PT, P0 ;  /* 0x000000ff3e00720c */ /* 0x000fda0003f05300 */
[----:B------:R-:W-:Y:S05]  /*1420*/  @!P0 BRA `(.L_x_16) ;  /* 0x0000088000008947 */ /* 0x000fea0003800000 */
[----:B------:R-:W-:Y:S01]  /*1430*/  IADD3 R11, P1, -R10, 0x7f, RZ ;  /* 0x0000007f0a0b7810 */ /* 0x000fe20007f3e1ff */
[----:B------:R-:W-:Y:S01]  /*1440*/  BSSY B3, `(.L_x_17) ;  /* 0x0000075000037945 */ /* 0x000fe20003800000 */
[----:B------:R-:W-:Y:S01]  /*1450*/  LOP3.LUT R34, R63, 0x3, RZ, 0xc0, !PT ;  /* 0x000000033f227812 */ /* 0x000fe200078ec0ff */
[----:B------:R-:W-:Y:S01]  /*1460*/  IMAD.MOV.U32 R12, RZ, RZ, RZ ;  /* 0x000000ffff0c7224 */ /* 0x000fe200078e00ff */
[----:B------:R-:W-:Y:S01]  /*1470*/  ISETP.GE.U32.AND P0, PT, R11, 0x3, PT ;  /* 0x000000030b00780c */ /* 0x000fe20003f06070 */
[----:B------:R-:W-:Y:S02]  /*1480*/  IMAD.X R13, RZ, RZ, ~R13, P1 ;  /* 0x000000ffff0d7224 */ /* 0x000fe400008e0e0d */
[----:B------:R-:W-:-:S03]  /*1490*/  IMAD.MOV.U32 R33, RZ, RZ, RZ ;  /* 0x000000ffff217224 */ /* 0x000fc600078e00ff */
        /* <DEDUP_REMOVED lines=16> */
.L_x_23:
        /* <DEDUP_REMOVED lines=42> */
.L_x_22:
[----:B------:R-:W-:Y:S05]  /*1840*/  BSYNC B5 ;  /* 0x0000000000057941 */ /* 0x000fea0003800000 */
.L_x_21:
        /* <DEDUP_REMOVED lines=28> */
.L_x_25:
[----:B------:R-:W-:Y:S05]  /*1a10*/  BSYNC B5 ;  /* 0x0000000000057941 */ /* 0x000fea0003800000 */
.L_x_24:
[----:B------:R-:W-:-:S04]  /*1a20*/  ISETP.NE.U32.AND P1, PT, R31, RZ, PT ;  /* 0x000000ff1f00720c */ /* 0x000fc80003f25070 */
[----:B------:R-:W-:-:S13]  /*1a30*/  ISETP.NE.OR.EX P0, PT, R32, RZ, P0, P1 ;  /* 0x000000ff2000720c */ /* 0x000fda0000705710 */
[----:B------:R-:W-:Y:S01]  /*1a40*/  @!P0 BREAK B4 ;  /* 0x0000000000048942 */ /* 0x000fe20003800000 */
[----:B------:R-:W-:Y:S05]  /*1a50*/  @!P0 BRA `(.L_x_18) ;  /* 0x0000013000008947 */ /* 0x000fea0003800000 */
.L_x_20:
[----:B------:R-:W-:Y:S05]  /*1a60*/  BSYNC B4 ;  /* 0x0000000000047941 */ /* 0x000fea0003800000 */
.L_x_19:
        /* <DEDUP_REMOVED lines=18> */
.L_x_18:
[----:B------:R-:W-:Y:S05]  /*1b90*/  BSYNC B3 ;  /* 0x0000000000037941 */ /* 0x000fea0003800000 */
.L_x_17:
[----:B------:R-:W-:-:S04]  /*1ba0*/  ISETP.NE.U32.AND P0, PT, R34, RZ, PT ;  /* 0x000000ff2200720c */ /* 0x000fc80003f05070 */
        /* <DEDUP_REMOVED lines=16> */
.L_x_16:
[----:B------:R-:W-:Y:S05]  /*1cb0*/  BSYNC B2 ;  /* 0x0000000000027941 */ /* 0x000fea0003800000 */
.L_x_15:
[----:B------:R-:W2:Y:S04]  /*1cc0*/  LDL.128 R40, [R1+0x60] ;  /* 0x0000600001287983 */ /* 0x000ea80000100c00 */
[----:B0-----:R-:W3:Y:S04]  /*1cd0*/  LDL.128 R16, [R1+0x70] ;  /* 0x0000700001107983 */ /* 0x001ee80000100c00 */
[----:B------:R-:W4:Y:S04]  /*1ce0*/  LDL.128 R12, [R1+0x80] ;  /* 0x00008000010c7983 */ /* 0x000f280000100c00 */
[----:B------:R-:W3:Y:S04]  /*1cf0*/  LDL.128 R32, [R1+0x90] ;  /* 0x0000900001207983 */ /* 0x000ee80000100c00 */
[----:B------:R-:W3:Y:S04]  /*1d00*/  LDL.128 R24, [R1+0xa0] ;  /* 0x0000a00001187983 */ /* 0x000ee80000100c00 */
[----:B------:R-:W3:Y:S04]  /*1d10*/  LDL.128 R28, [R1+0xb0] ;  /* 0x0000b000011c7983 */ /* 0x000ee80000100c00 */
[----:B------:R-:W3:Y:S04]  /*1d20*/  LDL.128 R52, [R1+0xd0] ;  /* 0x0000d00001347983 */ /* 0x000ee80000100c00 */
[----:B------:R-:W3:Y:S01]  /*1d30*/  LDL.64 R70, [R1+0x40] ;  /* 0x0000400001467983 */ /* 0x000ee20000100a00 */
[----:B--2---:R-:W-:-:S02]  /*1d40*/  PRMT R37, R42, 0x7732, RZ ;  /* 0x000077322a257816 */ /* 0x004fc400000000ff */
[C---:B------:R-:W-:Y:S02]  /*1d50*/  LOP3.LUT R11, R40.reuse, 0xffff, RZ, 0xc0, !PT ;  /* 0x0000ffff280b7812 */ /* 0x040fe400078ec0ff */
[----:B------:R-:W-:Y:S01]  /*1d60*/  PRMT R20, R40, 0x7732, RZ ;  /* 0x0000773228147816 */ /* 0x000fe200000000ff */
[----:B------:R-:W-:Y:S01]  /*1d70*/  IMAD.MOV.U32 R66, RZ, RZ, R37 ;  /* 0x000000ffff427224 */ /* 0x000fe200078e0025 */
[----:B------:R-:W-:Y:S02]  /*1d80*/  SHF.R.U32.HI R10, RZ, 0x8, R11 ;  /* 0x00000008ff0a7819 */ /* 0x000fe4000001160b */
[----:B------:R-:W-:Y:S02]  /*1d90*/  LOP3.LUT R22, R42, 0xffff, RZ, 0xc0, !PT ;  /* 0x0000ffff2a167812 */ /* 0x000fe400078ec0ff */
[----:B------:R-:W-:Y:S02]  /*1da0*/  SHF.R.U32.HI R37, RZ, 0x8, R20 ;  /* 0x00000008ff257819 */ /* 0x000fe40000011614 */
[----:B------:R-:W-:-:S02]  /*1db0*/  LOP3.LUT R44, R10, 0xff, RZ, 0xc0, !PT ;  /* 0x000000ff0a2c7812 */ /* 0x000fc400078ec0ff */
[C---:B------:R-:W-:Y:S02]  /*1dc0*/  LOP3.LUT R21, R41.reuse, 0xffff, RZ, 0xc0, !PT ;  /* 0x0000ffff29157812 */ /* 0x040fe400078ec0ff */
[----:B------:R-:W-:Y:S02]  /*1dd0*/  PRMT R36, R41, 0x7732, RZ ;  /* 0x0000773229247816 */ /* 0x000fe400000000ff */
[----:B------:R-:W-:Y:S02]  /*1de0*/  SHF.R.U32.HI R10, RZ, 0x8, R66 ;  /* 0x00000008ff0a7819 */ /* 0x000fe40000011642 */
[----:B------:R-:W-:Y:S02]  /*1df0*/  SHF.R.U32.HI R41, RZ, 0x8, R22 ;  /* 0x00000008ff297819 */ /* 0x000fe40000011616 */
[----:B------:R-:W-:Y:S02]  /*1e00*/  LOP3.LUT R40, R20, 0xff, RZ, 0xc0, !PT ;  /* 0x000000ff14287812 */ /* 0x000fe400078ec0ff */
[----:B------:R-:W-:-:S02]  /*1e10*/  LOP3.LUT R37, R37, 0xffff, RZ, 0xc0, !PT ;  /* 0x0000ffff25257812 */ /* 0x000fc400078ec0ff */
[----:B------:R-:W-:Y:S02]  /*1e20*/  LOP3.LUT R66, R66, 0xff, RZ, 0xc0, !PT ;  /* 0x000000ff42427812 */ /* 0x000fe400078ec0ff */
[----:B------:R-:W-:Y:S02]  /*1e30*/  LOP3.LUT R10, R10, 0xffff, RZ, 0xc0, !PT ;  /* 0x0000ffff0a0a7812 */ /* 0x000fe400078ec0ff */
[----:B------:R-:W-:Y:S01]  /*1e40*/  LOP3.LUT R47, R41, 0xff, RZ, 0xc0, !PT ;  /* 0x000000ff292f7812 */ /* 0x000fe200078ec0ff */
[----:B------:R-:W-:Y:S01]  /*1e50*/  IMAD.WIDE.U32 R40, R40, 0x10000, RZ ;  /* 0x0001000028287825 */ /* 0x000fe200078e00ff */
[C---:B------:R-:W-:Y:S02]  /*1e60*/  LOP3.LUT R23, R43.reuse, 0xffff, RZ, 0xc0, !PT ;  /* 0x0000ffff2b177812 */ /* 0x040fe400078ec0ff */
[----:B------:R-:W-:Y:S01]  /*1e70*/  PRMT R39, R43, 0x7732, RZ ;  /* 0x000077322b277816 */ /* 0x000fe200000000ff */
[----:B------:R-:W-:Y:S01]  /*1e80*/  IMAD.WIDE.U32 R42, R37, 0x1000000, RZ ;  /* 0x01000000252a7825 */ /* 0x000fe200078e00ff */
[----:B------:R-:W-:-:S02]  /*1e90*/  SHF.L.U64.HI R37, R44, 0x8, RZ ;  /* 0x000000082c257819 */ /* 0x000fc400000102ff */
[----:B------:R-:W-:Y:S01]  /*1ea0*/  SHF.L.U64.HI R45, R47, 0x8, RZ ;  /* 0x000000082f2d7819 */ /* 0x000fe200000102ff */
[----:B------:R-:W-:-:S04]  /*1eb0*/  IMAD.WIDE.U32 R66, R66, 0x10000, RZ ;  /* 0x0001000042427825 */ /* 0x000fc800078e00ff */
[----:B------:R-:W-:Y:S01]  /*1ec0*/  IMAD.WIDE.U32 R48, R10, 0x1000000, RZ ;  /* 0x010000000a307825 */ /* 0x000fe200078e00ff */
[----:B------:R-:W-:Y:S02]  /*1ed0*/  LOP3.LUT R10, R43, R37, R41, 0xfe, !PT ;  /* 0x000000252b0a7212 */ /* 0x000fe400078efe29 */
[----:B------:R-:W-:Y:S02]  /*1ee0*/  PRMT R37, R22, 0x6540, R47 ;  /* 0x0000654016257816 */ /* 0x000fe4000000002f */
[----:B------:R-:W-:Y:S02]  /*1ef0*/  PRMT R43, R11, 0x6540, R44 ;  /* 0x000065400b2b7816 */ /* 0x000fe4000000002c */
[----:B------:R-:W-:Y:S02]  /*1f00*/  LOP3.LUT R22, R49, R45, R67, 0xfe, !PT ;  /* 0x0000002d31167212 */ /* 0x000fe400078efe43 */
[----:B------:R-:W2:Y:S01]  /*1f10*/  LDL.128 R44, [R1+0xc0] ;  /* 0x0000c000012c7983 */ /* 0x000ea20000100c00 */
[----:B------:R-:W-:-:S02]  /*1f20*/  LOP3.LUT R41, R10, 0xff, R21, 0xf8, !PT ;  /* 0x000000ff0a297812 */ /* 0x000fc400078ef815 */
[----:B------:R-:W-:Y:S02]  /*1f30*/  SHF.R.U32.HI R10, RZ, 0x8, R21 ;  /* 0x00000008ff0a7819 */ /* 0x000fe40000011615 */
[----:B------:R-:W-:Y:S01]  /*1f40*/  SHF.R.U32.HI R11, RZ, 0x8, R23 ;  /* 0x00000008ff0b7819 */ /* 0x000fe20000011617 */
[----:B------:R-:W-:Y:S01]  /*1f50*/  IMAD.MOV.U32 R20, RZ, RZ, R36 ;  /* 0x000000ffff147224 */ /* 0x000fe200078e0024 */
[----:B------:R-:W-:Y:S01]  /*1f60*/  PRMT R10, R10, 0x7104, RZ ;  /* 0x000071040a0a7816 */ /* 0x000fe200000000ff */
[----:B------:R-:W-:Y:S01]  /*1f70*/  IMAD.MOV.U32 R21, RZ, RZ, R39 ;  /* 0x000000ffff157224 */ /* 0x000fe200078e0027 */
[----:B------:R-:W-:Y:S02]  /*1f80*/  LOP3.LUT R22, R22, 0xff, R23, 0xf8, !PT ;  /* 0x000000ff16167812 */ /* 0x000fe400078ef817 */
[----:B------:R-:W-:Y:S02]  /*1f90*/  PRMT R11, R11, 0x7104, RZ ;  /* 0x000071040b0b7816 */ /* 0x000fe400000000ff */
[----:B------:R-:W-:-:S02]  /*1fa0*/  LOP3.LUT R23, R41, R10, RZ, 0xfc, !PT ;  /* 0x0000000a29177212 */ /* 0x000fc400078efcff */
[----:B------:R-:W-:Y:S02]  /*1fb0*/  LOP3.LUT R22, R22, R11, RZ, 0xfc, !PT ;  /* 0x0000000b16167212 */ /* 0x000fe400078efcff */
[----:B------:R-:W-:Y:S02]  /*1fc0*/  SHF.R.U32.HI R10, RZ, 0x8, R20 ;  /* 0x00000008ff0a7819 */ /* 0x000fe40000011614 */
[----:B------:R-:W-:Y:S01]  /*1fd0*/  SHF.R.U32.HI R11, RZ, 0x8, R21 ;  /* 0x00000008ff0b7819 */ /* 0x000fe20000011615 */
[----:B------:R-:W-:Y:S01]  /*1fe0*/  IMAD.U32 R20, R20, 0x10000, RZ ;  /* 0x0001000014147824 */ /* 0x000fe200078e00ff */
[----:B------:R-:W-:Y:S01]  /*1ff0*/  LOP3.LUT R10, R10, 0xffff, RZ, 0xc0, !PT ;  /* 0x0000ffff0a0a7812 */ /* 0x000fe200078ec0ff */
[----:B------:R-:W-:Y:S01]  /*2000*/  IMAD.U32 R21, R21, 0x10000, RZ ;  /* 0x0001000015157824 */ /* 0x000fe200078e00ff */
[----:B------:R-:W-:Y:S02]  /*2010*/  LOP3.LUT R11, R11, 0xffff, RZ, 0xc0, !PT ;  /* 0x0000ffff0b0b7812 */ /* 0x000fe400078ec0ff */
[----:B------:R-:W-:Y:S01]  /*2020*/  LOP3.LUT R23, R23, 0xff0000, R20, 0xf8, !PT ;  /* 0x00ff000017177812 */ /* 0x000fe200078ef814 */
[----:B------:R-:W-:Y:S01]  /*2030*/  IMAD.SHL.U32 R10, R10, 0x1000000, RZ ;  /* 0x010000000a0a7824 */ /* 0x000fe200078e00ff */
[----:B------:R-:W-:Y:S01]  /*2040*/  LOP3.LUT R22, R22, 0xff0000, R21, 0xf8, !PT ;  /* 0x00ff000016167812 */ /* 0x000fe200078ef815 */
[----:B------:R-:W-:Y:S01]  /*2050*/  IMAD.SHL.U32 R11, R11, 0x1000000, RZ ;  /* 0x010000000b0b7824 */ /* 0x000fe200078e00ff */
[----:B------:R-:W-:-:S02]  /*2060*/  LOP3.LUT R67, R42, R43, R40, 0xfe, !PT ;  /* 0x0000002b2a437212 */ /* 0x000fc400078efe28 */
[C---:B---3--:R-:W-:Y:S02]  /*2070*/  LOP3.LUT R21, R16.reuse, 0xffff, RZ, 0xc0, !PT ;  /* 0x0000ffff10157812 */ /* 0x048fe400078ec0ff */
[----:B------:R-:W-:Y:S02]  /*2080*/  PRMT R20, R16, 0x7732, RZ ;  /* 0x0000773210147816 */ /* 0x000fe400000000ff */
[C---:B------:R-:W-:Y:S02]  /*2090*/  LOP3.LUT R16, R17.reuse, 0xffff, RZ, 0xc0, !PT ;  /* 0x0000ffff11107812 */ /* 0x040fe400078ec0ff */
[----:B------:R-:W-:Y:S02]  /*20a0*/  PRMT R42, R17, 0x7732, RZ ;  /* 0x00007732112a7816 */ /* 0x000fe400000000ff */
[----:B------:R-:W-:Y:S02]  /*20b0*/  LOP3.LUT R17, R18, 0xffff, RZ, 0xc0, !PT ;  /* 0x0000ffff12117812 */ /* 0x000fe400078ec0ff */
[----:B------:R-:W-:-:S02]  /*20c0*/  LOP3.LUT R65, R23, R10, RZ, 0xfc, !PT ;  /* 0x0000000a17417212 */ /* 0x000fc400078efcff */
[----:B------:R-:W-:Y:S02]  /*20d0*/  LOP3.LUT R64, R22, R11, RZ, 0xfc, !PT ;  /* 0x0000000b16407212 */ /* 0x000fe400078efcff */
[----:B------:R-:W-:Y:S02]  /*20e0*/  SHF.R.U32.HI R10, RZ, 0x8, R21 ;  /* 0x00000008ff0a7819 */ /* 0x000fe40000011615 */
[----:B------:R-:W-:Y:S02]  /*20f0*/  SHF.R.U32.HI R11, RZ, 0x8, R17 ;  /* 0x00000008ff0b7819 */ /* 0x000fe40000011611 */
[----:B------:R-:W-:Y:S02]  /*2100*/  PRMT R22, R18, 0x7732, RZ ;  /* 0x0000773212167816 */ /* 0x000fe400000000ff */
[----:B------:R-:W-:Y:S02]  /*2110*/  LOP3.LUT R36, R10, 0xff, RZ, 0xc0, !PT ;  /* 0x000000ff0a247812 */ /* 0x000fe400078ec0ff */
[----:B------:R-:W-:-:S02]  /*2120*/  SHF.R.U32.HI R10, RZ, 0x8, R20 ;  /* 0x00000008ff0a7819 */ /* 0x000fc40000011614 */
[----:B------:R-:W-:Y:S02]  /*2130*/  LOP3.LUT R18, R11, 0xff, RZ, 0xc0, !PT ;  /* 0x000000ff0b127812 */ /* 0x000fe400078ec0ff */
[----:B------:R-:W-:Y:S02]  /*2140*/  SHF.R.U32.HI R11, RZ, 0x8, R22 ;  /* 0x00000008ff0b7819 */ /* 0x000fe40000011616 */
[----:B------:R-:W-:Y:S02]  /*2150*/  LOP3.LUT R20, R20, 0xff, RZ, 0xc0, !PT ;  /* 0x000000ff14147812 */ /* 0x000fe400078ec0ff */
[----:B------:R-:W-:Y:S02]  /*2160*/  LOP3.LUT R10, R10, 0xffff, RZ, 0xc0, !PT ;  /* 0x0000ffff0a0a7812 */ /* 0x000fe400078ec0ff */
[----:B------:R-:W-:Y:S02]  /*2170*/  LOP3.LUT R22, R22, 0xff, RZ, 0xc0, !PT ;  /* 0x000000ff16167812 */ /* 0x000fe400078ec0ff */
[----:B------:R-:W-:-:S02]  /*2180*/  LOP3.LUT R11, R11, 0xffff, RZ, 0xc0, !PT ;  /* 0x0000ffff0b0b7812 */ /* 0x000fc400078ec0ff */
[C---:B------:R-:W-:Y:S02]  /*2190*/  LOP3.LUT R39, R19.reuse, 0xffff, RZ, 0xc0, !PT ;  /* 0x0000ffff13277812 */ /* 0x040fe400078ec0ff */
[----:B------:R-:W-:Y:S02]  /*21a0*/  PRMT R43, R19, 0x7732, RZ ;  /* 0x00007732132b7816 */ /* 0x000fe400000000ff */
[----:B------:R-:W-:Y:S02]  /*21b0*/  LOP3.LUT R66, R48, R37, R66, 0xfe, !PT ;  /* 0x0000002530427212 */ /* 0x000fe400078efe42 */
[----:B------:R-:W-:Y:S01]  /*21c0*/  PRMT R77, R21, 0x6540, R36 ;  /* 0x00006540154d7816 */ /* 0x000fe20000000024 */
[----:B------:R-:W-:Y:S01]  /*21d0*/  IMAD.WIDE.U32 R20, R20, 0x10000, RZ ;  /* 0x0001000014147825 */ /* 0x000fe200078e00ff */
[----:B------:R-:W-:-:S03]  /*21e0*/  SHF.L.U64.HI R19, R36, 0x8, RZ ;  /* 0x0000000824137819 */ /* 0x000fc600000102ff */
[----:B------:R-:W-:-:S04]  /*21f0*/  IMAD.WIDE.U32 R36, R10, 0x1000000, RZ ;  /* 0x010000000a247825 */ /* 0x000fc800078e00ff */
[----:B------:R-:W-:-:S04]  /*2200*/  IMAD.WIDE.U32 R22, R22, 0x10000, RZ ;  /* 0x0001000016167825 */ /* 0x000fc800078e00ff */
[----:B------:R-:W-:Y:S01]  /*2210*/  IMAD.WIDE.U32 R40, R11, 0x1000000, RZ ;  /* 0x010000000b287825 */ /* 0x000fe200078e00ff */
[----:B------:R-:W-:Y:S02]  /*2220*/  SHF.L.U64.HI R11, R18, 0x8, RZ ;  /* 0x00000008120b7819 */ /* 0x000fe400000102ff */
[----:B------:R-:W-:Y:S02]  /*2230*/  PRMT R73, R17, 0x6540, R18 ;  /* 0x0000654011497816 */ /* 0x000fe40000000012 */
[----:B------:R-:W-:Y:S02]  /*2240*/  LOP3.LUT R19, R37, R19, R21, 0xfe, !PT ;  /* 0x0000001325137212 */ /* 0x000fe400078efe15 */
[----:B------:R-:W-:Y:S02]  /*2250*/  LOP3.LUT R18, R41, R11, R23, 0xfe, !PT ;  /* 0x0000000b29127212 */ /* 0x000fe400078efe17 */
[----:B------:R-:W-:Y:S02]  /*2260*/  SHF.R.U32.HI R10, RZ, 0x8, R16 ;  /* 0x00000008ff0a7819 */ /* 0x000fe40000011610 */
[----:B------:R-:W-:-:S02]  /*2270*/  SHF.R.U32.HI R11, RZ, 0x8, R39 ;  /* 0x00000008ff0b7819 */ /* 0x000fc40000011627 */
[----:B------:R-:W-:Y:S02]  /*2280*/  LOP3.LUT R19, R19, 0xff, R16, 0xf8, !PT ;  /* 0x000000ff13137812 */ /* 0x000fe400078ef810 */
[----:B------:R-:W-:Y:S01]  /*2290*/  PRMT R16, R10, 0x7104, RZ ;  /* 0x000071040a107816 */ /* 0x000fe200000000ff */
[----:B------:R-:W-:Y:S01]  /*22a0*/  IMAD.MOV.U32 R10, RZ, RZ, R42 ;  /* 0x000000ffff0a7224 */ /* 0x000fe200078e002a */
[----:B------:R-:W-:Y:S01]  /*22b0*/  PRMT R17, R11, 0x7104, RZ ;  /* 0x000071040b117816 */ /* 0x000fe200000000ff */
[----:B------:R-:W-:Y:S01]  /*22c0*/  IMAD.MOV.U32 R11, RZ, RZ, R43 ;  /* 0x000000ffff0b7224 */ /* 0x000fe200078e002b */
[----:B------:R-:W-:Y:S02]  /*22d0*/  LOP3.LUT R18, R18, 0xff, R39, 0xf8, !PT ;  /* 0x000000ff12127812 */ /* 0x000fe400078ef827 */
[----:B------:R-:W-:Y:S02]  /*22e0*/  LOP3.LUT R19, R19, R16, RZ, 0xfc, !PT ;  /* 0x0000001013137212 */ /* 0x000fe400078efcff */
[----:B------:R-:W-:-:S02]  /*22f0*/  LOP3.LUT R18, R18, R17, RZ, 0xfc, !PT ;  /* 0x0000001112127212 */ /* 0x000fc400078efcff */
        /* <DEDUP_REMOVED lines=10> */
[----:B----4-:R-:W-:-:S02]  /*23a0*/  LOP3.LUT R42, R12, 0xffff, RZ, 0xc0, !PT ;  /* 0x0000ffff0c2a7812 */ /* 0x010fc400078ec0ff */
[----:B------:R-:W-:Y:S02]  /*23b0*/  LOP3.LUT R49, R14, 0xffff, RZ, 0xc0, !PT ;  /* 0x0000ffff0e317812 */ /* 0x000fe400078ec0ff */
[----:B------:R-:W-:Y:S02]  /*23c0*/  LOP3.LUT R69, R69, R16, RZ, 0xfc, !PT ;  /* 0x0000001045457212 */ /* 0x000fe400078efcff */
[----:B------:R-:W-:Y:S02]  /*23d0*/  LOP3.LUT R75, R10, R17, RZ, 0xfc, !PT ;  /* 0x000000110a4b7212 */ /* 0x000fe400078efcff */
[----:B------:R-:W-:Y:S01]  /*23e0*/  SHF.R.U32.HI R16, RZ, 0x8, R42 ;  /* 0x00000008ff107819 */ /* 0x000fe2000001162a */
[----:B------:R-:W3:Y:S01]  /*23f0*/  LDL.64 R10, [R1+0x48] ;  /* 0x00004800010a7983 */ /* 0x000ee20000100a00 */
[----:B------:R-:W-:Y:S02]  /*2400*/  PRMT R17, R12, 0x7732, RZ ;  /* 0x000077320c117816 */ /* 0x000fe400000000ff */
[----:B------:R-:W-:-:S02]  /*2410*/  SHF.R.U32.HI R18, RZ, 0x8, R49 ;  /* 0x00000008ff127819 */ /* 0x000fc40000011631 */
[----:B------:R-:W-:Y:S02]  /*2420*/  PRMT R19, R14, 0x7732, RZ ;  /* 0x000077320e137816 */ /* 0x000fe400000000ff */
[----:B------:R-:W-:Y:S02]  /*2430*/  LOP3.LUT R77, R36, R77, R20, 0xfe, !PT ;  /* 0x0000004d244d7212 */ /* 0x000fe400078efe14 */
[----:B------:R-:W-:Y:S02]  /*2440*/  LOP3.LUT R37, R16, 0xff, RZ, 0xc0, !PT ;  /* 0x000000ff10257812 */ /* 0x000fe400078ec0ff */
[----:B------:R-:W-:Y:S02]  /*2450*/  SHF.R.U32.HI R16, RZ, 0x8, R17 ;  /* 0x00000008ff107819 */ /* 0x000fe40000011611 */
[----:B------:R-:W-:Y:S02]  /*2460*/  LOP3.LUT R36, R18, 0xff, RZ, 0xc0, !PT ;  /* 0x000000ff12247812 */ /* 0x000fe400078ec0ff */
[----:B------:R-:W-:-:S02]  /*2470*/  SHF.R.U32.HI R18, RZ, 0x8, R19 ;  /* 0x00000008ff127819 */ /* 0x000fc40000011613 */
[----:B------:R-:W-:Y:S02]  /*2480*/  LOP3.LUT R73, R40, R73, R22, 0xfe, !PT ;  /* 0x0000004928497212 */ /* 0x000fe400078efe16 */
[----:B------:R-:W-:Y:S01]  /*2490*/  LOP3.LUT R17, R17, 0xff, RZ, 0xc0, !PT ;  /* 0x000000ff11117812 */ /* 0x000fe200078ec0ff */
[----:B------:R-:W4:Y:S01]  /*24a0*/  LDL.128 R20, [R1] ;  /* 0x0000000001147983 */ /* 0x000f220000100c00 */
[----:B------:R-:W-:Y:S02]  /*24b0*/  LOP3.LUT R40, R16, 0xffff, RZ, 0xc0, !PT ;  /* 0x0000ffff10287812 */ /* 0x000fe400078ec0ff */
[----:B------:R-:W-:Y:S02]  /*24c0*/  PRMT R79, R42, 0x6540, R37 ;  /* 0x000065402a4f7816 */ /* 0x000fe40000000025 */
[----:B------:R-:W-:Y:S02]  /*24d0*/  LOP3.LUT R19, R19, 0xff, RZ, 0xc0, !PT ;  /* 0x000000ff13137812 */ /* 0x000fe400078ec0ff */
[----:B------:R-:W-:-:S02]  /*24e0*/  LOP3.LUT R42, R18, 0xffff, RZ, 0xc0, !PT ;  /* 0x0000ffff122a7812 */ /* 0x000fc400078ec0ff */
[C---:B------:R-:W-:Y:S02]  /*24f0*/  LOP3.LUT R39, R13.reuse, 0xffff, RZ, 0xc0, !PT ;  /* 0x0000ffff0d277812 */ /* 0x040fe400078ec0ff */
[----:B------:R-:W-:Y:S02]  /*2500*/  PRMT R56, R13, 0x7732, RZ ;  /* 0x000077320d387816 */ /* 0x000fe400000000ff */
[C---:B------:R-:W-:Y:S02]  /*2510*/  LOP3.LUT R48, R15.reuse, 0xffff, RZ, 0xc0, !PT ;  /* 0x0000ffff0f307812 */ /* 0x040fe400078ec0ff */
[----:B------:R-:W-:Y:S01]  /*2520*/  PRMT R58, R15, 0x7732, RZ ;  /* 0x000077320f3a7816 */ /* 0x000fe200000000ff */
[----:B------:R-:W-:Y:S01]  /*2530*/  IMAD.WIDE.U32 R16, R17, 0x10000, RZ ;  /* 0x0001000011107825 */ /* 0x000fe200078e00ff */
[----:B------:R-:W4:Y:S01]  /*2540*/  LDL.128 R12, [R1+0x20] ;  /* 0x00002000010c7983 */ /* 0x000f220000100c00 */
[----:B------:R-:W-:Y:S02]  /*2550*/  SHF.L.U64.HI R57, R37, 0x8, RZ ;  /* 0x0000000825397819 */ /* 0x000fe400000102ff */
[----:B------:R-:W-:Y:S01]  /*2560*/  IMAD.WIDE.U32 R40, R40, 0x1000000, RZ ;  /* 0x0100000028287825 */ /* 0x000fe200078e00ff */
[----:B------:R-:W-:-:S03]  /*2570*/  SHF.L.U64.HI R37, R36, 0x8, RZ ;  /* 0x0000000824257819 */ /* 0x000fc600000102ff */
[----:B------:R-:W-:-:S04]  /*2580*/  IMAD.WIDE.U32 R18, R19, 0x10000, RZ ;  /* 0x0001000013127825 */ /* 0x000fc800078e00ff */
[----:B------:R-:W-:Y:S01]  /*2590*/  IMAD.WIDE.U32 R42, R42, 0x1000000, RZ ;  /* 0x010000002a2a7825 */ /* 0x000fe200078e00ff */
[----:B------:R-:W-:Y:S02]  /*25a0*/  LOP3.LUT R79, R40, R79, R16, 0xfe, !PT ;  /* 0x0000004f284f7212 */ /* 0x000fe400078efe10 */
[----:B------:R-:W-:Y:S02]  /*25b0*/  PRMT R49, R49, 0x6540, R36 ;  /* 0x0000654031317816 */ /* 0x000fe40000000024 */
[----:B------:R-:W-:Y:S02]  /*25c0*/  LOP3.LUT R40, R41, R57, R17, 0xfe, !PT ;  /* 0x0000003929287212 */ /* 0x000fe400078efe11 */
[----:B------:R-:W-:Y:S02]  /*25d0*/  LOP3.LUT R19, R43, R37, R19, 0xfe, !PT ;  /* 0x000000252b137212 */ /* 0x000fe400078efe13 */
[----:B------:R-:W-:Y:S02]  /*25e0*/  SHF.R.U32.HI R16, RZ, 0x8, R39 ;  /* 0x00000008ff107819 */ /* 0x000fe40000011627 */
[----:B------:R-:W-:-:S02]  /*25f0*/  SHF.R.U32.HI R17, RZ, 0x8, R48 ;  /* 0x00000008ff117819 */ /* 0x000fc40000011630 */
[----:B------:R-:W-:Y:S01]  /*2600*/  LOP3.LUT R78, R42, R49, R18, 0xfe, !PT ;  /* 0x000000312a4e7212 */ /* 0x000fe200078efe12 */
[----:B------:R-:W-:Y:S01]  /*2610*/  IMAD.MOV.U32 R18, RZ, RZ, R56 ;  /* 0x000000ffff127224 */ /* 0x000fe200078e0038 */
[----:B------:R-:W-:Y:S01]  /*2620*/  LOP3.LUT R36, R19, 0xff, R48, 0xf8, !PT ;  /* 0x000000ff13247812 */ /* 0x000fe200078ef830 */
[----:B------:R-:W-:Y:S01]  /*2630*/  IMAD.MOV.U32 R19, RZ, RZ, R58 ;  /* 0x000000ffff137224 */ /* 0x000fe200078e003a */
[----:B------:R-:W-:Y:S02]  /*2640*/  LOP3.LUT R37, R40, 0xff, R39, 0xf8, !PT ;  /* 0x000000ff28257812 */ /* 0x000fe400078ef827 */
[----:B------:R-:W-:Y:S01]  /*2650*/  PRMT R16, R16, 0x7104, RZ ;  /* 0x0000710410107816 */ /* 0x000fe200000000ff */
[----:B------:R-:W3:Y:S01]  /*2660*/  LDL.128 R40, [R1+0x30] ;  /* 0x0000300001287983 */ /* 0x000ee20000100c00 */
        /* <DEDUP_REMOVED lines=12> */
[----:B------:R-:W-:-:S02]  /*2730*/  IMAD.SHL.U32 R36, R17, 0x1000000, RZ ;  /* 0x0100000011247824 */ /* 0x000fc400078e00ff */
[----:B------:R-:W3:Y:S01]  /*2740*/  LDL.128 R16, [R1+0x10] ;  /* 0x0000100001107983 */ /* 0x000ee20000100c00 */
[----:B------:R-:W-:Y:S02]  /*2750*/  LOP3.LUT R37, R48, R37, RZ, 0xfc, !PT ;  /* 0x0000002530257212 */ /* 0x000fe400078efcff */
[C---:B------:R-:W-:Y:S02]  /*2760*/  LOP3.LUT R57, R32.reuse, 0xffff, RZ, 0xc0, !PT ;  /* 0x0000ffff20397812 */ /* 0x040fe400078ec0ff */
[----:B------:R-:W-:Y:S02]  /*2770*/  PRMT R48, R32, 0x7732, RZ ;  /* 0x0000773220307816 */ /* 0x000fe400000000ff */
[C---:B------:R-:W-:Y:S02]  /*2780*/  LOP3.LUT R58, R33.reuse, 0xffff, RZ, 0xc0, !PT ;  /* 0x0000ffff213a7812 */ /* 0x040fe400078ec0ff */
[----:B------:R-:W-:Y:S02]  /*2790*/  PRMT R74, R33, 0x7732, RZ ;  /* 0x00007732214a7816 */ /* 0x000fe400000000ff */
[----:B------:R-:W-:-:S02]  /*27a0*/  LOP3.LUT R59, R34, 0xffff, RZ, 0xc0, !PT ;  /* 0x0000ffff223b7812 */ /* 0x000fc400078ec0ff */
[----:B------:R-:W-:Y:S02]  /*27b0*/  PRMT R60, R34, 0x7732, RZ ;  /* 0x00007732223c7816 */ /* 0x000fe400000000ff */
[C---:B------:R-:W-:Y:S02]  /*27c0*/  LOP3.LUT R61, R35.reuse, 0xffff, RZ, 0xc0, !PT ;  /* 0x0000ffff233d7812 */ /* 0x040fe400078ec0ff */
[----:B------:R-:W-:Y:S02]  /*27d0*/  PRMT R76, R35, 0x7732, RZ ;  /* 0x00007732234c7816 */ /* 0x000fe400000000ff */
[----:B------:R-:W3:Y:S01]  /*27e0*/  LDL.128 R32, [R1+0x50] ;  /* 0x0000500001207983 */ /* 0x000ee20000100c00 */
[----:B------:R-:W-:Y:S02]  /*27f0*/  LOP3.LUT R36, R39, R36, RZ, 0xfc, !PT ;  /* 0x0000002427247212 */ /* 0x000fe400078efcff */
[----:B------:R-:W-:Y:S02]  /*2800*/  SHF.R.U32.HI R39, RZ, 0x8, R57 ;  /* 0x00000008ff277819 */ /* 0x000fe40000011639 */
[----:B------:R-:W-:-:S02]  /*2810*/  SHF.R.U32.HI R49, RZ, 0x8, R59 ;  /* 0x00000008ff317819 */ /* 0x000fc4000001163b */
[----:B------:R-:W-:Y:S02]  /*2820*/  LOP3.LUT R72, R39, 0xff, RZ, 0xc0, !PT ;  /* 0x000000ff27487812 */ /* 0x000fe400078ec0ff */
[----:B------:R-:W-:Y:S02]  /*2830*/  SHF.R.U32.HI R39, RZ, 0x8, R48 ;  /* 0x00000008ff277819 */ /* 0x000fe40000011630 */
[----:B------:R-:W-:Y:S02]  /*2840*/  SHF.R.U32.HI R56, RZ, 0x8, R60 ;  /* 0x00000008ff387819 */ /* 0x000fe4000001163c */
[----:B------:R-:W-:Y:S02]  /*2850*/  LOP3.LUT R48, R48, 0xff, RZ, 0xc0, !PT ;  /* 0x000000ff30307812 */ /* 0x000fe400078ec0ff */
[----:B------:R-:W-:Y:S02]  /*2860*/  LOP3.LUT R68, R49, 0xff, RZ, 0xc0, !PT ;  /* 0x000000ff31447812 */ /* 0x000fe400078ec0ff */
[----:B------:R-:W-:-:S02]  /*2870*/  LOP3.LUT R49, R60, 0xff, RZ, 0xc0, !PT ;  /* 0x000000ff3c317812 */ /* 0x000fc400078ec0ff */
[----:B------:R-:W-:Y:S02]  /*2880*/  LOP3.LUT R39, R39, 0xffff, RZ, 0xc0, !PT ;  /* 0x0000ffff27277812 */ /* 0x000fe400078ec0ff */
[----:B------:R-:W-:Y:S01]  /*2890*/  LOP3.LUT R56, R56, 0xffff, RZ, 0xc0, !PT ;  /* 0x0000ffff38387812 */ /* 0x000fe200078ec0ff */
[----:B------:R-:W-:Y:S01]  /*28a0*/  IMAD.WIDE.U32 R80, R48, 0x10000, RZ ;  /* 0x0001000030507825 */ /* 0x000fe200078e00ff */
[----:B------:R-:W-:-:S03]  /*28b0*/  SHF.L.U64.HI R89, R72, 0x8, RZ ;  /* 0x0000000848597819 */ /* 0x000fc600000102ff */
[----:B------:R-:W-:-:S04]  /*28c0*/  IMAD.WIDE.U32 R48, R49, 0x10000, RZ ;  /* 0x0001000031307825 */ /* 0x000fc800078e00ff */
[----:B------:R-:W-:Y:S01]  /*28d0*/  IMAD.WIDE.U32 R84, R39, 0x1000000, RZ ;  /* 0x0100000027547825 */ /* 0x000fe200078e00ff */
[----:B------:R-:W-:-:S03]  /*28e0*/  SHF.L.U64.HI R39, R68, 0x8, RZ ;  /* 0x0000000844277819 */ /* 0x000fc600000102ff */
[----:B------:R-:W-:Y:S01]  /*28f0*/  IMAD.WIDE.U32 R82, R56, 0x1000000, RZ ;  /* 0x0100000038527825 */ /* 0x000fe200078e00ff */
[----:B------:R-:W-:Y:S02]  /*2900*/  PRMT R87, R57, 0x6540, R72 ;  /* 0x0000654039577816 */ /* 0x000fe40000000048 */
[----:B------:R-:W-:Y:S02]  /*2910*/  LOP3.LUT R57, R85, R89, R81, 0xfe, !PT ;  /* 0x0000005955397212 */ /* 0x000fe400078efe51 */
[----:B------:R-:W-:Y:S02]  /*2920*/  LOP3.LUT R56, R83, R39, R49, 0xfe, !PT ;  /* 0x0000002753387212 */ /* 0x000fe400078efe31 */
[--C-:B------:R-:W-:Y:S02]  /*2930*/  SHF.R.U32.HI R39, RZ, 0x8, R58.reuse ;  /* 0x00000008ff277819 */ /* 0x100fe4000001163a */
[----:B------:R-:W-:Y:S02]  /*2940*/  LOP3.LUT R58, R57, 0xff, R58, 0xf8, !PT ;  /* 0x000000ff393a7812 */ /* 0x000fe400078ef83a */
[----:B------:R-:W-:-:S02]  /*2950*/  PRMT R39, R39, 0x7104, RZ ;  /* 0x0000710427277816 */ /* 0x000fc400000000ff */
[--C-:B------:R-:W-:Y:S02]  /*2960*/  SHF.R.U32.HI R49, RZ, 0x8, R61.reuse ;  /* 0x00000008ff317819 */ /* 0x100fe4000001163d */
[----:B------:R-:W-:Y:S02]  /*2970*/  LOP3.LUT R56, R56, 0xff, R61, 0xf8, !PT ;  /* 0x000000ff38387812 */ /* 0x000fe400078ef83d */
[----:B------:R-:W-:Y:S02]  /*2980*/  LOP3.LUT R61, R58, R39, RZ, 0xfc, !PT ;  /* 0x000000273a3d7212 */ /* 0x000fe400078efcff */
[----:B------:R-:W-:Y:S02]  /*2990*/  SHF.R.U32.HI R39, RZ, 0x8, R74 ;  /* 0x00000008ff277819 */ /* 0x000fe4000001164a */
[----:B------:R-:W-:Y:S01]  /*29a0*/  PRMT R49, R49, 0x7104, RZ ;  /* 0x0000710431317816 */ /* 0x000fe200000000ff */
[----:B------:R-:W-:Y:S01]  /*29b0*/  IMAD.U32 R74, R74, 0x10000, RZ ;  /* 0x000100004a4a7824 */ /* 0x000fe200078e00ff */
[----:B------:R-:W-:-:S02]  /*29c0*/  LOP3.LUT R39, R39, 0xffff, RZ, 0xc0, !PT ;  /* 0x0000ffff27277812 */ /* 0x000fc400078ec0ff */
[----:B------:R-:W-:Y:S02]  /*29d0*/  LOP3.LUT R57, R56, R49, RZ, 0xfc, !PT ;  /* 0x0000003138397212 */ /* 0x000fe400078efcff */
[----:B------:R-:W-:Y:S01]  /*29e0*/  SHF.R.U32.HI R49, RZ, 0x8, R76 ;  /* 0x00000008ff317819 */ /* 0x000fe2000001164c */
[----:B------:R-:W-:Y:S01]  /*29f0*/  IMAD.SHL.U32 R39, R39, 0x1000000, RZ ;  /* 0x0100000027277824 */ /* 0x000fe200078e00ff */
[----:B------:R-:W-:Y:S02]  /*2a00*/  PRMT R59, R59, 0x6540, R68 ;  /* 0x000065403b3b7816 */ /* 0x000fe40000000044 */
[----:B------:R-:W-:Y:S01]  /*2a10*/  LOP3.LUT R74, R61, 0xff0000, R74, 0xf8, !PT ;  /* 0x00ff00003d4a7812 */ /* 0x000fe200078ef84a */
[----:B------:R-:W-:Y:S01]  /*2a20*/  IMAD.U32 R76, R76, 0x10000, RZ ;  /* 0x000100004c4c7824 */ /* 0x000fe200078e00ff */
[----:B------:R-:W-:Y:S02]  /*2a30*/  LOP3.LUT R49, R49, 0xffff, RZ, 0xc0, !PT ;  /* 0x0000ffff31317812 */ /* 0x000fe400078ec0ff */
[----:B------:R-:W-:-:S02]  /*2a40*/  LOP3.LUT R48, R82, R59, R48, 0xfe, !PT ;  /* 0x0000003b52307212 */ /* 0x000fc400078efe30 */
[----:B------:R-:W-:Y:S02]  /*2a50*/  LOP3.LUT R58, R26, 0xffff, RZ, 0xc0, !PT ;  /* 0x0000ffff1a3a7812 */ /* 0x000fe400078ec0ff */
[----:B------:R-:W-:Y:S02]  /*2a60*/  LOP3.LUT R59, R74, R39, RZ, 0xfc, !PT ;  /* 0x000000274a3b7212 */ /* 0x000fe400078efcff */
[----:B------:R-:W-:Y:S01]  /*2a70*/  PRMT R26, R26, 0x7732, RZ ;  /* 0x000077321a1a7816 */ /* 0x000fe200000000ff */
[----:B------:R-:W-:Y:S01]  /*2a80*/  IMAD.SHL.U32 R49, R49, 0x1000000, RZ ;  /* 0x0100000031317824 */ /* 0x000fe200078e00ff */
[C---:B------:R-:W-:Y:S02]  /*2a90*/  LOP3.LUT R39, R24.reuse, 0xffff, RZ, 0xc0, !PT ;  /* 0x0000ffff18277812 */ /* 0x040fe400078ec0ff */
[----:B------:R-:W-:Y:S02]  /*2aa0*/  LOP3.LUT R56, R57, 0xff0000, R76, 0xf8, !PT ;  /* 0x00ff000039387812 */ /* 0x000fe400078ef84c */
[----:B------:R-:W-:-:S02]  /*2ab0*/  PRMT R60, R24, 0x7732, RZ ;  /* 0x00007732183c7816 */ /* 0x000fc400000000ff */
[C---:B------:R-:W-:Y:S02]  /*2ac0*/  LOP3.LUT R68, R27.reuse, 0xffff, RZ, 0xc0, !PT ;  /* 0x0000ffff1b447812 */ /* 0x040fe400078ec0ff */
[----:B------:R-:W-:Y:S01]  /*2ad0*/  PRMT R76, R27, 0x7732, RZ ;  /* 0x000077321b4c7816 */ /* 0x000fe200000000ff */
[----:B------:R-:W-:Y:S01]  /*2ae0*/  IMAD.MOV.U32 R27, RZ, RZ, R26 ;  /* 0x000000ffff1b7224 */ /* 0x000fe200078e001a */
[----:B------:R-:W-:Y:S02]  /*2af0*/  SHF.R.U32.HI R24, RZ, 0x8, R39 ;  /* 0x00000008ff187819 */ /* 0x000fe40000011627 */
[----:B------:R-:W-:Y:S02]  /*2b00*/  LOP3.LUT R56, R56, R49, RZ, 0xfc, !PT ;  /* 0x0000003138387212 */ /* 0x000fe400078efcff */
[C---:B------:R-:W-:Y:S02]  /*2b10*/  LOP3.LUT R49, R25.reuse, 0xffff, RZ, 0xc0, !PT ;  /* 0x0000ffff19317812 */ /* 0x040fe400078ec0ff */
[----:B------:R-:W-:-:S02]  /*2b20*/  PRMT R74, R25, 0x7732, RZ ;  /* 0x00007732194a7816 */ /* 0x000fc400000000ff */
[----:B------:R-:W-:Y:S02]  /*2b30*/  SHF.R.U32.HI R25, RZ, 0x8, R58 ;  /* 0x00000008ff197819 */ /* 0x000fe4000001163a */
[----:B------:R-:W-:Y:S02]  /*2b40*/  LOP3.LUT R72, R24, 0xff, RZ, 0xc0, !PT ;  /* 0x000000ff18487812 */ /* 0x000fe400078ec0ff */
[----:B------:R-:W-:Y:S02]  /*2b50*/  SHF.R.U32.HI R24, RZ, 0x8, R60 ;  /* 0x00000008ff187819 */ /* 0x000fe4000001163c */
[----:B------:R-:W-:Y:S02]  /*2b60*/  SHF.R.U32.HI R26, RZ, 0x8, R27 ;  /* 0x00000008ff1a7819 */ /* 0x000fe4000001161b */
[----:B------:R-:W-:Y:S02]  /*2b70*/  LOP3.LUT R57, R84, R87, R80, 0xfe, !PT ;  /* 0x0000005754397212 */ /* 0x000fe400078efe50 */
[----:B------:R-:W-:-:S02]  /*2b80*/  LOP3.LUT R83, R25, 0xff, RZ, 0xc0, !PT ;  /* 0x000000ff19537812 */ /* 0x000fc400078ec0ff */
[----:B------:R-:W-:Y:S02]  /*2b90*/  LOP3.LUT R60, R60, 0xff, RZ, 0xc0, !PT ;  /* 0x000000ff3c3c7812 */ /* 0x000fe400078ec0ff */
[----:B------:R-:W-:Y:S02]  /*2ba0*/  LOP3.LUT R25, R27, 0xff, RZ, 0xc0, !PT ;  /* 0x000000ff1b197812 */ /* 0x000fe400078ec0ff */
[----:B------:R-:W-:Y:S02]  /*2bb0*/  LOP3.LUT R80, R24, 0xffff, RZ, 0xc0, !PT ;  /* 0x0000ffff18507812 */ /* 0x000fe400078ec0ff */
[----:B------:R-:W-:Y:S01]  /*2bc0*/  LOP3.LUT R26, R26, 0xffff, RZ, 0xc0, !PT ;  /* 0x0000ffff1a1a7812 */ /* 0x000fe200078ec0ff */
[----:B------:R-:W-:Y:S01]  /*2bd0*/  IMAD.WIDE.U32 R60, R60, 0x10000, RZ ;  /* 0x000100003c3c7825 */ /* 0x000fe200078e00ff */
[----:B------:R-:W-:Y:S02]  /*2be0*/  SHF.L.U64.HI R89, R72, 0x8, RZ ;  /* 0x0000000848597819 */ /* 0x000fe400000102ff */
[----:B------:R-:W-:Y:S01]  /*2bf0*/  SHF.L.U64.HI R85, R83, 0x8, RZ ;  /* 0x0000000853557819 */ /* 0x000fe200000102ff */
[----:B------:R-:W-:-:S04]  /*2c00*/  IMAD.WIDE.U32 R24, R25, 0x10000, RZ ;  /* 0x0001000019187825 */ /* 0x000fc800078e00ff */
[----:B------:R-:W-:-:S04]  /*2c10*/  IMAD.WIDE.U32 R80, R80, 0x1000000, RZ ;  /* 0x0100000050507825 */ /* 0x000fc800078e00ff */
[----:B------:R-:W-:Y:S01]  /*2c20*/  IMAD.WIDE.U32 R26, R26, 0x1000000, RZ ;  /* 0x010000001a1a7825 */ /* 0x000fe200078e00ff */
[----:B------:R-:W-:Y:S02]  /*2c30*/  PRMT R87, R39, 0x6540, R72 ;  /* 0x0000654027577816 */ /* 0x000fe40000000048 */
[----:B------:R-:W-:Y:S02]  /*2c40*/  PRMT R83, R58, 0x6540, R83 ;  /* 0x000065403a537816 */ /* 0x000fe40000000053 */
[----:B------:R-:W-:Y:S02]  /*2c50*/  LOP3.LUT R58, R81, R89, R61, 0xfe, !PT ;  /* 0x00000059513a7212 */ /* 0x000fe400078efe3d */
[----:B------:R-:W-:Y:S02]  /*2c60*/  LOP3.LUT R39, R27, R85, R25, 0xfe, !PT ;  /* 0x000000551b277212 */ /* 0x000fe400078efe19 */
[----:B------:R-:W-:Y:S02]  /*2c70*/  SHF.R.U32.HI R27, RZ, 0x8, R68 ;  /* 0x00000008ff1b7819 */ /* 0x000fe40000011644 */
[----:B------:R-:W-:-:S02]  /*2c80*/  SHF.R.U32.HI R25, RZ, 0x8, R49 ;  /* 0x00000008ff197819 */ /* 0x000fc40000011631 */
[----:B------:R-:W-:Y:S01]  /*2c90*/  LOP3.LUT R58, R58, 0xff, R49, 0xf8, !PT ;  /* 0x000000ff3a3a7812 */ /* 0x000fe200078ef831 */
[----:B------:R-:W-:Y:S01]  /*2ca0*/  IMAD.MOV.U32 R49, RZ, RZ, R76 ;  /* 0x000000ffff317224 */ /* 0x000fe200078e004c */
[----:B------:R-:W-:Y:S02]  /*2cb0*/  LOP3.LUT R72, R39, 0xff, R68, 0xf8, !PT ;  /* 0x000000ff27487812 */ /* 0x000fe400078ef844 */
[----:B------:R-:W-:Y:S01]  /*2cc0*/  PRMT R27, R27, 0x7104, RZ ;  /* 0x000071041b1b7816 */ /* 0x000fe200000000ff */
[----:B------:R-:W-:Y:S01]  /*2cd0*/  IMAD.MOV.U32 R39, RZ, RZ, R74 ;  /* 0x000000ffff277224 */ /* 0x000fe200078e004a */
[----:B------:R-:W-:Y:S02]  /*2ce0*/  PRMT R25, R25, 0x7104, RZ ;  /* 0x0000710419197816 */ /* 0x000fe400000000ff */
[----:B------:R-:W-:Y:S02]  /*2cf0*/  LOP3.LUT R72, R72, R27, RZ, 0xfc, !PT ;  /* 0x0000001b48487212 */ /* 0x000fe400078efcff */
[----:B------:R-:W-:-:S02]  /*2d00*/  SHF.R.U32.HI R27, RZ, 0x8, R49 ;  /* 0x00000008ff1b7819 */ /* 0x000fc40000011631 */
[----:B------:R-:W-:Y:S01]  /*2d10*/  LOP3.LUT R58, R58, R25, RZ, 0xfc, !PT ;  /* 0x000000193a3a7212 */ /* 0x000fe200078efcff */
[----:B------:R-:W-:Y:S01]  /*2d20*/  IMAD.U32 R49, R49, 0x10000, RZ ;  /* 0x0001000031317824 */ /* 0x000fe200078e00ff */
[----:B------:R-:W-:Y:S02]  /*2d30*/  SHF.R.U32.HI R25, RZ, 0x8, R39 ;  /* 0x00000008ff197819 */ /* 0x000fe40000011627 */
[----:B------:R-:W-:Y:S01]  /*2d40*/  LOP3.LUT R27, R27, 0xffff, RZ, 0xc0, !PT ;  /* 0x0000ffff1b1b7812 */ /* 0x000fe200078ec0ff */
[----:B------:R-:W-:Y:S01]  /*2d50*/  IMAD.U32 R39, R39, 0x10000, RZ ;  /* 0x0001000027277824 */ /* 0x000fe200078e00ff */
[----:B------:R-:W-:Y:S02]  /*2d60*/  LOP3.LUT R25, R25, 0xffff, RZ, 0xc0, !PT ;  /* 0x0000ffff19197812 */ /* 0x000fe400078ec0ff */
[----:B------:R-:W-:Y:S01]  /*2d70*/  LOP3.LUT R72, R72, 0xff0000, R49, 0xf8, !PT ;  /* 0x00ff000048487812 */ /* 0x000fe200078ef831 */
[----:B------:R-:W-:Y:S01]  /*2d80*/  IMAD.SHL.U32 R27, R27, 0x1000000, RZ ;  /* 0x010000001b1b7824 */ /* 0x000fe200078e00ff */
[----:B------:R-:W-:Y:S01]  /*2d90*/  LOP3.LUT R58, R58, 0xff0000, R39, 0xf8, !PT ;  /* 0x00ff00003a3a7812 */ /* 0x000fe200078ef827 */
[----:B------:R-:W-:Y:S01]  /*2da0*/  IMAD.SHL.U32 R25, R25, 0x1000000, RZ ;  /* 0x0100000019197824 */ /* 0x000fe200078e00ff */
[----:B------:R-:W-:-:S02]  /*2db0*/  LOP3.LUT R39, R28, 0xffff, RZ, 0xc0, !PT ;  /* 0x0000ffff1c277812 */ /* 0x000fc400078ec0ff */
[----:B------:R-:W-:Y:S02]  /*2dc0*/  LOP3.LUT R61, R72, R27, RZ, 0xfc, !PT ;  /* 0x0000001b483d7212 */ /* 0x000fe400078efcff */
[----:B------:R-:W-:Y:S02]  /*2dd0*/  LOP3.LUT R68, R26, R83, R24, 0xfe, !PT ;  /* 0x000000531a447212 */ /* 0x000fe400078efe18 */
[----:B------:R-:W-:Y:S02]  /*2de0*/  LOP3.LUT R72, R30, 0xffff, RZ, 0xc0, !PT ;  /* 0x0000ffff1e487812 */ /* 0x000fe400078ec0ff */
[----:B------:R-:W-:Y:S02]  /*2df0*/  SHF.R.U32.HI R24, RZ, 0x8, R39 ;  /* 0x00000008ff187819 */ /* 0x000fe40000011627 */
[----:B------:R-:W-:Y:S02]  /*2e00*/  PRMT R26, R28, 0x7732, RZ ;  /* 0x000077321c1a7816 */ /* 0x000fe400000000ff */
[----:B------:R-:W-:-:S02]  /*2e10*/  LOP3.LUT R58, R58, R25, RZ, 0xfc, !PT ;  /* 0x000000193a3a7212 */ /* 0x000fc400078efcff */
[----:B------:R-:W-:Y:S02]  /*2e20*/  PRMT R28, R30, 0x7732, RZ ;  /* 0x000077321e1c7816 */ /* 0x000fe400000000ff */
[----:B------:R-:W-:Y:S02]  /*2e30*/  SHF.R.U32.HI R25, RZ, 0x8, R72 ;  /* 0x00000008ff197819 */ /* 0x000fe40000011648 */
[----:B------:R-:W-:Y:S02]  /*2e40*/  LOP3.LUT R76, R24, 0xff, RZ, 0xc0, !PT ;  /* 0x000000ff184c7812 */ /* 0x000fe400078ec0ff */
[----:B------:R-:W-:Y:S02]  /*2e50*/  SHF.R.U32.HI R24, RZ, 0x8, R26 ;  /* 0x00000008ff187819 */ /* 0x000fe4000001161a */
[----:B------:R-:W-:Y:S02]  /*2e60*/  SHF.R.U32.HI R27, RZ, 0x8, R28 ;  /* 0x00000008ff1b7819 */ /* 0x000fe4000001161c */
[----:B------:R-:W-:-:S02]  /*2e70*/  LOP3.LUT R83, R25, 0xff, RZ, 0xc0, !PT ;  /* 0x000000ff19537812 */ /* 0x000fc400078ec0ff */
[----:B------:R-:W-:Y:S02]  /*2e80*/  LOP3.LUT R25, R28, 0xff, RZ, 0xc0, !PT ;  /* 0x000000ff1c197812 */ /* 0x000fe400078ec0ff */
[----:B------:R-:W-:Y:S02]  /*2e90*/  LOP3.LUT R26, R26, 0xff, RZ, 0xc0, !PT ;  /* 0x000000ff1a1a7812 */ /* 0x000fe400078ec0ff */
[----:B------:R-:W-:Y:S02]  /*2ea0*/  LOP3.LUT R28, R24, 0xffff, RZ, 0xc0, !PT ;  /* 0x0000ffff181c7812 */ /* 0x000fe400078ec0ff */
[----:B------:R-:W-:Y:S01]  /*2eb0*/  LOP3.LUT R30, R27, 0xffff, RZ, 0xc0, !PT ;  /* 0x0000ffff1b1e7812 */ /* 0x000fe200078ec0ff */
[----:B------:R-:W-:Y:S01]  /*2ec0*/  IMAD.WIDE.U32 R26, R26, 0x10000, RZ ;  /* 0x000100001a1a7825 */ /* 0x000fe200078e00ff */
[C---:B------:R-:W-:Y:S02]  /*2ed0*/  LOP3.LUT R49, R29.reuse, 0xffff, RZ, 0xc0, !PT ;  /* 0x0000ffff1d317812 */ /* 0x040fe400078ec0ff */
[----:B------:R-:W-:Y:S01]  /*2ee0*/  PRMT R82, R29, 0x7732, RZ ;  /* 0x000077321d527816 */ /* 0x000fe200000000ff */
[----:B------:R-:W-:Y:S01]  /*2ef0*/  IMAD.WIDE.U32 R28, R28, 0x1000000, RZ ;  /* 0x010000001c1c7825 */ /* 0x000fe200078e00ff */
[----:B------:R-:W-:-:S02]  /*2f00*/  LOP3.LUT R60, R80, R87, R60, 0xfe, !PT ;  /* 0x00000057503c7212 */ /* 0x000fc400078efe3c */
[----:B------:R-:W-:Y:S01]  /*2f10*/  LOP3.LUT R74, R31, 0xffff, RZ, 0xc0, !PT ;  /* 0x0000ffff1f4a7812 */ /* 0x000fe200078ec0ff */
[----:B------:R-:W-:Y:S01]  /*2f20*/  IMAD.WIDE.U32 R24, R25, 0x10000, RZ ;  /* 0x0001000019187825 */ /* 0x000fe200078e00ff */
[----:B------:R-:W-:Y:S02]  /*2f30*/  PRMT R84, R31, 0x7732, RZ ;  /* 0x000077321f547816 */ /* 0x000fe400000000ff */
[----:B------:R-:W-:Y:S01]  /*2f40*/  SHF.L.U64.HI R87, R76, 0x8, RZ ;  /* 0x000000084c577819 */ /* 0x000fe200000102ff */
[----:B------:R-:W-:Y:S01]  /*2f50*/  IMAD.WIDE.U32 R30, R30, 0x1000000, RZ ;  /* 0x010000001e1e7825 */ /* 0x000fe200078e00ff */
[----:B------:R-:W-:Y:S02]  /*2f60*/  SHF.L.U64.HI R81, R83, 0x8, RZ ;  /* 0x0000000853517819 */ /* 0x000fe400000102ff */
[----:B------:R-:W-:Y:S02]  /*2f70*/  LOP3.LUT R80, R29, R87, R27, 0xfe, !PT ;  /* 0x000000571d507212 */ /* 0x000fe400078efe1b */
[----:B------:R-:W-:-:S02]  /*2f80*/  LOP3.LUT R29, R31, R81, R25, 0xfe, !PT ;  /* 0x000000511f1d7212 */ /* 0x000fc400078efe19 */
[----:B------:R-:W-:Y:S01]  /*2f90*/  SHF.R.U32.HI R27, RZ, 0x8, R74 ;  /* 0x00000008ff1b7819 */ /* 0x000fe2000001164a */
[----:B------:R-:W-:Y:S01]  /*2fa0*/  IMAD.MOV.U32 R31, RZ, RZ, R84 ;  /* 0x000000ffff1f7224 */ /* 0x000fe200078e0054 */
[--C-:B------:R-:W-:Y:S02]  /*2fb0*/  SHF.R.U32.HI R25, RZ, 0x8, R49.reuse ;  /* 0x00000008ff197819 */ /* 0x100fe40000011631 */
[----:B------:R-:W-:Y:S02]  /*2fc0*/  LOP3.LUT R74, R29, 0xff, R74, 0xf8, !PT ;  /* 0x000000ff1d4a7812 */ /* 0x000fe400078ef84a */
[----:B------:R-:W-:Y:S01]  /*2fd0*/  PRMT R27, R27, 0x7104, RZ ;  /* 0x000071041b1b7816 */ /* 0x000fe200000000ff */
[----:B------:R-:W-:Y:S01]  /*2fe0*/  IMAD.MOV.U32 R29, RZ, RZ, R82 ;  /* 0x000000ffff1d7224 */ /* 0x000fe200078e0052 */
[----:B------:R-:W-:Y:S02]  /*2ff0*/  LOP3.LUT R80, R80, 0xff, R49, 0xf8, !PT ;  /* 0x000000ff50507812 */ /* 0x000fe400078ef831 */
[----:B------:R-:W-:-:S02]  /*3000*/  PRMT R25, R25, 0x7104, RZ ;  /* 0x0000710419197816 */ /* 0x000fc400000000ff */
[----:B------:R-:W-:Y:S02]  /*3010*/  LOP3.LUT R74, R74, R27, RZ, 0xfc, !PT ;  /* 0x0000001b4a4a7212 */ /* 0x000fe400078efcff */
[----:B------:R-:W-:Y:S02]  /*3020*/  SHF.R.U32.HI R27, RZ, 0x8, R31 ;  /* 0x00000008ff1b7819 */ /* 0x000fe4000001161f */
[----:B------:R-:W-:Y:S02]  /*3030*/  LOP3.LUT R80, R80, R25, RZ, 0xfc, !PT ;  /* 0x0000001950507212 */ /* 0x000fe400078efcff */
[----:B------:R-:W-:Y:S02]  /*3040*/  PRMT R85, R39, 0x6540, R76 ;  /* 0x0000654027557816 */ /* 0x000fe4000000004c */
[----:B------:R-:W-:Y:S01]  /*3050*/  SHF.R.U32.HI R25, RZ, 0x8, R29 ;  /* 0x00000008ff197819 */ /* 0x000fe2000001161d */
[----:B------:R-:W-:Y:S01]  /*3060*/  IMAD.U32 R31, R31, 0x10000, RZ ;  /* 0x000100001f1f7824 */ /* 0x000fe200078e00ff */
[----:B------:R-:W-:-:S02]  /*3070*/  PRMT R39, R72, 0x6540, R83 ;  /* 0x0000654048277816 */ /* 0x000fc40000000053 */
[----:B------:R-:W-:Y:S01]  /*3080*/  LOP3.LUT R27, R27, 0xffff, RZ, 0xc0, !PT ;  /* 0x0000ffff1b1b7812 */ /* 0x000fe200078ec0ff */
[----:B------:R-:W-:Y:S01]  /*3090*/  IMAD.U32 R29, R29, 0x10000, RZ ;  /* 0x000100001d1d7824 */ /* 0x000fe200078e00ff */
[----:B------:R-:W-:Y:S02]  /*30a0*/  LOP3.LUT R25, R25, 0xffff, RZ, 0xc0, !PT ;  /* 0x0000ffff19197812 */ /* 0x000fe400078ec0ff */
[----:B------:R-:W-:Y:S01]  /*30b0*/  LOP3.LUT R76, R30, R39, R24, 0xfe, !PT ;  /* 0x000000271e4c7212 */ /* 0x000fe200078efe18 */
[----:B------:R-:W-:Y:S01]  /*30c0*/  IMAD.SHL.U32 R27, R27, 0x1000000, RZ ;  /* 0x010000001b1b7824 */ /* 0x000fe200078e00ff */
[----:B--2---:R-:W-:Y:S02]  /*30d0*/  LOP3.LUT R30, R44, 0xffff, RZ, 0xc0, !PT ;  /* 0x0000ffff2c1e7812 */ /* 0x004fe400078ec0ff */
[----:B------:R-:W-:Y:S01]  /*30e0*/  LOP3.LUT R74, R74, 0xff0000, R31, 0xf8, !PT ;  /* 0x00ff00004a4a7812 */ /* 0x000fe200078ef81f */
[----:B------:R-:W-:Y:S01]  /*30f0*/  IMAD.SHL.U32 R25, R25, 0x1000000, RZ ;  /* 0x0100000019197824 */ /* 0x000fe200078e00ff */
[----:B------:R-:W-:-:S02]  /*3100*/  LOP3.LUT R80, R80, 0xff0000, R29, 0xf8, !PT ;  /* 0x00ff000050507812 */ /* 0x000fc400078ef81d */
[----:B------:R-:W-:Y:S02]  /*3110*/  SHF.R.U32.HI R24, RZ, 0x8, R30 ;  /* 0x00000008ff187819 */ /* 0x000fe4000001161e */
[----:B------:R-:W-:Y:S02]  /*3120*/  LOP3.LUT R74, R74, R27, RZ, 0xfc, !PT ;  /* 0x0000001b4a4a7212 */ /* 0x000fe400078efcff */
[----:B------:R-:W-:Y:S02]  /*3130*/  PRMT R82, R44, 0x7732, RZ ;  /* 0x000077322c527816 */ /* 0x000fe400000000ff */
[C---:B------:R-:W-:Y:S02]  /*3140*/  LOP3.LUT R39, R46.reuse, 0xffff, RZ, 0xc0, !PT ;  /* 0x0000ffff2e277812 */ /* 0x040fe400078ec0ff */
[----:B------:R-:W-:Y:S02]  /*3150*/  PRMT R27, R46, 0x7732, RZ ;  /* 0x000077322e1b7816 */ /* 0x000fe400000000ff */
[----:B------:R-:W-:-:S02]  /*3160*/  LOP3.LUT R44, R47, 0xffff, RZ, 0xc0, !PT ;  /* 0x0000ffff2f2c7812 */ /* 0x000fc400078ec0ff */
[----:B------:R-:W-:Y:S02]  /*3170*/  PRMT R84, R47, 0x7732, RZ ;  /* 0x000077322f547816 */ /* 0x000fe400000000ff */
[----:B------:R-:W-:Y:S02]  /*3180*/  LOP3.LUT R81, R80, R25, RZ, 0xfc, !PT ;  /* 0x0000001950517212 */ /* 0x000fe400078efcff */
[----:B------:R-:W-:Y:S02]  /*3190*/  LOP3.LUT R47, R24, 0xff, RZ, 0xc0, !PT ;  /* 0x000000ff182f7812 */ /* 0x000fe400078ec0ff */
[----:B------:R-:W-:Y:S02]  /*31a0*/  LOP3.LUT R72, R28, R85, R26, 0xfe, !PT ;  /* 0x000000551c487212 */ /* 0x000fe400078efe1a */
[----:B------:R-:W-:Y:S02]  /*31b0*/  SHF.R.U32.HI R25, RZ, 0x8, R39 ;  /* 0x00000008ff197819 */ /* 0x000fe40000011627 */
[----:B------:R-:W-:-:S02]  /*31c0*/  SHF.R.U32.HI R24, RZ, 0x8, R82 ;  /* 0x00000008ff187819 */ /* 0x000fc40000011652 */
[----:B------:R-:W-:Y:S02]  /*31d0*/  SHF.R.U32.HI R26, RZ, 0x8, R27 ;  /* 0x00000008ff1a7819 */ /* 0x000fe4000001161b */
[----:B------:R-:W-:Y:S02]  /*31e0*/  LOP3.LUT R82, R82, 0xff, RZ, 0xc0, !PT ;  /* 0x000000ff52527812 */ /* 0x000fe400078ec0ff */
[----:B------:R-:W-:Y:S02]  /*31f0*/  LOP3.LUT R46, R25, 0xff, RZ, 0xc0, !PT ;  /* 0x000000ff192e7812 */ /* 0x000fe400078ec0ff */
[----:B------:R-:W-:Y:S02]  /*3200*/  LOP3.LUT R28, R24, 0xffff, RZ, 0xc0, !PT ;  /* 0x0000ffff181c7812 */ /* 0x000fe400078ec0ff */
[----:B------:R-:W-:Y:S02]  /*3210*/  LOP3.LUT R25, R27, 0xff, RZ, 0xc0, !PT ;  /* 0x000000ff1b197812 */ /* 0x000fe400078ec0ff */
[----:B------:R-:W-:Y:S01]  /*3220*/  LOP3.LUT R26, R26, 0xffff, RZ, 0xc0, !PT ;  /* 0x0000ffff1a1a7812 */ /* 0x000fe200078ec0ff */
[----:B------:R-:W-:Y:S01]  /*3230*/  IMAD.WIDE.U32 R82, R82, 0x10000, RZ ;  /* 0x0001000052527825 */ /* 0x000fe200078e00ff */
[----:B------:R-:W-:-:S02]  /*3240*/  LOP3.LUT R31, R45, 0xffff, RZ, 0xc0, !PT ;  /* 0x0000ffff2d1f7812 */ /* 0x000fc400078ec0ff */
[----:B------:R-:W-:Y:S01]  /*3250*/  PRMT R80, R45, 0x7732, RZ ;  /* 0x000077322d507816 */ /* 0x000fe200000000ff */
[----:B------:R-:W-:Y:S01]  /*3260*/  IMAD.WIDE.U32 R28, R28, 0x1000000, RZ ;  /* 0x010000001c1c7825 */ /* 0x000fe200078e00ff */
[----:B------:R-:W-:Y:S02]  /*3270*/  SHF.L.U64.HI R49, R47, 0x8, RZ ;  /* 0x000000082f317819 */ /* 0x000fe400000102ff */
[----:B------:R-:W-:Y:S01]  /*3280*/  SHF.L.U64.HI R45, R46, 0x8, RZ ;  /* 0x000000082e2d7819 */ /* 0x000fe200000102ff */
[----:B------:R-:W-:Y:S01]  /*3290*/  IMAD.WIDE.U32 R24, R25, 0x10000, RZ ;  /* 0x0001000019187825 */ /* 0x000fe200078e00ff */
[----:B------:R-:W-:-:S03]  /*32a0*/  PRMT R39, R39, 0x6540, R46 ;  /* 0x0000654027277816 */ /* 0x000fc6000000002e */
[----:B------:R-:W-:Y:S01]  /*32b0*/  IMAD.WIDE.U32 R26, R26, 0x1000000, RZ ;  /* 0x010000001a1a7825 */ /* 0x000fe200078e00ff */
[----:B------:R-:W-:-:S04]  /*32c0*/  LOP3.LUT R46, R29, R49, R83, 0xfe, !PT ;  /* 0x000000311d2e7212 */ /* 0x000fc800078efe53 */
[----:B------:R-:W-:Y:S02]  /*32d0*/  LOP3.LUT R29, R27, R45, R25, 0xfe, !PT ;  /* 0x0000002d1b1d7212 */ /* 0x000fe400078efe19 */
[--C-:B------:R-:W-:Y:S02]  /*32e0*/  SHF.R.U32.HI R25, RZ, 0x8, R31.reuse ;  /* 0x00000008ff197819 */ /* 0x100fe4000001161f */
[--C-:B------:R-:W-:Y:S02]  /*32f0*/  SHF.R.U32.HI R27, RZ, 0x8, R44.reuse ;  /* 0x00000008ff1b7819 */ /* 0x100fe4000001162c */
[----:B------:R-:W-:Y:S01]  /*3300*/  LOP3.LUT R44, R29, 0xff, R44, 0xf8, !PT ;  /* 0x000000ff1d2c7812 */ /* 0x000fe200078ef82c */
[----:B------:R-:W-:Y:S01]  /*3310*/  IMAD.MOV.U32 R29, RZ, RZ, R80 ;  /* 0x000000ffff1d7224 */ /* 0x000fe200078e0050 */
[----:B------:R-:W-:Y:S02]  /*3320*/  LOP3.LUT R46, R46, 0xff, R31, 0xf8, !PT ;  /* 0x000000ff2e2e7812 */ /* 0x000fe400078ef81f */
[----:B------:R-:W-:-:S04]  /*3330*/  PRMT R25, R25, 0x7104, RZ ;  /* 0x0000710419197816 */ /* 0x000fc800000000ff */
[----:B------:R-:W-:Y:S02]  /*3340*/  LOP3.LUT R46, R46, R25, RZ, 0xfc, !PT ;  /* 0x000000192e2e7212 */ /* 0x000fe400078efcff */
[----:B------:R-:W-:Y:S01]  /*3350*/  SHF.R.U32.HI R25, RZ, 0x8, R29 ;  /* 0x00000008ff197819 */ /* 0x000fe2000001161d */
[----:B------:R-:W-:-:S03]  /*3360*/  IMAD.U32 R29, R29, 0x10000, RZ ;  /* 0x000100001d1d7824 */ /* 0x000fc600078e00ff */
[----:B------:R-:W-:Y:S02]  /*3370*/  LOP3.LUT R25, R25, 0xffff, RZ, 0xc0, !PT ;  /* 0x0000ffff19197812 */ /* 0x000fe400078ec0ff */
[----:B------:R-:W-:-:S03]  /*3380*/  LOP3.LUT R46, R46, 0xff0000, R29, 0xf8, !PT ;  /* 0x00ff00002e2e7812 */ /* 0x000fc600078ef81d */
[----:B------:R-:W-:Y:S01]  /*3390*/  IMAD.SHL.U32 R25, R25, 0x1000000, RZ ;  /* 0x0100000019197824 */ /* 0x000fe200078e00ff */
[----:B------:R-:W-:Y:S02]  /*33a0*/  LOP3.LUT R83, R26, R39, R24, 0xfe, !PT ;  /* 0x000000271a537212 */ /* 0x000fe400078efe18 */
[----:B------:R-:W-:Y:S01]  /*33b0*/  PRMT R47, R30, 0x6540, R47 ;  /* 0x000065401e2f7816 */ /* 0x000fe2000000002f */
[----:B------:R-:W-:Y:S01]  /*33c0*/  IMAD.MOV.U32 R30, RZ, RZ, R84 ;  /* 0x000000ffff1e7224 */ /* 0x000fe200078e0054 */
[----:B------:R-:W-:Y:S02]  /*33d0*/  LOP3.LUT R26, R52, 0xffff, RZ, 0xc0, !PT ;  /* 0x0000ffff341a7812 */ /* 0x000fe400078ec0ff */
[----:B------:R-:W-:Y:S02]  /*33e0*/  PRMT R27, R27, 0x7104, RZ ;  /* 0x000071041b1b7816 */ /* 0x000fe400000000ff */
[----:B------:R-:W-:Y:S02]  /*33f0*/  LOP3.LUT R46, R46, R25, RZ, 0xfc, !PT ;  /* 0x000000192e2e7212 */ /* 0x000fe400078efcff */
[----:B------:R-:W-:-:S02]  /*3400*/  PRMT R52, R52, 0x7732, RZ ;  /* 0x0000773234347816 */ /* 0x000fc400000000ff */
[C---:B------:R-:W-:Y:S02]  /*3410*/  PRMT R25, R54.reuse, 0x7732, RZ ;  /* 0x0000773236197816 */ /* 0x040fe400000000ff */
[----:B------:R-:W-:Y:S01]  /*3420*/  LOP3.LUT R29, R54, 0xffff, RZ, 0xc0, !PT ;  /* 0x0000ffff361d7812 */ /* 0x000fe200078ec0ff */
[----:B------:R-:W-:Y:S01]  /*3430*/  IMAD.MOV.U32 R54, RZ, RZ, R52 ;  /* 0x000000ffff367224 */ /* 0x000fe200078e0034 */
[----:B------:R-:W-:Y:S01]  /*3440*/  LOP3.LUT R31, R44, R27, RZ, 0xfc, !PT ;  /* 0x0000001b2c1f7212 */ /* 0x000fe200078efcff */
[----:B------:R-:W-:Y:S01]  /*3450*/  IMAD.MOV.U32 R52, RZ, RZ, R25 ;  /* 0x000000ffff347224 */ /* 0x000fe200078e0019 */
[----:B------:R-:W-:Y:S02]  /*3460*/  SHF.R.U32.HI R27, RZ, 0x8, R30 ;  /* 0x00000008ff1b7819 */ /* 0x000fe4000001161e */
[----:B------:R-:W-:Y:S02]  /*3470*/  SHF.R.U32.HI R24, RZ, 0x8, R26 ;  /* 0x00000008ff187819 */ /* 0x000fe4000001161a */
[----:B------:R-:W-:Y:S01]  /*3480*/  SHF.R.U32.HI R25, RZ, 0x8, R29 ;  /* 0x00000008ff197819 */ /* 0x000fe2000001161d */
[----:B------:R-:W-:Y:S01]  /*3490*/  IMAD.U32 R30, R30, 0x10000, RZ ;  /* 0x000100001e1e7824 */ /* 0x000fe200078e00ff */
[----:B------:R-:W-:-:S02]  /*34a0*/  LOP3.LUT R27, R27, 0xffff, RZ, 0xc0, !PT ;  /* 0x0000ffff1b1b7812 */ /* 0x000fc400078ec0ff */
[----:B------:R-:W-:Y:S02]  /*34b0*/  LOP3.LUT R82, R28, R47, R82, 0xfe, !PT ;  /* 0x0000002f1c527212 */ /* 0x000fe400078efe52 */
[----:B------:R-:W-:Y:S02]  /*34c0*/  LOP3.LUT R47, R24, 0xff, RZ, 0xc0, !PT ;  /* 0x000000ff182f7812 */ /* 0x000fe400078ec0ff */
[----:B------:R-:W-:Y:S02]  /*34d0*/  SHF.R.U32.HI R24, RZ, 0x8, R54 ;  /* 0x00000008ff187819 */ /* 0x000fe40000011636 */
[----:B------:R-:W-:Y:S02]  /*34e0*/  LOP3.LUT R44, R25, 0xff, RZ, 0xc0, !PT ;  /* 0x000000ff192c7812 */ /* 0x000fe400078ec0ff */
[----:B------:R-:W-:Y:S01]  /*34f0*/  SHF.R.U32.HI R25, RZ, 0x8, R52 ;  /* 0x00000008ff197819 */ /* 0x000fe20000011634 */
[----:B------:R-:W-:Y:S01]  /*3500*/  IMAD.SHL.U32 R27, R27, 0x1000000, RZ ;  /* 0x010000001b1b7824 */ /* 0x000fe200078e00ff */
[----:B------:R-:W-:-:S02]  /*3510*/  LOP3.LUT R30, R31, 0xff0000, R30, 0xf8, !PT ;  /* 0x00ff00001f1e7812 */ /* 0x000fc400078ef81e */
[----:B------:R-:W-:Y:S02]  /*3520*/  LOP3.LUT R24, R24, 0xffff, RZ, 0xc0, !PT ;  /* 0x0000ffff18187812 */ /* 0x000fe400078ec0ff */
[----:B------:R-:W-:Y:S02]  /*3530*/  LOP3.LUT R52, R52, 0xff, RZ, 0xc0, !PT ;  /* 0x000000ff34347812 */ /* 0x000fe400078ec0ff */
[----:B------:R-:W-:Y:S02]  /*3540*/  LOP3.LUT R25, R25, 0xffff, RZ, 0xc0, !PT ;  /* 0x0000ffff19197812 */ /* 0x000fe400078ec0ff */
[----:B------:R-:W-:Y:S02]  /*3550*/  LOP3.LUT R54, R54, 0xff, RZ, 0xc0, !PT ;  /* 0x000000ff36367812 */ /* 0x000fe400078ec0ff */
[----:B------:R-:W-:Y:S02]  /*3560*/  LOP3.LUT R80, R30, R27, RZ, 0xfc, !PT ;  /* 0x0000001b1e507212 */ /* 0x000fe400078efcff */
[----:B------:R-:W-:Y:S01]  /*3570*/  PRMT R45, R26, 0x6540, R47 ;  /* 0x000065401a2d7816 */ /* 0x000fe2000000002f */
[----:B------:R-:W-:Y:S01]  /*3580*/  IMAD.WIDE.U32 R26, R24, 0x1000000, RZ ;  /* 0x01000000181a7825 */ /* 0x000fe200078e00ff */
[----:B------:R-:W-:-:S02]  /*3590*/  LOP3.LUT R28, R53, 0xffff, RZ, 0xc0, !PT ;  /* 0x0000ffff351c7812 */ /* 0x000fc400078ec0ff */
[----:B------:R-:W-:Y:S01]  /*35a0*/  PRMT R49, R53, 0x7732, RZ ;  /* 0x0000773235317816 */ /* 0x000fe200000000ff */
[----:B------:R-:W-:Y:S01]  /*35b0*/  IMAD.WIDE.U32 R52, R52, 0x10000, RZ ;  /* 0x0001000034347825 */ /* 0x000fe200078e00ff */
[C---:B------:R-:W-:Y:S02]  /*35c0*/  LOP3.LUT R30, R55.reuse, 0xffff, RZ, 0xc0, !PT ;  /* 0x0000ffff371e7812 */ /* 0x040fe400078ec0ff */
[----:B------:R-:W-:Y:S01]  /*35d0*/  PRMT R84, R55, 0x7732, RZ ;  /* 0x0000773237547816 */ /* 0x000fe200000000ff */
[----:B------:R-:W-:Y:S01]  /*35e0*/  IMAD.WIDE.U32 R24, R25, 0x1000000, RZ ;  /* 0x0100000019187825 */ /* 0x000fe200078e00ff */
[----:B------:R-:W-:Y:S02]  /*35f0*/  SHF.L.U64.HI R39, R44, 0x8, RZ ;  /* 0x000000082c277819 */ /* 0x000fe400000102ff */
[----:B------:R-:W-:Y:S01]  /*3600*/  SHF.L.U64.HI R47, R47, 0x8, RZ ;  /* 0x000000082f2f7819 */ /* 0x000fe200000102ff */
[----:B------:R-:W-:Y:S01]  /*3610*/  IMAD.WIDE.U32 R54, R54, 0x10000, RZ ;  /* 0x0001000036367825 */ /* 0x000fe200078e00ff */
[----:B------:R-:W-:-:S02]  /*3620*/  PRMT R31, R29, 0x6540, R44 ;  /* 0x000065401d1f7816 */ /* 0x000fc4000000002c */
[----:B------:R-:W-:Y:S02]  /*3630*/  LOP3.LUT R29, R25, R39, R53, 0xfe, !PT ;  /* 0x00000027191d7212 */ /* 0x000fe400078efe35 */
[----:B------:R-:W-:Y:S02]  /*3640*/  LOP3.LUT R27, R27, R47, R55, 0xfe, !PT ;  /* 0x0000002f1b1b7212 */ /* 0x000fe400078efe37 */
[--C-:B------:R-:W-:Y:S02]  /*3650*/  SHF.R.U32.HI R25, RZ, 0x8, R28.reuse ;  /* 0x00000008ff197819 */ /* 0x100fe4000001161c */
[----:B------:R-:W-:Y:S02]  /*3660*/  ISETP.GE.U32.AND P0, PT, R70, -0x80, PT ;  /* 0xffffff804600780c */ /* 0x000fe40003f06070 */
[----:B------:R-:W-:Y:S01]  /*3670*/  LOP3.LUT R44, R27, 0xff, R28, 0xf8, !PT ;  /* 0x000000ff1b2c7812 */ /* 0x000fe200078ef81c */
[----:B------:R-:W-:Y:S01]  /*3680*/  IMAD.MOV.U32 R27, RZ, RZ, R49 ;  /* 0x000000ffff1b7224 */ /* 0x000fe200078e0031 */
[----:B------:R-:W-:-:S02]  /*3690*/  PRMT R25, R25, 0x7104, RZ ;  /* 0x0000710419197816 */ /* 0x000fc400000000ff */
[----:B------:R-:W-:Y:S02]  /*36a0*/  LOP3.LUT R54, R26, R45, R54, 0xfe, !PT ;  /* 0x0000002d1a367212 */ /* 0x000fe400078efe36 */
[----:B------:R-:W-:Y:S02]  /*36b0*/  ISETP.GE.U32.AND.EX P0, PT, R71, -0x1, PT, P0 ;  /* 0xffffffff4700780c */ /* 0x000fe40003f06100 */
[--C-:B------:R-:W-:Y:S02]  /*36c0*/  LOP3.LUT R29, R29, 0xff, R30.reuse, 0xf8, !PT ;  /* 0x000000ff1d1d7812 */ /* 0x100fe400078ef81e */
[----:B------:R-:W-:Y:S02]  /*36d0*/  SHF.R.U32.HI R26, RZ, 0x8, R30 ;  /* 0x00000008ff1a7819 */ /* 0x000fe4000001161e */
[----:B------:R-:W-:Y:S01]  /*36e0*/  LOP3.LUT R30, R44, R25, RZ, 0xfc, !PT ;  /* 0x000000192c1e7212 */ /* 0x000fe200078efcff */
[----:B------:R-:W-:-:S05]  /*36f0*/  IMAD.U32 R25, R27, 0x10000, RZ ;  /* 0x000100001b197824 */ /* 0x000fca00078e00ff */
[----:B------:R-:W-:Y:S02]  /*3700*/  LOP3.LUT R30, R30, 0xff0000, R25, 0xf8, !PT ;  /* 0x00ff00001e1e7812 */ /* 0x000fe400078ef819 */
[----:B------:R-:W-:Y:S02]  /*3710*/  SHF.R.U32.HI R25, RZ, 0x8, R27 ;  /* 0x00000008ff197819 */ /* 0x000fe4000001161b */
[----:B---3--:R-:W-:Y:S02]  /*3720*/  @P0 IADD3 R10, P2, R10, 0x1, RZ ;  /* 0x000000010a0a0810 */ /* 0x008fe40007f5e0ff */
[----:B------:R-:W-:Y:S02]  /*3730*/  LOP3.LUT R25, R25, 0xffff, RZ, 0xc0, !PT ;  /* 0x0000ffff19197812 */ /* 0x000fe400078ec0ff */
[----:B------:R-:W-:Y:S01]  /*3740*/  PRMT R28, R26, 0x7104, RZ ;  /* 0x000071041a1c7816 */ /* 0x000fe200000000ff */
[----:B------:R-:W-:Y:S01]  /*3750*/  IMAD.MOV.U32 R26, RZ, RZ, R84 ;  /* 0x000000ffff1a7224 */ /* 0x000fe200078e0054 */
[----:B----4-:R-:W-:Y:S01]  /*3760*/  IADD3 R39, P3, P4, R77, R14, R22 ;  /* 0x0000000e4d277210 */ /* 0x010fe20007c7e016 */
[----:B------:R-:W-:Y:S01]  /*3770*/  IMAD.SHL.U32 R25, R25, 0x1000000, RZ ;  /* 0x0100000019197824 */ /* 0x000fe200078e00ff */
[----:B------:R-:W-:Y:S01]  /*3780*/  LOP3.LUT R29, R29, R28, RZ, 0xfc, !PT ;  /* 0x0000001c1d1d7212 */ /* 0x000fe200078efcff */
[----:B------:R-:W-:Y:S01]  /*3790*/  @P0 IMAD.X R11, RZ, RZ, R11, P2 ;  /* 0x000000ffff0b0224 */ /* 0x000fe200010e060b */
[----:B------:R-:W-:Y:S01]  /*37a0*/  LOP3.LUT R52, R24, R31, R52, 0xfe, !PT ;  /* 0x0000001f18347212 */ /* 0x000fe200078efe34 */
[----:B------:R-:W-:Y:S01]  /*37b0*/  IMAD.U32 R28, R26, 0x10000, RZ ;  /* 0x000100001a1c7824 */ /* 0x000fe200078e00ff */
[----:B------:R-:W-:-:S02]  /*37c0*/  IADD3 R24, P1, R70, 0x80, RZ ;  /* 0x0000008046187810 */ /* 0x000fc40007f3e0ff */
[----:B------:R-:W-:Y:S02]  /*37d0*/  IADD3.X R86, R69, R15, R23, P3, P4 ;  /* 0x0000000f45567210 */ /* 0x000fe40001fe8417 */
[----:B------:R-:W-:Y:S02]  /*37e0*/  SHF.R.U32.HI R26, RZ, 0x8, R26 ;  /* 0x00000008ff1a7819 */ /* 0x000fe4000001161a */
[----:B------:R-:W-:Y:S01]  /*37f0*/  LOP3.LUT R55, R30, R25, RZ, 0xfc, !PT ;  /* 0x000000191e377212 */ /* 0x000fe200078efcff */
[----:B------:R-:W-:Y:S01]  /*3800*/  IMAD.X R25, RZ, RZ, R71, P1 ;  /* 0x000000ffff197224 */ /* 0x000fe200008e0647 */
[----:B------:R-:W-:Y:S02]  /*3810*/  LOP3.LUT R84, R11, 0x9b05688c, R86, 0x96, !PT ;  /* 0x9b05688c0b547812 */ /* 0x000fe400078e9656 */
[----:B------:R-:W-:Y:S02]  /*3820*/  LOP3.LUT R26, R26, 0xffff, RZ, 0xc0, !PT ;  /* 0x0000ffff1a1a7812 */ /* 0x000fe400078ec0ff */
[----:B------:R-:W-:-:S02]  /*3830*/  IADD3 R89, P1, P2, R67, R12, R20 ;  /* 0x0000000c43597210 */ /* 0x000fc40007a3e014 */
[----:B------:R-:W-:Y:S02]  /*3840*/  LOP3.LUT R85, R10, 0x2b3e6c1f, R39, 0x96, !PT ;  /* 0x2b3e6c1f0a557812 */ /* 0x000fe400078e9627 */
[----:B------:R-:W-:Y:S01]  /*3850*/  IADD3 R87, P3, R84, -0x7b3558c5, RZ ;  /* 0x84caa73b54577810 */ /* 0x000fe20007f7e0ff */
[----:B------:R-:W-:Y:S01]  /*3860*/  IMAD.SHL.U32 R26, R26, 0x1000000, RZ ;  /* 0x010000001a1a7824 */ /* 0x000fe200078e00ff */
[----:B------:R-:W-:Y:S02]  /*3870*/  IADD3.X R93, R65, R13, R21, P1, P2 ;  /* 0x0000000d415d7210 */ /* 0x000fe40000fe4415 */
[----:B------:R-:W-:Y:S02]  /*3880*/  LOP3.LUT R27, R29, 0xff0000, R28, 0xf8, !PT ;  /* 0x00ff00001d1b7812 */ /* 0x000fe400078ef81c */
[----:B------:R-:W-:Y:S02]  /*3890*/  IADD3.X R31, R85, -0x4498517b, RZ, P3, !PT ;  /* 0xbb67ae85551f7810 */ /* 0x000fe40001ffe4ff */
[----:B------:R-:W-:-:S02]  /*38a0*/  LOP3.LUT R45, R25, 0x510e527f, R93, 0x96, !PT ;  /* 0x510e527f192d7812 */ /* 0x000fc400078e965d */
[----:B------:R-:W-:Y:S02]  /*38b0*/  LOP3.LUT R70, R27, R26, RZ, 0xfc, !PT ;  /* 0x0000001a1b467212 */ /* 0x000fe400078efcff */
[----:B------:R-:W-:Y:S02]  /*38c0*/  LOP3.LUT R26, R14, R87, RZ, 0x3c, !PT ;  /* 0x000000570e1a7212 */ /* 0x000fe400078e3cff */
[----:B------:R-:W-:Y:S02]  /*38d0*/  LOP3.LUT R29, R15, R31, RZ, 0x3c, !PT ;  /* 0x0000001f0f1d7212 */ /* 0x000fe400078e3cff */
[----:B------:R-:W-:Y:S02]  /*38e0*/  LOP3.LUT R44, R24, 0xade682d1, R89, 0x96, !PT ;  /* 0xade682d1182c7812 */ /* 0x000fe400078e9659 */
[----:B------:R-:W-:Y:S02]  /*38f0*/  IADD3 R27, P1, R45, -0xc4336f8, RZ ;  /* 0xf3bcc9082d1b7810 */ /* 0x000fe40007f3e0ff */
[----:B------:R-:W-:Y:S01]  /*3900*/  SHF.L.W.U32.HI R28, R26, 0x8, R29 ;  /* 0x000000081a1c7819 */ /* 0x000fe20000010e1d */
[----:B------:R-:W-:Y:S01]  /*3910*/  @P0 STL.64 [R1+0x48], R10 ;  /* 0x0000480a01000387 */ /* 0x000fe20000100a00 */
[----:B------:R-:W-:-:S02]  /*3920*/  SHF.L.W.U32.HI R26, R29, 0x8, R26 ;  /* 0x000000081d1a7819 */ /* 0x000fc40000010e1a */
[----:B------:R-:W-:Y:S02]  /*3930*/  IADD3.X R29, R44, 0x6a09e667, RZ, P1, !PT ;  /* 0x6a09e6672c1d7810 */ /* 0x000fe40000ffe4ff */
[----:B------:R-:W-:Y:S01]  /*3940*/  IADD3 R49, P0, P1, R79, R40, R16 ;  /* 0x000000284f317210 */ /* 0x000fe2000791e010 */
[----:B------:R0:W-:Y:S01]  /*3950*/  STL.64 [R1+0x40], R24 ;  /* 0x0000401801007387 */ /* 0x0001e20000100a00 */
[----:B------:R-:W-:Y:S02]  /*3960*/  IADD3 R47, P2, P3, R57, R42, R18 ;  /* 0x0000002a392f7210 */ /* 0x000fe40007b5e012 */
[----:B------:R-:W-:Y:S02]  /*3970*/  IADD3.X R53, R37, R41, R17, P0, P1 ;  /* 0x0000002925357210 */ /* 0x000fe400007e2411 */
[----:B------:R-:W-:Y:S02]  /*3980*/  LOP3.LUT R30, R12, R27, RZ, 0x3c, !PT ;  /* 0x0000001b0c1e7212 */ /* 0x000fe400078e3cff */
[----:B------:R-:W-:-:S02]  /*3990*/  IADD3.X R103, R59, R43, R19, P2, P3 ;  /* 0x0000002b3b677210 */ /* 0x000fc400017e6413 */
[----:B------:R-:W-:Y:S02]  /*39a0*/  LOP3.LUT R101, R33, 0x1f83d9ab, R53, 0x96, !PT ;  /* 0x1f83d9ab21657812 */ /* 0x000fe400078e9635 */
[----:B0-----:R-:W-:Y:S02]  /*39b0*/  IADD3 R25, P4, P5, R73, R39, R28 ;  /* 0x0000002749197210 */ /* 0x001fe40007d9e01c */
[----:B------:R-:W-:Y:S02]  /*39c0*/  LOP3.LUT R39, R13, R29, RZ, 0x3c, !PT ;  /* 0x0000001d0d277212 */ /* 0x000fe400078e3cff */
[----:B------:R-:W-:Y:S02]  /*39d0*/  LOP3.LUT R90, R35, 0x5be0cd19, R103, 0x96, !PT ;  /* 0x5be0cd19235a7812 */ /* 0x000fe400078e9667 */
[----:B------:R-:W-:Y:S02]  /*39e0*/  SHF.L.W.U32.HI R91, R30, 0x8, R39 ;  /* 0x000000081e5b7819 */ /* 0x000fe40000010e27 */
[----:B------:R-:W-:-:S02]  /*39f0*/  LOP3.LUT R98, R32, 0xfb41bd6b, R49, 0x96, !PT ;  /* 0xfb41bd6b20627812 */ /* 0x000fc400078e9631 */
[----:B------:R-:W-:Y:S02]  /*3a00*/  IADD3 R99, P2, R101, -0x16b07d5, RZ ;  /* 0xfe94f82b65637810 */ /* 0x000fe40007f5e0ff */
[----:B------:R-:W-:Y:S02]  /*3a10*/  IADD3.X R24, R75, R86, R26, P4, P5 ;  /* 0x000000564b187210 */ /* 0x000fe400027ea41a */
[----:B------:R-:W-:Y:S02]  /*3a20*/  LOP3.LUT R10, R84, R25, RZ, 0x3c, !PT ;  /* 0x00000019540a7212 */ /* 0x000fe400078e3cff */
[----:B------:R-:W-:Y:S02]  /*3a30*/  SHF.L.W.U32.HI R71, R39, 0x8, R30 ;  /* 0x0000000827477819 */ /* 0x000fe40000010e1e */
[----:B------:R-:W-:Y:S02]  /*3a40*/  IADD3 R84, P0, P1, R66, R89, R91 ;  /* 0x0000005942547210 */ /* 0x000fe4000791e05b */
[----:B------:R-:W-:-:S02]  /*3a50*/  LOP3.LUT R35, R34, 0x137e2179, R47, 0x96, !PT ;  /* 0x137e217922237812 */ /* 0x000fc400078e962f */
[----:B------:R-:W-:Y:S02]  /*3a60*/  IADD3 R33, P3, R90, 0x5f1d36f1, RZ ;  /* 0x5f1d36f15a217810 */ /* 0x000fe40007f7e0ff */
[----:B------:R-:W-:Y:S02]  /*3a70*/  IADD3.X R92, R98, 0x3c6ef372, RZ, P2, !PT ;  /* 0x3c6ef372625c7810 */ /* 0x000fe400017fe4ff */
[----:B------:R-:W-:Y:S02]  /*3a80*/  LOP3.LUT R11, R85, R24, RZ, 0x3c, !PT ;  /* 0x00000018550b7212 */ /* 0x000fe400078e3cff */
[----:B------:R-:W-:Y:S02]  /*3a90*/  IADD3.X R39, R64, R93, R71, P0, P1 ;  /* 0x0000005d40277210 */ /* 0x000fe400007e2447 */
[----:B------:R-:W-:Y:S02]  /*3aa0*/  IADD3.X R93, R35, -0x5ab00ac6, RZ, P3, !PT ;  /* 0xa54ff53a235d7810 */ /* 0x000fe40001ffe4ff */
[----:B------:R-:W-:-:S02]  /*3ab0*/  LOP3.LUT R94, R40, R99, RZ, 0x3c, !PT ;  /* 0x00000063285e7212 */ /* 0x000fc400078e3cff */
[----:B------:R-:W-:Y:S02]  /*3ac0*/  LOP3.LUT R85, R41, R92, RZ, 0x3c, !PT ;  /* 0x0000005c29557212 */ /* 0x000fe400078e3cff */
[----:B------:R-:W-:Y:S02]  /*3ad0*/  SHF.L.W.U32.HI R30, R11, 0x10, R10 ;  /* 0x000000100b1e7819 */ /* 0x000fe40000010e0a */
[----:B------:R-:W-:Y:S02]  /*3ae0*/  SHF.L.W.U32.HI R10, R10, 0x10, R11 ;  /* 0x000000100a0a7819 */ /* 0x000fe40000010e0b */
[----:B------:R-:W-:Y:S02]  /*3af0*/  LOP3.LUT R11, R42, R33, RZ, 0x3c, !PT ;  /* 0x000000212a0b7212 */ /* 0x000fe400078e3cff */
[----:B------:R-:W-:Y:S02]  /*3b00*/  LOP3.LUT R86, R43, R93, RZ, 0x3c, !PT ;  /* 0x0000005d2b567212 */ /* 0x000fe400078e3cff */
[----:B------:R-:W-:-:S02]  /*3b10*/  SHF.L.W.U32.HI R96, R94, 0x8, R85 ;  /* 0x000000085e607819 */ /* 0x000fc40000010e55 */
[----:B------:R-:W-:Y:S02]  /*3b20*/  SHF.L.W.U32.HI R94, R85, 0x8, R94 ;  /* 0x00000008555e7819 */ /* 0x000fe40000010e5e */
[----:B------:R-:W-:Y:S02]  /*3b30*/  IADD3 R85, P0, R10, R87, RZ ;  /* 0x000000570a557210 */ /* 0x000fe40007f1e0ff */
[----:B------:R-:W-:Y:S02]  /*3b40*/  LOP3.LUT R32, R45, R84, RZ, 0x3c, !PT ;  /* 0x000000542d207212 */ /* 0x000fe400078e3cff */
[----:B------:R-:W-:Y:S02]  /*3b50*/  SHF.L.W.U32.HI R97, R11, 0x8, R86 ;  /* 0x000000080b617819 */ /* 0x000fe40000010e56 */
[----:B------:R-:W-:Y:S02]  /*3b60*/  LOP3.LUT R45, R44, R39, RZ, 0x3c, !PT ;  /* 0x000000272c2d7212 */ /* 0x000fe400078e3cff */
[----:B------:R-:W-:Y:S01]  /*3b70*/  IADD3 R44, P1, P2, R78, R49, R96 ;  /* 0x000000314e2c7210 */ /* 0x000fe20007a3e060 */
[----:B------:R-:W-:Y:S01]  /*3b80*/  IMAD.X R87, R30, 0x1, R31, P0 ;  /* 0x000000011e577824 */ /* 0x000fe200000e061f */
[----:B------:R-:W-:-:S02]  /*3b90*/  SHF.L.W.U32.HI R49, R86, 0x8, R11 ;  /* 0x0000000856317819 */ /* 0x000fc40000010e0b */
[----:B------:R-:W-:Y:S02]  /*3ba0*/  IADD3 R89, P3, P4, R48, R47, R97 ;  /* 0x0000002f30597210 */ /* 0x000fe40007c7e061 */
[----:B------:R-:W-:Y:S02]  /*3bb0*/  IADD3.X R95, R36, R53, R94, P1, P2 ;  /* 0x00000035245f7210 */ /* 0x000fe40000fe445e */
[----:B------:R-:W-:Y:S02]  /*3bc0*/  IADD3.X R88, R56, R103, R49, P3, P4 ;  /* 0x0000006738587210 */ /* 0x000fe40001fe8431 */
[----:B------:R-:W-:Y:S02]  /*3bd0*/  LOP3.LUT R28, R28, R85, RZ, 0x3c, !PT ;  /* 0x000000551c1c7212 */ /* 0x000fe400078e3cff */
[----:B------:R-:W-:Y:S02]  /*3be0*/  LOP3.LUT R11, R26, R87, RZ, 0x3c, !PT ;  /* 0x000000571a0b7212 */ /* 0x000fe400078e3cff */
        /* <DEDUP_REMOVED lines=8> */
[----:B------:R-:W-:Y:S02]  /*3c70*/  SHF.L.W.U32.HI R11, R26, 0x10, R47 ;  /* 0x000000101a0b7819 */ /* 0x000fe40000010e2f */
[----:B------:R-:W-:Y:S02]  /*3c80*/  SHF.L.W.U32.HI R26, R47, 0x10, R26 ;  /* 0x000000102f1a7819 */ /* 0x000fe40000010e1a */
[----:B------:R-:W-:Y:S02]  /*3c90*/  SHF.L.W.U32.HI R28, R86, 0x10, R31 ;  /* 0x00000010561c7819 */ /* 0x000fe40000010e1f */
[----:B------:R-:W-:Y:S02]  /*3ca0*/  IADD3 R99, P1, R26, R99, RZ ;  /* 0x000000631a637210 */ /* 0x000fe40007f3e0ff */
[----:B------:R-:W-:-:S02]  /*3cb0*/  SHF.L.W.U32.HI R86, R31, 0x10, R86 ;  /* 0x000000101f567819 */ /* 0x000fc40000010e56 */
[----:B------:R-:W-:Y:S02]  /*3cc0*/  IADD3 R98, P2, R28, R33, RZ ;  /* 0x000000211c627210 */ /* 0x000fe40007f5e0ff */
[----:B------:R-:W-:Y:S01]  /*3cd0*/  IADD3 R90, P0, R32, R27, RZ ;  /* 0x0000001b205a7210 */ /* 0x000fe20007f1e0ff */
[----:B------:R-:W-:Y:S01]  /*3ce0*/  IMAD.X R101, R11, 0x1, R92, P1 ;  /* 0x000000010b657824 */ /* 0x000fe200008e065c */
[----:B------:R-:W-:Y:S01]  /*3cf0*/  LOP3.LUT R27, R96, R99, RZ, 0x3c, !PT ;  /* 0x00000063601b7212 */ /* 0x000fe200078e3cff */
[----:B------:R-:W-:Y:S02]  /*3d00*/  IMAD.X R96, R86, 0x1, R93, P2 ;  /* 0x0000000156607824 */ /* 0x000fe400010e065d */
[----:B------:R-:W-:Y:S01]  /*3d10*/  IMAD.X R33, R34, 0x1, R29, P0 ;  /* 0x0000000122217824 */ /* 0x000fe200000e061d */
[----:B------:R-:W-:Y:S02]  /*3d20*/  LOP3.LUT R100, R94, R101, RZ, 0x3c, !PT ;  /* 0x000000655e647212 */ /* 0x000fe400078e3cff */
[----:B------:R-:W-:-:S02]  /*3d30*/  LOP3.LUT R97, R97, R98, RZ, 0x3c, !PT ;  /* 0x0000006261617212 */ /* 0x000fc400078e3cff */
[----:B------:R-:W-:Y:S02]  /*3d40*/  LOP3.LUT R94, R49, R96, RZ, 0x3c, !PT ;  /* 0x00000060315e7212 */ /* 0x000fe400078e3cff */
[----:B------:R-:W-:Y:S02]  /*3d50*/  LOP3.LUT R92, R71, R33, RZ, 0x3c, !PT ;  /* 0x00000021475c7212 */ /* 0x000fe400078e3cff */
[----:B------:R-:W-:Y:S02]  /*3d60*/  LOP3.LUT R91, R91, R90, RZ, 0x3c, !PT ;  /* 0x0000005a5b5b7212 */ /* 0x000fe400078e3cff */
[----:B------:R-:W-:Y:S02]  /*3d70*/  SHF.L.W.U32.HI R71, R100, 0x1, R27 ;  /* 0x0000000164477819 */ /* 0x000fe40000010e1b */
[----:B------:R-:W-:Y:S02]  /*3d80*/  SHF.L.W.U32.HI R49, R94, 0x1, R97 ;  /* 0x000000015e317819 */ /* 0x000fe40000010e61 */
[----:B------:R-:W-:-:S02]  /*3d90*/  SHF.L.W.U32.HI R47, R92, 0x1, R91 ;  /* 0x000000015c2f7819 */ /* 0x000fc40000010e5b */
[----:B------:R-:W-:Y:S02]  /*3da0*/  IADD3 R53, P4, P5, R72, R71, R25 ;  /* 0x0000004748357210 */ /* 0x000fe40007d9e019 */
[----:B------:R-:W-:Y:S02]  /*3db0*/  SHF.L.W.U32.HI R92, R91, 0x1, R92 ;  /* 0x000000015b5c7819 */ /* 0x000fe40000010e5c */
[----:B------:R-:W-:Y:S02]  /*3dc0*/  SHF.L.W.U32.HI R94, R97, 0x1, R94 ;  /* 0x00000001615e7819 */ /* 0x000fe40000010e5e */
[----:B------:R-:W-:Y:S02]  /*3dd0*/  IADD3 R25, P1, P0, R82, R49, R44 ;  /* 0x0000003152197210 */ /* 0x000fe4000783e02c */
[----:B------:R-:W-:Y:S02]  /*3de0*/  IADD3 R91, P2, P3, R60, R45, R84 ;  /* 0x0000002d3c5b7210 */ /* 0x000fe40007b5e054 */
[----:B------:R-:W-:-:S02]  /*3df0*/  SHF.L.W.U32.HI R93, R27, 0x1, R100 ;  /* 0x000000011b5d7819 */ /* 0x000fc40000010e64 */
[----:B------:R-:W-:Y:S02]  /*3e00*/  IADD3.X R95, R46, R94, R95, P1, P0 ;  /* 0x0000005e2e5f7210 */ /* 0x000fe40000fe045f */
[----:B------:R-:W-:Y:S02]  /*3e10*/  IADD3.X R31, R58, R35, R39, P2, P3 ;  /* 0x000000233a1f7210 */ /* 0x000fe400017e6427 */
[----:B------:R-:W-:Y:S02]  /*3e20*/  IADD3.X R39, R81, R93, R24, P4, P5 ;  /* 0x0000005d51277210 */ /* 0x000fe400027ea418 */
[----:B------:R-:W-:Y:S02]  /*3e30*/  IADD3 R27, P2, P3, R54, R47, R89 ;  /* 0x0000002f361b7210 */ /* 0x000fe40007b5e059 */
[----:B------:R-:W-:Y:S02]  /*3e40*/  LOP3.LUT R29, R30, R95, RZ, 0x3c, !PT ;  /* 0x0000005f1e1d7212 */ /* 0x000fe400078e3cff */
[----:B------:R-:W-:-:S02]  /*3e50*/  LOP3.LUT R24, R86, R31, RZ, 0x3c, !PT ;  /* 0x0000001f56187212 */ /* 0x000fc400078e3cff */
[----:B------:R-:W-:Y:S02]  /*3e60*/  LOP3.LUT R84, R34, R39, RZ, 0x3c, !PT ;  /* 0x0000002722547212 */ /* 0x000fe400078e3cff */
[----:B------:R-:W-:Y:S02]  /*3e70*/  IADD3.X R88, R55, R92, R88, P2, P3 ;  /* 0x0000005c37587210 */ /* 0x000fe400017e6458 */
[----:B------:R-:W-:Y:S02]  /*3e80*/  IADD3 R90, P2, R29, R90, RZ ;  /* 0x0000005a1d5a7210 */ /* 0x000fe40007f5e0ff */
[----:B------:R-:W-:Y:S02]  /*3e90*/  IADD3 R24, P0, R24, R99, RZ ;  /* 0x0000006318187210 */ /* 0x000fe40007f1e0ff */
[----:B------:R-:W-:Y:S02]  /*3ea0*/  LOP3.LUT R29, R28, R91, RZ, 0x3c, !PT ;  /* 0x0000005b1c1d7212 */ /* 0x000fe400078e3cff */
[----:B------:R-:W-:-:S02]  /*3eb0*/  IADD3 R84, P1, R84, R98, RZ ;  /* 0x0000006254547210 */ /* 0x000fc40007f3e0ff */
[----:B------:R-:W-:Y:S02]  /*3ec0*/  LOP3.LUT R44, R11, R88, RZ, 0x3c, !PT ;  /* 0x000000580b2c7212 */ /* 0x000fe400078e3cff */
[----:B------:R-:W-:Y:S02]  /*3ed0*/  LOP3.LUT R89, R32, R53, RZ, 0x3c, !PT ;  /* 0x0000003520597212 */ /* 0x000fe400078e3cff */
[----:B------:R-:W-:Y:S01]  /*3ee0*/  LOP3.LUT R98, R10, R25, RZ, 0x3c, !PT ;  /* 0x000000190a627212 */ /* 0x000fe200078e3cff */
[----:B------:R-:W-:Y:S01]  /*3ef0*/  IMAD.X R29, R29, 0x1, R101, P0 ;  /* 0x000000011d1d7824 */ /* 0x000fe200000e0665 */
[----:B------:R-:W-:Y:S01]  /*3f00*/  IADD3 R85, P3, R44, R85, RZ ;  /* 0x000000552c557210 */ /* 0x000fe20007f7e0ff */
[----:B------:R-:W-:Y:S01]  /*3f10*/  IMAD.X R44, R89, 0x1, R96, P1 ;  /* 0x00000001592c7824 */ /* 0x000fe200008e0660 */
[----:B------:R-:W-:Y:S01]  /*3f20*/  LOP3.LUT R96, R26, R27, RZ, 0x3c, !PT ;  /* 0x0000001b1a607212 */ /* 0x000fe200078e3cff */
[----:B------:R-:W-:Y:S01]  /*3f30*/  IMAD.X R33, R98, 0x1, R33, P2 ;  /* 0x0000000162217824 */ /* 0x000fe200010e0621 */
[----:B------:R-:W-:-:S02]  /*3f40*/  LOP3.LUT R97, R45, R24, RZ, 0x3c, !PT ;  /* 0x000000182d617212 */ /* 0x000fc400078e3cff */
[----:B------:R-:W-:Y:S02]  /*3f50*/  LOP3.LUT R100, R35, R29, RZ, 0x3c, !PT ;  /* 0x0000001d23647212 */ /* 0x000fe400078e3cff */
[----:B------:R-:W-:Y:S02]  /*3f60*/  LOP3.LUT R45, R71, R84, RZ, 0x3c, !PT ;  /* 0x00000054472d7212 */ /* 0x000fe400078e3cff */
[----:B------:R-:W-:Y:S01]  /*3f70*/  LOP3.LUT R98, R93, R44, RZ, 0x3c, !PT ;  /* 0x0000002c5d627212 */ /* 0x000fe200078e3cff */
[----:B------:R-:W-:Y:S01]  /*3f80*/  IMAD.X R87, R96, 0x1, R87, P3 ;  /* 0x0000000160577824 */ /* 0x000fe200018e0657 */
[----:B------:R-:W-:Y:S02]  /*3f90*/  LOP3.LUT R35, R49, R90, RZ, 0x3c, !PT ;  /* 0x0000005a31237212 */ /* 0x000fe400078e3cff */
[----:B------:R-:W-:Y:S02]  /*3fa0*/  LOP3.LUT R94, R94, R33, RZ, 0x3c, !PT ;  /* 0x000000215e5e7212 */ /* 0x000fe400078e3cff */
[----:B------:R-:W-:-:S02]  /*3fb0*/  SHF.L.W.U32.HI R96, R100, 0x8, R97 ;  /* 0x0000000864607819 */ /* 0x000fc40000010e61 */
[----:B------:R-:W-:Y:S02]  /*3fc0*/  SHF.L.W.U32.HI R97, R97, 0x8, R100 ;  /* 0x0000000861617819 */ /* 0x000fe40000010e64 */
[----:B------:R-:W-:Y:S02]  /*3fd0*/  SHF.L.W.U32.HI R71, R98, 0x8, R45 ;  /* 0x0000000862477819 */ /* 0x000fe40000010e2d */
[----:B------:R-:W-:Y:S02]  /*3fe0*/  SHF.L.W.U32.HI R45, R45, 0x8, R98 ;  /* 0x000000082d2d7819 */ /* 0x000fe40000010e62 */
[----:B------:R-:W-:Y:S02]  /*3ff0*/  SHF.L.W.U32.HI R89, R94, 0x8, R35 ;  /* 0x000000085e597819 */ /* 0x000fe40000010e23 */
[----:B------:R-:W-:Y:S02]  /*4000*/  LOP3.LUT R98, R47, R85, RZ, 0x3c, !PT ;  /* 0x000000552f627212 */ /* 0x000fe400078e3cff */
[----:B------:R-:W-:-:S02]  /*4010*/  LOP3.LUT R49, R92, R87, RZ, 0x3c, !PT ;  /* 0x000000575c317212 */ /* 0x000fc400078e3cff */
[----:B------:R-:W-:Y:S02]  /*4020*/  SHF.L.W.U32.HI R94, R35, 0x8, R94 ;  /* 0x00000008235e7819 */ /* 0x000fe40000010e5e */
[----:B------:R-:W-:Y:S02]  /*4030*/  IADD3 R35, P0, P1, R68, R91, R97 ;  /* 0x0000005b44237210 */ /* 0x000fe4000791e061 */
[----:B------:R-:W-:Y:S02]  /*4040*/  IADD3 R47, P2, P3, R76, R53, R45 ;  /* 0x000000354c2f7210 */ /* 0x000fe40007b5e02d */
[----:B------:R-:W-:Y:S02]  /*4050*/  SHF.L.W.U32.HI R93, R49, 0x8, R98 ;  /* 0x00000008315d7819 */ /* 0x000fe40000010e62 */
[----:B------:R-:W-:Y:S02]  /*4060*/  SHF.L.W.U32.HI R98, R98, 0x8, R49 ;  /* 0x0000000862627819 */ /* 0x000fe40000010e31 */
[----:B------:R-:W-:-:S02]  /*4070*/  LOP3.LUT R86, R35, R86, R31, 0x96, !PT ;  /* 0x0000005623567212 */ /* 0x000fc400078e961f */
[----:B------:R-:W-:Y:S02]  /*4080*/  IADD3.X R31, R61, R31, R96, P0, P1 ;  /* 0x0000001f3d1f7210 */ /* 0x000fe400007e2460 */
[----:B------:R-:W-:Y:S02]  /*4090*/  LOP3.LUT R99, R47, R34, R39, 0x96, !PT ;  /* 0x000000222f637212 */ /* 0x000fe400078e9627 */
[----:B------:R-:W-:Y:S02]  /*40a0*/  IADD3.X R39, R74, R39, R71, P2, P3 ;  /* 0x000000274a277210 */ /* 0x000fe400017e6447 */
[----:B------:R-:W-:Y:S02]  /*40b0*/  IADD3 R49, P0, P1, R83, R25, R94 ;  /* 0x0000001953317210 */ /* 0x000fe4000791e05e */
[----:B------:R-:W-:Y:S02]  /*40c0*/  IADD3 R92, P2, P3, R52, R27, R98 ;  /* 0x0000001b345c7210 */ /* 0x000fe40007b5e062 */
[----:B------:R-:W-:-:S02]  /*40d0*/  LOP3.LUT R101, R31, R28, R91, 0x96, !PT ;  /* 0x0000001c1f657212 */ /* 0x000fc400078e965b */
[----:B------:R-:W-:Y:S02]  /*40e0*/  LOP3.LUT R100, R39, R32, R53, 0x96, !PT ;  /* 0x0000002027647212 */ /* 0x000fe400078e9635 */
[----:B------:R-:W-:Y:S02]  /*40f0*/  LOP3.LUT R32, R49, R30, R95, 0x96, !PT ;  /* 0x0000001e31207212 */ /* 0x000fe400078e965f */
[----:B------:R-:W-:Y:S02]  /*4100*/  IADD3.X R91, R80, R95, R89, P0, P1 ;  /* 0x0000005f505b7210 */ /* 0x000fe400007e2459 */
[----:B------:R-:W-:Y:S02]  /*4110*/  LOP3.LUT R30, R92, R11, R88, 0x96, !PT ;  /* 0x0000000b5c1e7212 */ /* 0x000fe400078e9658 */
[----:B------:R-:W-:Y:S02]  /*4120*/  SHF.L.W.U32.HI R11, R86, 0x10, R101 ;  /* 0x00000010560b7819 */ /* 0x000fe40000010e65 */
[----:B------:R-:W-:-:S02]  /*4130*/  IADD3.X R53, R70, R88, R93, P2, P3 ;  /* 0x0000005846357210 */ /* 0x000fc400017e645d */
[----:B------:R-:W-:Y:S02]  /*4140*/  LOP3.LUT R25, R91, R10, R25, 0x96, !PT ;  /* 0x0000000a5b197212 */ /* 0x000fe400078e9619 */
[----:B------:R-:W-:Y:S02]  /*4150*/  SHF.L.W.U32.HI R10, R101, 0x10, R86 ;  /* 0x00000010650a7819 */ /* 0x000fe40000010e56 */
[----:B------:R-:W-:Y:S02]  /*4160*/  IADD3 R34, P0, R11, R24, RZ ;  /* 0x000000180b227210 */ /* 0x000fe40007f1e0ff */
[----:B------:R-:W-:-:S03]  /*4170*/  LOP3.LUT R27, R53, R26, R27, 0x96, !PT ;  /* 0x0000001a351b7212 */ /* 0x000fc600078e961b */
[----:B------:R-:W-:Y:S01]  /*4180*/  IMAD.X R86, R10, 0x1, R29, P0 ;  /* 0x000000010a567824 */ /* 0x000fe200000e061d */
[----:B------:R-:W-:Y:S02]  /*4190*/  SHF.L.W.U32.HI R28, R25, 0x10, R32 ;  /* 0x00000010191c7819 */ /* 0x000fe40000010e20 */
[----:B------:R-:W-:Y:S02]  /*41a0*/  SHF.L.W.U32.HI R26, R27, 0x10, R30 ;  /* 0x000000101b1a7819 */ /* 0x000fe40000010e1e */
[----:B------:R-:W-:Y:S02]  /*41b0*/  SHF.L.W.U32.HI R24, R30, 0x10, R27 ;  /* 0x000000101e187819 */ /* 0x000fe40000010e1b */
[----:B------:R-:W-:Y:S02]  /*41c0*/  SHF.L.W.U32.HI R25, R32, 0x10, R25 ;  /* 0x0000001020197819 */ /* 0x000fe40000010e19 */
[----:B------:R-:W-:Y:S02]  /*41d0*/  SHF.L.W.U32.HI R27, R99, 0x10, R100 ;  /* 0x00000010631b7819 */ /* 0x000fe40000010e64 */
[----:B------:R-:W-:-:S02]  /*41e0*/  LOP3.LUT R32, R97, R34, RZ, 0x3c, !PT ;  /* 0x0000002261207212 */ /* 0x000fc400078e3cff */
[----:B------:R-:W-:Y:S02]  /*41f0*/  LOP3.LUT R97, R96, R86, RZ, 0x3c, !PT ;  /* 0x0000005660617212 */ /* 0x000fe400078e3cff */
[----:B------:R-:W-:Y:S02]  /*4200*/  SHF.L.W.U32.HI R29, R100, 0x10, R99 ;  /* 0x00000010641d7819 */ /* 0x000fe40000010e63 */
[----:B------:R-:W-:Y:S02]  /*4210*/  IADD3 R95, P2, R24, R85, RZ ;  /* 0x00000055185f7210 */ /* 0x000fe40007f5e0ff */
[----:B------:R-:W-:Y:S02]  /*4220*/  IADD3 R30, P0, R27, R84, RZ ;  /* 0x000000541b1e7210 */ /* 0x000fe40007f1e0ff */
[----:B------:R-:W-:Y:S02]  /*4230*/  SHF.L.W.U32.HI R88, R97, 0x1, R32 ;  /* 0x0000000161587819 */ /* 0x000fe40000010e20 */
[----:B------:R-:W-:Y:S01]  /*4240*/  SHF.L.W.U32.HI R32, R32, 0x1, R97 ;  /* 0x0000000120207819 */ /* 0x000fe20000010e61 */
[----:B------:R-:W-:Y:S01]  /*4250*/  IMAD.X R96, R26, 0x1, R87, P2 ;  /* 0x000000011a607824 */ /* 0x000fe200010e0657 */
[----:B------:R-:W-:Y:S01]  /*4260*/  IADD3 R97, P1, R25, R90, RZ ;  /* 0x0000005a19617210 */ /* 0x000fe20007f3e0ff */
[----:B------:R-:W-:Y:S01]  /*4270*/  IMAD.X R90, R29, 0x1, R44, P0 ;  /* 0x000000011d5a7824 */ /* 0x000fe200000e062c */
[----:B------:R-:W-:-:S02]  /*4280*/  LOP3.LUT R104, R98, R95, RZ, 0x3c, !PT ;  /* 0x0000005f62687212 */ /* 0x000fc400078e3cff */
[----:B------:R-:W-:Y:S01]  /*4290*/  LOP3.LUT R93, R93, R96, RZ, 0x3c, !PT ;  /* 0x000000605d5d7212 */ /* 0x000fe200078e3cff */
[----:B------:R-:W-:Y:S01]  /*42a0*/  IMAD.X R98, R28, 0x1, R33, P1 ;  /* 0x000000011c627824 */ /* 0x000fe200008e0621 */
[----:B------:R-:W-:Y:S02]  /*42b0*/  LOP3.LUT R45, R45, R30, RZ, 0x3c, !PT ;  /* 0x0000001e2d2d7212 */ /* 0x000fe400078e3cff */
[----:B------:R-:W-:Y:S02]  /*42c0*/  LOP3.LUT R84, R71, R90, RZ, 0x3c, !PT ;  /* 0x0000005a47547212 */ /* 0x000fe400078e3cff */
[----:B------:R-:W-:Y:S02]  /*42d0*/  SHF.L.W.U32.HI R102, R93, 0x1, R104 ;  /* 0x000000015d667819 */ /* 0x000fe40000010e68 */
[----:B------:R-:W-:Y:S02]  /*42e0*/  SHF.L.W.U32.HI R87, R84, 0x1, R45 ;  /* 0x0000000154577819 */ /* 0x000fe40000010e2d */
[----:B------:R-:W-:-:S02]  /*42f0*/  LOP3.LUT R33, R94, R97, RZ, 0x3c, !PT ;  /* 0x000000615e217212 */ /* 0x000fc400078e3cff */
[----:B------:R-:W-:Y:S02]  /*4300*/  LOP3.LUT R100, R89, R98, RZ, 0x3c, !PT ;  /* 0x0000006259647212 */ /* 0x000fe400078e3cff */
[----:B------:R-:W-:Y:S02]  /*4310*/  IADD3 R44, P4, P5, R79, R88, R47 ;  /* 0x000000584f2c7210 */ /* 0x000fe40007d9e02f */
[----:B------:R-:W-:Y:S02]  /*4320*/  SHF.L.W.U32.HI R104, R104, 0x1, R93 ;  /* 0x0000000168687819 */ /* 0x000fe40000010e5d */
[----:B------:R-:W-:Y:S02]  /*4330*/  SHF.L.W.U32.HI R84, R45, 0x1, R84 ;  /* 0x000000012d547819 */ /* 0x000fe40000010e54 */
[----:B------:R-:W-:Y:S02]  /*4340*/  IADD3 R94, P2, P3, R54, R102, R35 ;  /* 0x00000066365e7210 */ /* 0x000fe40007b5e023 */
[----:B------:R-:W-:-:S02]  /*4350*/  IADD3 R47, P1, P0, R68, R87, R49 ;  /* 0x00000057442f7210 */ /* 0x000fc4000783e031 */
[----:B------:R-:W-:Y:S02]  /*4360*/  SHF.L.W.U32.HI R45, R100, 0x1, R33 ;  /* 0x00000001642d7819 */ /* 0x000fe40000010e21 */
[----:B------:R-:W-:Y:S02]  /*4370*/  SHF.L.W.U32.HI R71, R33, 0x1, R100 ;  /* 0x0000000121477819 */ /* 0x000fe40000010e64 */
[----:B------:R-:W-:Y:S02]  /*4380*/  IADD3.X R35, R37, R32, R39, P4, P5 ;  /* 0x0000002025237210 */ /* 0x000fe400027ea427 */
[----:B------:R-:W-:Y:S02]  /*4390*/  IADD3.X R100, R55, R104, R31, P2, P3 ;  /* 0x0000006837647210 */ /* 0x000fe400017e641f */
[----:B------:R-:W-:Y:S02]  /*43a0*/  IADD3.X R91, R61, R84, R91, P1, P0 ;  /* 0x000000543d5b7210 */ /* 0x000fe40000fe045b */
[----:B------:R-:W-:-:S02]  /*43b0*/  IADD3 R92, P2, P3, R83, R45, R92 ;  /* 0x0000002d535c7210 */ /* 0x000fc40007b5e05c */
[----:B------:R-:W-:Y:S02]  /*43c0*/  LOP3.LUT R85, R28, R35, RZ, 0x3c, !PT ;  /* 0x000000231c557212 */ /* 0x000fe400078e3cff */
[----:B------:R-:W-:Y:S02]  /*43d0*/  LOP3.LUT R39, R26, R91, RZ, 0x3c, !PT ;  /* 0x0000005b1a277212 */ /* 0x000fe400078e3cff */
[----:B------:R-:W-:Y:S02]  /*43e0*/  LOP3.LUT R31, R29, R100, RZ, 0x3c, !PT ;  /* 0x000000641d1f7212 */ /* 0x000fe400078e3cff */
[----:B------:R-:W-:Y:S02]  /*43f0*/  IADD3.X R53, R80, R71, R53, P2, P3 ;  /* 0x0000004750357210 */ /* 0x000fe400017e6435 */
[----:B------:R-:W-:Y:S02]  /*4400*/  IADD3 R85, P1, R85, R95, RZ ;  /* 0x0000005f55557210 */ /* 0x000fe40007f3e0ff */
[----:B------:R-:W-:-:S02]  /*4410*/  IADD3 R34, P2, R39, R34, RZ ;  /* 0x0000002227227210 */ /* 0x000fc40007f5e0ff */
[----:B------:R-:W-:Y:S02]  /*4420*/  LOP3.LUT R49, R25, R44, RZ, 0x3c, !PT ;  /* 0x0000002c19317212 */ /* 0x000fe400078e3cff */
[----:B------:R-:W-:Y:S02]  /*4430*/  IADD3 R31, P0, R31, R97, RZ ;  /* 0x000000611f1f7210 */ /* 0x000fe40007f1e0ff */
[----:B------:R-:W-:Y:S02]  /*4440*/  LOP3.LUT R33, R10, R53, RZ, 0x3c, !PT ;  /* 0x000000350a217212 */ /* 0x000fe400078e3cff */
[----:B------:R-:W-:Y:S01]  /*4450*/  LOP3.LUT R39, R27, R94, RZ, 0x3c, !PT ;  /* 0x0000005e1b277212 */ /* 0x000fe200078e3cff */
[----:B------:R-:W-:Y:S01]  /*4460*/  IMAD.X R49, R49, 0x1, R96, P1 ;  /* 0x0000000131317824 */ /* 0x000fe200008e0660 */
[----:B------:R-:W-:Y:S02]  /*4470*/  LOP3.LUT R89, R24, R47, RZ, 0x3c, !PT ;  /* 0x0000002f18597212 */ /* 0x000fe400078e3cff */
[----:B------:R-:W-:Y:S01]  /*4480*/  IADD3 R30, P3, R33, R30, RZ ;  /* 0x0000001e211e7210 */ /* 0x000fe20007f7e0ff */
[----:B------:R-:W-:Y:S01]  /*4490*/  IMAD.X R33, R39, 0x1, R98, P0 ;  /* 0x0000000127217824 */ /* 0x000fe200000e0662 */
[----:B------:R-:W-:Y:S01]  /*44a0*/  LOP3.LUT R39, R11, R92, RZ, 0x3c, !PT ;  /* 0x0000005c0b277212 */ /* 0x000fe200078e3cff */
[----:B------:R-:W-:Y:S01]  /*44b0*/  IMAD.X R86, R89, 0x1, R86, P2 ;  /* 0x0000000159567824 */ /* 0x000fe200010e0656 */
[----:B------:R-:W-:-:S02]  /*44c0*/  LOP3.LUT R97, R88, R85, RZ, 0x3c, !PT ;  /* 0x0000005558617212 */ /* 0x000fc400078e3cff */
[----:B------:R-:W-:Y:S01]  /*44d0*/  LOP3.LUT R32, R32, R49, RZ, 0x3c, !PT ;  /* 0x0000003120207212 */ /* 0x000fe200078e3cff */
[----:B------:R-:W-:Y:S01]  /*44e0*/  IMAD.X R90, R39, 0x1, R90, P3 ;  /* 0x00000001275a7824 */ /* 0x000fe200018e065a */
[----:B------:R-:W-:Y:S02]  /*44f0*/  LOP3.LUT R102, R102, R31, RZ, 0x3c, !PT ;  /* 0x0000001f66667212 */ /* 0x000fe400078e3cff */
[----:B------:R-:W-:Y:S02]  /*4500*/  LOP3.LUT R89, R104, R33, RZ, 0x3c, !PT ;  /* 0x0000002168597212 */ /* 0x000fe400078e3cff */
[----:B------:R-:W-:Y:S02]  /*4510*/  LOP3.LUT R87, R87, R34, RZ, 0x3c, !PT ;  /* 0x0000002257577212 */ /* 0x000fe400078e3cff */
[----:B------:R-:W-:Y:S02]  /*4520*/  LOP3.LUT R84, R84, R86, RZ, 0x3c, !PT ;  /* 0x0000005654547212 */ /* 0x000fe400078e3cff */
[----:B------:R-:W-:-:S02]  /*4530*/  SHF.L.W.U32.HI R95, R32, 0x8, R97 ;  /* 0x00000008205f7819 */ /* 0x000fc40000010e61 */
[----:B------:R-:W-:Y:S02]  /*4540*/  SHF.L.W.U32.HI R39, R102, 0x8, R89 ;  /* 0x0000000866277819 */ /* 0x000fe40000010e59 */
[----:B------:R-:W-:Y:S02]  /*4550*/  SHF.L.W.U32.HI R97, R97, 0x8, R32 ;  /* 0x0000000861617819 */ /* 0x000fe40000010e20 */
[----:B------:R-:W-:Y:S02]  /*4560*/  LOP3.LUT R32, R71, R90, RZ, 0x3c, !PT ;  /* 0x0000005a47207212 */ /* 0x000fe400078e3cff */
[----:B------:R-:W-:Y:S02]  /*4570*/  LOP3.LUT R45, R45, R30, RZ, 0x3c, !PT ;  /* 0x0000001e2d2d7212 */ /* 0x000fe400078e3cff */
[----:B------:R-:W-:Y:S02]  /*4580*/  SHF.L.W.U32.HI R71, R84, 0x8, R87 ;  /* 0x0000000854477819 */ /* 0x000fe40000010e57 */
[----:B------:R-:W-:-:S02]  /*4590*/  SHF.L.W.U32.HI R93, R87, 0x8, R84 ;  /* 0x00000008575d7819 */ /* 0x000fc40000010e54 */
[----:B------:R-:W-:Y:S02]  /*45a0*/  IADD3 R84, P0, P1, R72, R94, R39 ;  /* 0x0000005e48547210 */ /* 0x000fe4000791e027 */
[----:B------:R-:W-:Y:S02]  /*45b0*/  IADD3 R87, P2, P3, R60, R44, R97 ;  /* 0x0000002c3c577210 */ /* 0x000fe40007b5e061 */
[----:B------:R-:W-:Y:S02]  /*45c0*/  SHF.L.W.U32.HI R88, R89, 0x8, R102 ;  /* 0x0000000859587819 */ /* 0x000fe40000010e66 */
[----:B------:R-:W-:Y:S02]  /*45d0*/  SHF.L.W.U32.HI R96, R32, 0x8, R45 ;  /* 0x0000000820607819 */ /* 0x000fe40000010e2d */
[----:B------:R-:W-:Y:S02]  /*45e0*/  SHF.L.W.U32.HI R89, R45, 0x8, R32 ;  /* 0x000000082d597819 */ /* 0x000fe40000010e20 */
[----:B------:R-:W-:-:S02]  /*45f0*/  LOP3.LUT R98, R84, R29, R100, 0x96, !PT ;  /* 0x0000001d54627212 */ /* 0x000fc400078e9664 */
[----:B------:R-:W-:Y:S02]  /*4600*/  IADD3.X R32, R58, R35, R95, P2, P3 ;  /* 0x000000233a207210 */ /* 0x000fe400017e645f */
[----:B------:R-:W-:Y:S02]  /*4610*/  IADD3.X R100, R81, R100, R88, P0, P1 ;  /* 0x0000006451647210 */ /* 0x000fe400007e2458 */
[----:B------:R-:W-:Y:S02]  /*4620*/  LOP3.LUT R28, R87, R28, R35, 0x96, !PT ;  /* 0x0000001c571c7212 */ /* 0x000fe400078e9623 */
        /* <DEDUP_REMOVED lines=8> */
[----:B------:R-:W-:-:S02]  /*46b0*/  LOP3.LUT R47, R91, R24, R47, 0x96, !PT ;  /* 0x000000185b2f7212 */ /* 0x000fc400078e962f */
[----:B------:R-:W-:Y:S02]  /*46c0*/  IADD3.X R53, R59, R53, R96, P2, P3 ;  /* 0x000000353b357210 */ /* 0x000fe400017e6460 */
        /* <DEDUP_REMOVED lines=8> */
[----:B------:R-:W-:Y:S02]  /*4750*/  LOP3.LUT R47, R97, R44, RZ, 0x3c, !PT ;  /* 0x0000002c612f7212 */ /* 0x000fe400078e3cff */
[----:B------:R-:W-:-:S02]  /*4760*/  LOP3.LUT R92, R95, R94, RZ, 0x3c, !PT ;  /* 0x0000005e5f5c7212 */ /* 0x000fc400078e3cff */
[----:B------:R-:W-:Y:S02]  /*4770*/  SHF.L.W.U32.HI R28, R99, 0x10, R98 ;  /* 0x00000010631c7819 */ /* 0x000fe40000010e62 */
[----:B------:R-:W-:Y:S02]  /*4780*/  SHF.L.W.U32.HI R26, R98, 0x10, R99 ;  /* 0x00000010621a7819 */ /* 0x000fe40000010e63 */
[----:B------:R-:W-:Y:S02]  /*4790*/  IADD3 R98, P1, R11, R34, RZ ;  /* 0x000000220b627210 */ /* 0x000fe40007f3e0ff */
[----:B------:R-:W-:Y:S02]  /*47a0*/  SHF.L.W.U32.HI R49, R92, 0x1, R47 ;  /* 0x000000015c317819 */ /* 0x000fe40000010e2f */
[----:B------:R-:W-:Y:S02]  /*47b0*/  IADD3 R97, P2, R27, R30, RZ ;  /* 0x0000001e1b617210 */ /* 0x000fe40007f5e0ff */
[----:B------:R-:W-:Y:S01]  /*47c0*/  SHF.L.W.U32.HI R47, R47, 0x1, R92 ;  /* 0x000000012f2f7819 */ /* 0x000fe20000010e5c */
[----:B------:R-:W-:Y:S01]  /*47d0*/  IMAD.X R92, R25, 0x1, R86, P1 ;  /* 0x00000001195c7824 */ /* 0x000fe200008e0656 */
[----:B------:R-:W-:-:S02]  /*47e0*/  IADD3 R102, P0, R26, R31, RZ ;  /* 0x0000001f1a667210 */ /* 0x000fc40007f1e0ff */
[----:B------:R-:W-:Y:S01]  /*47f0*/  LOP3.LUT R95, R93, R98, RZ, 0x3c, !PT ;  /* 0x000000625d5f7212 */ /* 0x000fe200078e3cff */
[----:B------:R-:W-:Y:S01]  /*4800*/  IMAD.X R93, R29, 0x1, R90, P2 ;  /* 0x000000011d5d7824 */ /* 0x000fe200010e065a */
[----:B------:R-:W-:Y:S01]  /*4810*/  LOP3.LUT R90, R89, R97, RZ, 0x3c, !PT ;  /* 0x00000061595a7212 */ /* 0x000fe200078e3cff */
[----:B------:R-:W-:Y:S01]  /*4820*/  IMAD.X R89, R28, 0x1, R33, P0 ;  /* 0x000000011c597824 */ /* 0x000fe200000e0621 */
[----:B------:R-:W-:Y:S02]  /*4830*/  LOP3.LUT R30, R71, R92, RZ, 0x3c, !PT ;  /* 0x0000005c471e7212 */ /* 0x000fe400078e3cff */
[----:B------:R-:W-:Y:S02]  /*4840*/  LOP3.LUT R31, R96, R93, RZ, 0x3c, !PT ;  /* 0x0000005d601f7212 */ /* 0x000fe400078e3cff */
[----:B------:R-:W-:Y:S02]  /*4850*/  SHF.L.W.U32.HI R96, R30, 0x1, R95 ;  /* 0x000000011e607819 */ /* 0x000fe40000010e5f */
[----:B------:R-:W-:-:S02]  /*4860*/  LOP3.LUT R39, R39, R102, RZ, 0x3c, !PT ;  /* 0x0000006627277212 */ /* 0x000fc400078e3cff */
[----:B------:R-:W-:Y:S02]  /*4870*/  LOP3.LUT R88, R88, R89, RZ, 0x3c, !PT ;  /* 0x0000005958587212 */ /* 0x000fe400078e3cff */
[----:B------:R-:W-:Y:S02]  /*4880*/  IADD3 R84, P2, P3, R66, R49, R84 ;  /* 0x0000003142547210 */ /* 0x000fe40007b5e054 */
[----:B------:R-:W-:Y:S02]  /*4890*/  SHF.L.W.U32.HI R86, R31, 0x1, R90 ;  /* 0x000000011f567819 */ /* 0x000fe40000010e5a */
[----:B------:R-:W-:Y:S02]  /*48a0*/  SHF.L.W.U32.HI R95, R95, 0x1, R30 ;  /* 0x000000015f5f7819 */ /* 0x000fe40000010e1e */
[----:B------:R-:W-:Y:S02]  /*48b0*/  IADD3 R87, P4, P5, R67, R96, R87 ;  /* 0x0000006043577210 */ /* 0x000fe40007d9e057 */
[----:B------:R-:W-:-:S02]  /*48c0*/  SHF.L.W.U32.HI R33, R88, 0x1, R39 ;  /* 0x0000000158217819 */ /* 0x000fc40000010e27 */
[----:B------:R-:W-:Y:S02]  /*48d0*/  IADD3.X R100, R64, R47, R100, P2, P3 ;  /* 0x0000002f40647210 */ /* 0x000fe400017e6464 */
[----:B------:R-:W-:Y:S02]  /*48e0*/  SHF.L.W.U32.HI R90, R90, 0x1, R31 ;  /* 0x000000015a5a7819 */ /* 0x000fe40000010e1f */
[----:B------:R-:W-:Y:S02]  /*48f0*/  SHF.L.W.U32.HI R71, R39, 0x1, R88 ;  /* 0x0000000127477819 */ /* 0x000fe40000010e58 */
[----:B------:R-:W-:Y:S02]  /*4900*/  IADD3 R45, P1, P0, R76, R86, R45 ;  /* 0x000000564c2d7210 */ /* 0x000fe4000783e02d */
[----:B------:R-:W-:Y:S02]  /*4910*/  IADD3.X R39, R65, R95, R32, P4, P5 ;  /* 0x0000005f41277210 */ /* 0x000fe400027ea420 */
[----:B------:R-:W-:-:S02]  /*4920*/  IADD3 R34, P2, P3, R78, R33, R35 ;  /* 0x000000214e227210 */ /* 0x000fc40007b5e023 */
[----:B------:R-:W-:Y:S02]  /*4930*/  LOP3.LUT R85, R29, R100, RZ, 0x3c, !PT ;  /* 0x000000641d557212 */ /* 0x000fe400078e3cff */
[----:B------:R-:W-:Y:S02]  /*4940*/  IADD3.X R91, R74, R90, R91, P1, P0 ;  /* 0x0000005a4a5b7210 */ /* 0x000fe40000fe045b */
[----:B------:R-:W-:Y:S02]  /*4950*/  LOP3.LUT R30, R28, R39, RZ, 0x3c, !PT ;  /* 0x000000271c1e7212 */ /* 0x000fe400078e3cff */
[----:B------:R-:W-:Y:S02]  /*4960*/  IADD3.X R88, R36, R71, R53, P2, P3 ;  /* 0x0000004724587210 */ /* 0x000fe400017e6435 */
[----:B------:R-:W-:Y:S02]  /*4970*/  IADD3 R85, P0, R85, R98, RZ ;  /* 0x0000006255557210 */ /* 0x000fe40007f1e0ff */
[----:B------:R-:W-:-:S02]  /*4980*/  LOP3.LUT R53, R27, R84, RZ, 0x3c, !PT ;  /* 0x000000541b357212 */ /* 0x000fc400078e3cff */
[----:B------:R-:W-:Y:S02]  /*4990*/  LOP3.LUT R31, R24, R91, RZ, 0x3c, !PT ;  /* 0x0000005b181f7212 */ /* 0x000fe400078e3cff */
[----:B------:R-:W-:Y:S02]  /*49a0*/  IADD3 R30, P1, R30, R97, RZ ;  /* 0x000000611e1e7210 */ /* 0x000fe40007f3e0ff */
[----:B------:R-:W-:Y:S01]  /*49b0*/  LOP3.LUT R32, R26, R87, RZ, 0x3c, !PT ;  /* 0x000000571a207212 */ /* 0x000fe200078e3cff */
[----:B------:R-:W-:Y:S01]  /*49c0*/  IMAD.X R53, R53, 0x1, R92, P0 ;  /* 0x0000000135357824 */ /* 0x000fe200000e065c */
[----:B------:R-:W-:Y:S02]  /*49d0*/  LOP3.LUT R35, R25, R88, RZ, 0x3c, !PT ;  /* 0x0000005819237212 */ /* 0x000fe400078e3cff */
[----:B------:R-:W-:Y:S02]  /*49e0*/  IADD3 R31, P2, R31, R102, RZ ;  /* 0x000000661f1f7210 */ /* 0x000fe40007f5e0ff */
[----:B------:R-:W-:Y:S01]  /*49f0*/  LOP3.LUT R98, R10, R45, RZ, 0x3c, !PT ;  /* 0x0000002d0a627212 */ /* 0x000fe200078e3cff */
[----:B------:R-:W-:Y:S01]  /*4a00*/  IMAD.X R32, R32, 0x1, R93, P1 ;  /* 0x0000000120207824 */ /* 0x000fe200008e065d */
[----:B------:R-:W-:-:S02]  /*4a10*/  IADD3 R44, P3, R35, R44, RZ ;  /* 0x0000002c232c7210 */ /* 0x000fc40007f7e0ff */
[----:B------:R-:W-:Y:S01]  /*4a20*/  LOP3.LUT R93, R11, R34, RZ, 0x3c, !PT ;  /* 0x000000220b5d7212 */ /* 0x000fe200078e3cff */
[----:B------:R-:W-:Y:S01]  /*4a30*/  IMAD.X R35, R98, 0x1, R89, P2 ;  /* 0x0000000162237824 */ /* 0x000fe200010e0659 */
[----:B------:R-:W-:Y:S02]  /*4a40*/  LOP3.LUT R49, R49, R85, RZ, 0x3c, !PT ;  /* 0x0000005531317212 */ /* 0x000fe400078e3cff */
[----:B------:R-:W-:Y:S01]  /*4a50*/  LOP3.LUT R92, R47, R53, RZ, 0x3c, !PT ;  /* 0x000000352f5c7212 */ /* 0x000fe200078e3cff */
[----:B------:R-:W-:Y:S01]  /*4a60*/  IMAD.X R94, R93, 0x1, R94, P3 ;  /* 0x000000015d5e7824 */ /* 0x000fe200018e065e */
[----:B------:R-:W-:Y:S02]  /*4a70*/  LOP3.LUT R47, R95, R32, RZ, 0x3c, !PT ;  /* 0x000000205f2f7212 */ /* 0x000fe400078e3cff */
[----:B------:R-:W-:Y:S02]  /*4a80*/  SHF.L.W.U32.HI R93, R92, 0x8, R49 ;  /* 0x000000085c5d7819 */ /* 0x000fe40000010e31 */
[----:B------:R-:W-:-:S02]  /*4a90*/  SHF.L.W.U32.HI R95, R49, 0x8, R92 ;  /* 0x00000008315f7819 */ /* 0x000fc40000010e5c */
[----:B------:R-:W-:Y:S02]  /*4aa0*/  LOP3.LUT R89, R86, R31, RZ, 0x3c, !PT ;  /* 0x0000001f56597212 */ /* 0x000fe400078e3cff */
[----:B------:R-:W-:Y:S02]  /*4ab0*/  LOP3.LUT R92, R90, R35, RZ, 0x3c, !PT ;  /* 0x000000235a5c7212 */ /* 0x000fe400078e3cff */
[----:B------:R-:W-:Y:S02]  /*4ac0*/  LOP3.LUT R96, R96, R30, RZ, 0x3c, !PT ;  /* 0x0000001e60607212 */ /* 0x000fe400078e3cff */
[----:B------:R-:W-:Y:S02]  /*4ad0*/  LOP3.LUT R98, R71, R94, RZ, 0x3c, !PT ;  /* 0x0000005e47627212 */ /* 0x000fe400078e3cff */
[----:B------:R-:W-:Y:S02]  /*4ae0*/  LOP3.LUT R33, R33, R44, RZ, 0x3c, !PT ;  /* 0x0000002c21217212 */ /* 0x000fe400078e3cff */
[----:B------:R-:W-:-:S02]  /*4af0*/  SHF.L.W.U32.HI R71, R92, 0x8, R89 ;  /* 0x000000085c477819 */ /* 0x000fc40000010e59 */
[----:B------:R-:W-:Y:S02]  /*4b00*/  SHF.L.W.U32.HI R90, R96, 0x8, R47 ;  /* 0x00000008605a7819 */ /* 0x000fe40000010e2f */
[----:B------:R-:W-:Y:S02]  /*4b10*/  SHF.L.W.U32.HI R89, R89, 0x8, R92 ;  /* 0x0000000859597819 */ /* 0x000fe40000010e5c */
[----:B------:R-:W-:Y:S02]  /*4b20*/  IADD3 R92, P0, P1, R82, R84, R95 ;  /* 0x00000054525c7210 */ /* 0x000fe4000791e05f */
[----:B------:R-:W-:Y:S02]  /*4b30*/  SHF.L.W.U32.HI R86, R47, 0x8, R96 ;  /* 0x000000082f567819 */ /* 0x000fe40000010e60 */
[----:B------:R-:W-:Y:S02]  /*4b40*/  SHF.L.W.U32.HI R96, R98, 0x8, R33 ;  /* 0x0000000862607819 */ /* 0x000fe40000010e21 */
[----:B------:R-:W-:-:S02]  /*4b50*/  IADD3 R49, P2, P3, R77, R87, R90 ;  /* 0x000000574d317210 */ /* 0x000fc40007b5e05a */
[----:B------:R-:W-:Y:S02]  /*4b60*/  SHF.L.W.U32.HI R98, R33, 0x8, R98 ;  /* 0x0000000821627819 */ /* 0x000fe40000010e62 */
[----:B------:R-:W-:Y:S02]  /*4b70*/  IADD3.X R33, R46, R100, R93, P0, P1 ;  /* 0x000000642e217210 */ /* 0x000fe400007e245d */
[----:B------:R-:W-:Y:S02]  /*4b80*/  LOP3.LUT R97, R49, R28, R39, 0x96, !PT ;  /* 0x0000001c31617212 */ /* 0x000fe400078e9627 */
[----:B------:R-:W-:Y:S02]  /*4b90*/  IADD3.X R39, R69, R39, R86, P2, P3 ;  /* 0x0000002745277210 */ /* 0x000fe400017e6456 */
[----:B------:R-:W-:Y:S02]  /*4ba0*/  LOP3.LUT R28, R33, R27, R84, 0x96, !PT ;  /* 0x0000001b211c7212 */ /* 0x000fe400078e9654 */
[----:B------:R-:W-:-:S02]  /*4bb0*/  IADD3 R84, P2, P3, R73, R34, R98 ;  /* 0x0000002249547210 */ /* 0x000fc40007b5e062 */
[----:B------:R-:W-:Y:S02]  /*4bc0*/  IADD3 R47, P0, P1, R48, R45, R89 ;  /* 0x0000002d302f7210 */ /* 0x000fe4000791e059 */
[----:B------:R-:W-:Y:S02]  /*4bd0*/  LOP3.LUT R29, R92, R29, R100, 0x96, !PT ;  /* 0x0000001d5c1d7212 */ /* 0x000fe400078e9664 */
[----:B------:R-:W-:Y:S02]  /*4be0*/  LOP3.LUT R27, R84, R25, R88, 0x96, !PT ;  /* 0x00000019541b7212 */ /* 0x000fe400078e9658 */
[----:B------:R-:W-:Y:S02]  /*4bf0*/  LOP3.LUT R102, R39, R26, R87, 0x96, !PT ;  /* 0x0000001a27667212 */ /* 0x000fe400078e9657 */
[----:B------:R-:W-:Y:S02]  /*4c00*/  IADD3.X R88, R75, R88, R96, P2, P3 ;  /* 0x000000584b587210 */ /* 0x000fe400017e6460 */
[----:B------:R-:W-:-:S02]  /*4c10*/  IADD3.X R87, R56, R91, R71, P0, P1 ;  /* 0x0000005b38577210 */ /* 0x000fc400007e2447 */
[----:B------:R-:W-:Y:S02]  /*4c20*/  LOP3.LUT R26, R47, R24, R91, 0x96, !PT ;  /* 0x000000182f1a7212 */ /* 0x000fe400078e965b */
[----:B------:R-:W-:Y:S02]  /*4c30*/  SHF.L.W.U32.HI R24, R29, 0x10, R28 ;  /* 0x000000101d187819 */ /* 0x000fe40000010e1c */
[----:B------:R-:W-:Y:S02]  /*4c40*/  LOP3.LUT R100, R88, R11, R34, 0x96, !PT ;  /* 0x0000000b58647212 */ /* 0x000fe400078e9622 */
[----:B------:R-:W-:Y:S02]  /*4c50*/  LOP3.LUT R25, R87, R10, R45, 0x96, !PT ;  /* 0x0000000a57197212 */ /* 0x000fe400078e962d */
[----:B------:R-:W-:Y:S02]  /*4c60*/  SHF.L.W.U32.HI R10, R28, 0x10, R29 ;  /* 0x000000101c0a7819 */ /* 0x000fe40000010e1d */
[----:B------:R-:W-:-:S02]  /*4c70*/  IADD3 R45, P0, R24, R85, RZ ;  /* 0x00000055182d7210 */ /* 0x000fc40007f1e0ff */
[----:B------:R-:W-:Y:S02]  /*4c80*/  SHF.L.W.U32.HI R11, R27, 0x10, R100 ;  /* 0x000000101b0b7819 */ /* 0x000fe40000010e64 */
[----:B------:R-:W-:Y:S02]  /*4c90*/  SHF.L.W.U32.HI R28, R25, 0x10, R26 ;  /* 0x00000010191c7819 */ /* 0x000fe40000010e1a */
[----:B------:R-:W-:Y:S01]  /*4ca0*/  SHF.L.W.U32.HI R26, R26, 0x10, R25 ;  /* 0x000000101a1a7819 */ /* 0x000fe20000010e19 */
[----:B------:R-:W-:Y:S01]  /*4cb0*/  IMAD.X R34, R10, 0x1, R53, P0 ;  /* 0x000000010a227824 */ /* 0x000fe200000e0635 */
[----:B------:R-:W-:Y:S02]  /*4cc0*/  SHF.L.W.U32.HI R25, R100, 0x10, R27 ;  /* 0x0000001064197819 */ /* 0x000fe40000010e1b */
[----:B------:R-:W-:Y:S02]  /*4cd0*/  SHF.L.W.U32.HI R27, R97, 0x10, R102 ;  /* 0x00000010611b7819 */ /* 0x000fe40000010e66 */
[----:B------:R-:W-:-:S02]  /*4ce0*/  IADD3 R101, P2, R11, R44, RZ ;  /* 0x0000002c0b657210 */ /* 0x000fc40007f5e0ff */
[----:B------:R-:W-:Y:S02]  /*4cf0*/  SHF.L.W.U32.HI R29, R102, 0x10, R97 ;  /* 0x00000010661d7819 */ /* 0x000fe40000010e61 */
[----:B------:R-:W-:Y:S01]  /*4d00*/  LOP3.LUT R53, R95, R45, RZ, 0x3c, !PT ;  /* 0x0000002d5f357212 */ /* 0x000fe200078e3cff */
[----:B------:R-:W-:Y:S01]  /*4d10*/  IMAD.X R95, R25, 0x1, R94, P2 ;  /* 0x00000001195f7824 */ /* 0x000fe200010e065e */
[----:B------:R-:W-:Y:S02]  /*4d20*/  IADD3 R97, P0, R27, R30, RZ ;  /* 0x0000001e1b617210 */ /* 0x000fe40007f1e0ff */
[----:B------:R-:W-:Y:S02]  /*4d30*/  LOP3.LUT R100, R93, R34, RZ, 0x3c, !PT ;  /* 0x000000225d647212 */ /* 0x000fe400078e3cff */
[----:B------:R-:W-:Y:S01]  /*4d40*/  IADD3 R102, P1, R26, R31, RZ ;  /* 0x0000001f1a667210 */ /* 0x000fe20007f3e0ff */
[----:B------:R-:W-:Y:S01]  /*4d50*/  IMAD.X R85, R29, 0x1, R32, P0 ;  /* 0x000000011d557824 */ /* 0x000fe200000e0620 */
[----:B------:R-:W-:-:S02]  /*4d60*/  SHF.L.W.U32.HI R44, R100, 0x1, R53 ;  /* 0x00000001642c7819 */ /* 0x000fc40000010e35 */
[----:B------:R-:W-:Y:S01]  /*4d70*/  SHF.L.W.U32.HI R53, R53, 0x1, R100 ;  /* 0x0000000135357819 */ /* 0x000fe20000010e64 */
[----:B------:R-:W-:Y:S01]  /*4d80*/  IMAD.X R100, R28, 0x1, R35, P1 ;  /* 0x000000011c647824 */ /* 0x000fe200008e0623 */
[----:B------:R-:W-:Y:S02]  /*4d90*/  LOP3.LUT R98, R98, R101, RZ, 0x3c, !PT ;  /* 0x0000006562627212 */ /* 0x000fe400078e3cff */
[----:B------:R-:W-:Y:S02]  /*4da0*/  LOP3.LUT R31, R96, R95, RZ, 0x3c, !PT ;  /* 0x0000005f601f7212 */ /* 0x000fe400078e3cff */
[----:B------:R-:W-:Y:S02]  /*4db0*/  LOP3.LUT R90, R90, R97, RZ, 0x3c, !PT ;  /* 0x000000615a5a7212 */ /* 0x000fe400078e3cff */
[----:B------:R-:W-:Y:S02]  /*4dc0*/  LOP3.LUT R91, R86, R85, RZ, 0x3c, !PT ;  /* 0x00000055565b7212 */ /* 0x000fe400078e3cff */
[----:B------:R-:W-:-:S02]  /*4dd0*/  SHF.L.W.U32.HI R99, R31, 0x1, R98 ;  /* 0x000000011f637819 */ /* 0x000fc40000010e62 */
[----:B------:R-:W-:Y:S02]  /*4de0*/  LOP3.LUT R89, R89, R102, RZ, 0x3c, !PT ;  /* 0x0000006659597212 */ /* 0x000fe400078e3cff */
[----:B------:R-:W-:Y:S02]  /*4df0*/  LOP3.LUT R30, R71, R100, RZ, 0x3c, !PT ;  /* 0x00000064471e7212 */ /* 0x000fe400078e3cff */
[----:B------:R-:W-:Y:S02]  /*4e00*/  IADD3 R49, P4, P5, R82, R44, R49 ;  /* 0x0000002c52317210 */ /* 0x000fe40007d9e031 */
[----:B------:R-:W-:Y:S02]  /*4e10*/  SHF.L.W.U32.HI R96, R98, 0x1, R31 ;  /* 0x0000000162607819 */ /* 0x000fe40000010e1f */
[----:B------:R-:W-:Y:S02]  /*4e20*/  SHF.L.W.U32.HI R32, R91, 0x1, R90 ;  /* 0x000000015b207819 */ /* 0x000fe40000010e5a */
[----:B------:R-:W-:-:S02]  /*4e30*/  IADD3 R92, P2, P3, R76, R99, R92 ;  /* 0x000000634c5c7210 */ /* 0x000fc40007b5e05c */
[----:B------:R-:W-:Y:S02]  /*4e40*/  SHF.L.W.U32.HI R71, R30, 0x1, R89 ;  /* 0x000000011e477819 */ /* 0x000fe40000010e59 */
[----:B------:R-:W-:Y:S02]  /*4e50*/  IADD3.X R39, R46, R53, R39, P4, P5 ;  /* 0x000000352e277210 */ /* 0x000fe400027ea427 */
[----:B------:R-:W-:Y:S02]  /*4e60*/  SHF.L.W.U32.HI R91, R90, 0x1, R91 ;  /* 0x000000015a5b7819 */ /* 0x000fe40000010e5b */
[----:B------:R-:W-:Y:S02]  /*4e70*/  IADD3 R86, P1, P0, R78, R32, R47 ;  /* 0x000000204e567210 */ /* 0x000fe4000783e02f */
[----:B------:R-:W-:Y:S02]  /*4e80*/  IADD3.X R94, R74, R96, R33, P2, P3 ;  /* 0x000000604a5e7210 */ /* 0x000fe400017e6421 */
[----:B------:R-:W-:-:S02]  /*4e90*/  SHF.L.W.U32.HI R89, R89, 0x1, R30 ;  /* 0x0000000159597819 */ /* 0x000fc40000010e1e */
[----:B------:R-:W-:Y:S02]  /*4ea0*/  IADD3 R47, P2, P3, R52, R71, R84 ;  /* 0x00000047342f7210 */ /* 0x000fe40007b5e054 */
[----:B------:R-:W-:Y:S02]  /*4eb0*/  LOP3.LUT R35, R28, R39, RZ, 0x3c, !PT ;  /* 0x000000271c237212 */ /* 0x000fe400078e3cff */
[----:B------:R-:W-:Y:S02]  /*4ec0*/  IADD3.X R98, R36, R91, R87, P1, P0 ;  /* 0x0000005b24627210 */ /* 0x000fe40000fe0457 */
[----:B------:R-:W-:Y:S02]  /*4ed0*/  LOP3.LUT R31, R29, R94, RZ, 0x3c, !PT ;  /* 0x0000005e1d1f7212 */ /* 0x000fe400078e3cff */
[----:B------:R-:W-:Y:S02]  /*4ee0*/  IADD3.X R93, R70, R89, R88, P2, P3 ;  /* 0x00000059465d7210 */ /* 0x000fe400017e6458 */
[----:B------:R-:W-:-:S02]  /*4ef0*/  IADD3 R35, P1, R35, R101, RZ ;  /* 0x0000006523237210 */ /* 0x000fc40007f3e0ff */
[----:B------:R-:W-:Y:S02]  /*4f00*/  LOP3.LUT R90, R26, R49, RZ, 0x3c, !PT ;  /* 0x000000311a5a7212 */ /* 0x000fe400078e3cff */
[----:B------:R-:W-:Y:S02]  /*4f10*/  LOP3.LUT R84, R25, R98, RZ, 0x3c, !PT ;  /* 0x0000006219547212 */ /* 0x000fe400078e3cff */
[----:B------:R-:W-:Y:S02]  /*4f20*/  IADD3 R31, P0, R31, R102, RZ ;  /* 0x000000661f1f7210 */ /* 0x000fe40007f1e0ff */
[----:B------:R-:W-:Y:S02]  /*4f30*/  LOP3.LUT R33, R27, R92, RZ, 0x3c, !PT ;  /* 0x0000005c1b217212 */ /* 0x000fe400078e3cff */
[----:B------:R-:W-:Y:S01]  /*4f40*/  LOP3.LUT R30, R10, R93, RZ, 0x3c, !PT ;  /* 0x0000005d0a1e7212 */ /* 0x000fe200078e3cff */
[----:B------:R-:W-:Y:S01]  /*4f50*/  IMAD.X R90, R90, 0x1, R95, P1 ;  /* 0x000000015a5a7824 */ /* 0x000fe200008e065f */
[----:B------:R-:W-:Y:S01]  /*4f60*/  IADD3 R45, P2, R84, R45, RZ ;  /* 0x0000002d542d7210 */ /* 0x000fe20007f5e0ff */
[----:B------:R-:W-:Y:S01]  /*4f70*/  IMAD.X R33, R33, 0x1, R100, P0 ;  /* 0x0000000121217824 */ /* 0x000fe200000e0664 */
[----:B------:R-:W-:-:S02]  /*4f80*/  LOP3.LUT R87, R11, R86, RZ, 0x3c, !PT ;  /* 0x000000560b577212 */ /* 0x000fc400078e3cff */
[----:B------:R-:W-:Y:S02]  /*4f90*/  IADD3 R30, P3, R30, R97, RZ ;  /* 0x000000611e1e7210 */ /* 0x000fe40007f7e0ff */
[----:B------:R-:W-:Y:S01]  /*4fa0*/  LOP3.LUT R84, R24, R47, RZ, 0x3c, !PT ;  /* 0x0000002f18547212 */ /* 0x000fe200078e3cff */
[----:B------:R-:W-:Y:S01]  /*4fb0*/  IMAD.X R34, R87, 0x1, R34, P2 ;  /* 0x0000000157227824 */ /* 0x000fe200010e0622 */
[----:B------:R-:W-:Y:S02]  /*4fc0*/  LOP3.LUT R44, R44, R35, RZ, 0x3c, !PT ;  /* 0x000000232c2c7212 */ /* 0x000fe400078e3cff */
[----:B------:R-:W-:Y:S01]  /*4fd0*/  LOP3.LUT R53, R53, R90, RZ, 0x3c, !PT ;  /* 0x0000005a35357212 */ /* 0x000fe200078e3cff */
[----:B------:R-:W-:Y:S01]  /*4fe0*/  IMAD.X R84, R84, 0x1, R85, P3 ;  /* 0x0000000154547824 */ /* 0x000fe200018e0655 */
[----:B------:R-:W-:Y:S02]  /*4ff0*/  LOP3.LUT R87, R99, R31, RZ, 0x3c, !PT ;  /* 0x0000001f63577212 */ /* 0x000fe400078e3cff */
[----:B------:R-:W-:-:S02]  /*5000*/  LOP3.LUT R96, R96, R33, RZ, 0x3c, !PT ;  /* 0x0000002160607212 */ /* 0x000fc400078e3cff */
[----:B------:R-:W-:Y:S02]  /*5010*/  SHF.L.W.U32.HI R102, R44, 0x8, R53 ;  /* 0x000000082c667819 */ /* 0x000fe40000010e35 */
[----:B------:R-:W-:Y:S02]  /*5020*/  SHF.L.W.U32.HI R85, R96, 0x8, R87 ;  /* 0x0000000860557819 */ /* 0x000fe40000010e57 */
[----:B------:R-:W-:Y:S02]  /*5030*/  SHF.L.W.U32.HI R87, R87, 0x8, R96 ;  /* 0x0000000857577819 */ /* 0x000fe40000010e60 */
        /* <DEDUP_REMOVED lines=10> */
[----:B------:R-:W-:Y:S02]  /*50e0*/  SHF.L.W.U32.HI R96, R71, 0x8, R96 ;  /* 0x0000000847607819 */ /* 0x000fe40000010e60 */
[----:B------:R-:W-:Y:S02]  /*50f0*/  LOP3.LUT R97, R53, R28, R39, 0x96, !PT ;  /* 0x0000001c35617212 */ /* 0x000fe400078e9627 */
[----:B------:R-:W-:Y:S02]  /*5100*/  IADD3.X R39, R65, R39, R100, P2, P3 ;  /* 0x0000002741277210 */ /* 0x000fe400017e6464 */
[----:B------:R-:W-:Y:S02]  /*5110*/  LOP3.LUT R99, R44, R29, R94, 0x96, !PT ;  /* 0x0000001d2c637212 */ /* 0x000fe400078e965e */
[----:B------:R-:W-:-:S02]  /*5120*/  IADD3.X R94, R58, R94, R85, P0, P1 ;  /* 0x0000005e3a5e7210 */ /* 0x000fc400007e2455 */
[----:B------:R-:W-:Y:S02]  /*5130*/  IADD3 R32, P0, P1, R77, R86, R95 ;  /* 0x000000564d207210 */ /* 0x000fe4000791e05f */
[----:B------:R-:W-:Y:S02]  /*5140*/  IADD3 R71, P2, P3, R83, R47, R96 ;  /* 0x0000002f53477210 */ /* 0x000fe40007b5e060 */
[----:B------:R-:W-:Y:S02]  /*5150*/  LOP3.LUT R26, R39, R26, R49, 0x96, !PT ;  /* 0x0000001a271a7212 */ /* 0x000fe400078e9631 */
[----:B------:R-:W-:Y:S02]  /*5160*/  LOP3.LUT R104, R94, R27, R92, 0x96, !PT ;  /* 0x0000001b5e687212 */ /* 0x000fe400078e965c */
[----:B------:R-:W-:Y:S02]  /*5170*/  IADD3.X R89, R69, R98, R88, P0, P1 ;  /* 0x0000006245597210 */ /* 0x000fe400007e2458 */
[----:B------:R-:W-:-:S02]  /*5180*/  LOP3.LUT R27, R71, R10, R93, 0x96, !PT ;  /* 0x0000000a471b7212 */ /* 0x000fc400078e965d */
[----:B------:R-:W-:Y:S02]  /*5190*/  SHF.L.W.U32.HI R10, R97, 0x10, R26 ;  /* 0x00000010610a7819 */ /* 0x000fe40000010e1a */
[----:B------:R-:W-:Y:S02]  /*51a0*/  IADD3.X R92, R80, R93, R91, P2, P3 ;  /* 0x0000005d505c7210 */ /* 0x000fe400017e645b */
[----:B------:R-:W-:Y:S02]  /*51b0*/  LOP3.LUT R29, R89, R11, R86, 0x96, !PT ;  /* 0x0000000b591d7212 */ /* 0x000fe400078e9656 */
[----:B------:R-:W-:Y:S02]  /*51c0*/  SHF.L.W.U32.HI R11, R26, 0x10, R97 ;  /* 0x000000101a0b7819 */ /* 0x000fe40000010e61 */
[----:B------:R-:W-:Y:S02]  /*51d0*/  IADD3 R35, P0, R10, R35, RZ ;  /* 0x000000230a237210 */ /* 0x000fe40007f1e0ff */
[----:B------:R-:W-:-:S02]  /*51e0*/  LOP3.LUT R28, R32, R25, R98, 0x96, !PT ;  /* 0x00000019201c7212 */ /* 0x000fc400078e9662 */
[----:B------:R-:W-:Y:S01]  /*51f0*/  LOP3.LUT R26, R92, R24, R47, 0x96, !PT ;  /* 0x000000185c1a7212 */ /* 0x000fe200078e962f */
[----:B------:R-:W-:Y:S01]  /*5200*/  IMAD.X R49, R11, 0x1, R90, P0 ;  /* 0x000000010b317824 */ /* 0x000fe200000e065a */
[----:B------:R-:W-:Y:S02]  /*5210*/  SHF.L.W.U32.HI R25, R29, 0x10, R28 ;  /* 0x000000101d197819 */ /* 0x000fe40000010e1c */
[----:B------:R-:W-:Y:S02]  /*5220*/  SHF.L.W.U32.HI R24, R28, 0x10, R29 ;  /* 0x000000101c187819 */ /* 0x000fe40000010e1d */
[----:B------:R-:W-:Y:S02]  /*5230*/  SHF.L.W.U32.HI R29, R26, 0x10, R27 ;  /* 0x000000101a1d7819 */ /* 0x000fe40000010e1b */
[----:B------:R-:W-:Y:S02]  /*5240*/  SHF.L.W.U32.HI R27, R27, 0x10, R26 ;  /* 0x000000101b1b7819 */ /* 0x000fe40000010e1a */
[----:B------:R-:W-:-:S02]  /*5250*/  LOP3.LUT R86, R102, R35, RZ, 0x3c, !PT ;  /* 0x0000002366567212 */ /* 0x000fc400078e3cff */
[----:B------:R-:W-:Y:S02]  /*5260*/  LOP3.LUT R93, R100, R49, RZ, 0x3c, !PT ;  /* 0x00000031645d7212 */ /* 0x000fe400078e3cff */
[----:B------:R-:W-:Y:S02]  /*5270*/  SHF.L.W.U32.HI R28, R104, 0x10, R99 ;  /* 0x00000010681c7819 */ /* 0x000fe40000010e63 */
[----:B------:R-:W-:Y:S02]  /*5280*/  SHF.L.W.U32.HI R26, R99, 0x10, R104 ;  /* 0x00000010631a7819 */ /* 0x000fe40000010e68 */
[----:B------:R-:W-:Y:S02]  /*5290*/  IADD3 R99, P1, R24, R45, RZ ;  /* 0x0000002d18637210 */ /* 0x000fe40007f3e0ff */
[----:B------:R-:W-:Y:S02]  /*52a0*/  IADD3 R97, P2, R27, R30, RZ ;  /* 0x0000001e1b617210 */ /* 0x000fe40007f5e0ff */
[----:B------:R-:W-:-:S02]  /*52b0*/  SHF.L.W.U32.HI R47, R93, 0x1, R86 ;  /* 0x000000015d2f7819 */ /* 0x000fc40000010e56 */
[----:B------:R-:W-:Y:S01]  /*52c0*/  SHF.L.W.U32.HI R86, R86, 0x1, R93 ;  /* 0x0000000156567819 */ /* 0x000fe20000010e5d */
[----:B------:R-:W-:Y:S01]  /*52d0*/  IMAD.X R93, R25, 0x1, R34, P1 ;  /* 0x00000001195d7824 */ /* 0x000fe200008e0622 */
[----:B------:R-:W-:Y:S01]  /*52e0*/  IADD3 R101, P0, R26, R31, RZ ;  /* 0x0000001f1a657210 */ /* 0x000fe20007f1e0ff */
[----:B------:R-:W-:Y:S01]  /*52f0*/  IMAD.X R34, R29, 0x1, R84, P2 ;  /* 0x000000011d227824 */ /* 0x000fe200010e0654 */
[----:B------:R-:W-:Y:S02]  /*5300*/  LOP3.LUT R95, R95, R99, RZ, 0x3c, !PT ;  /* 0x000000635f5f7212 */ /* 0x000fe400078e3cff */
[----:B------:R-:W-:Y:S01]  /*5310*/  LOP3.LUT R88, R88, R93, RZ, 0x3c, !PT ;  /* 0x0000005d58587212 */ /* 0x000fe200078e3cff */
[----:B------:R-:W-:Y:S01]  /*5320*/  IMAD.X R98, R28, 0x1, R33, P0 ;  /* 0x000000011c627824 */ /* 0x000fe200000e0621 */
[----:B------:R-:W-:Y:S02]  /*5330*/  LOP3.LUT R96, R96, R97, RZ, 0x3c, !PT ;  /* 0x0000006160607212 */ /* 0x000fe400078e3cff */
[----:B------:R-:W-:-:S02]  /*5340*/  LOP3.LUT R91, R91, R34, RZ, 0x3c, !PT ;  /* 0x000000225b5b7212 */ /* 0x000fc400078e3cff */
[----:B------:R-:W-:Y:S02]  /*5350*/  LOP3.LUT R87, R87, R101, RZ, 0x3c, !PT ;  /* 0x0000006557577212 */ /* 0x000fe400078e3cff */
[----:B------:R-:W-:Y:S02]  /*5360*/  LOP3.LUT R30, R85, R98, RZ, 0x3c, !PT ;  /* 0x00000062551e7212 */ /* 0x000fe400078e3cff */
[----:B------:R-:W-:Y:S02]  /*5370*/  SHF.L.W.U32.HI R102, R88, 0x1, R95 ;  /* 0x0000000158667819 */ /* 0x000fe40000010e5f */
[----:B------:R-:W-:Y:S02]  /*5380*/  SHF.L.W.U32.HI R85, R91, 0x1, R96 ;  /* 0x000000015b557819 */ /* 0x000fe40000010e60 */
[----:B------:R-:W-:Y:S02]  /*5390*/  IADD3 R44, P2, P3, R72, R47, R44 ;  /* 0x0000002f482c7210 */ /* 0x000fe40007b5e02c */
[----:B------:R-:W-:-:S02]  /*53a0*/  SHF.L.W.U32.HI R104, R95, 0x1, R88 ;  /* 0x000000015f687819 */ /* 0x000fc40000010e58 */
[----:B------:R-:W-:Y:S02]  /*53b0*/  SHF.L.W.U32.HI R31, R30, 0x1, R87 ;  /* 0x000000011e1f7819 */ /* 0x000fe40000010e57 */
[----:B------:R-:W-:Y:S02]  /*53c0*/  IADD3 R53, P4, P5, R73, R102, R53 ;  /* 0x0000006649357210 */ /* 0x000fe40007d9e035 */
[----:B------:R-:W-:Y:S02]  /*53d0*/  SHF.L.W.U32.HI R96, R96, 0x1, R91 ;  /* 0x0000000160607819 */ /* 0x000fe40000010e5b */
[----:B------:R-:W-:Y:S02]  /*53e0*/  IADD3 R45, P1, P0, R48, R85, R32 ;  /* 0x00000055302d7210 */ /* 0x000fe4000783e020 */
[----:B------:R-:W-:Y:S02]  /*53f0*/  IADD3.X R94, R81, R86, R94, P2, P3 ;  /* 0x00000056515e7210 */ /* 0x000fe400017e645e */
[----:B------:R-:W-:-:S02]  /*5400*/  SHF.L.W.U32.HI R88, R87, 0x1, R30 ;  /* 0x0000000157587819 */ /* 0x000fc40000010e1e */
[----:B------:R-:W-:Y:S02]  /*5410*/  IADD3.X R39, R75, R104, R39, P4, P5 ;  /* 0x000000684b277210 */ /* 0x000fe400027ea427 */
[----:B------:R-:W-:Y:S02]  /*5420*/  IADD3 R84, P2, P3, R68, R31, R71 ;  /* 0x0000001f44547210 */ /* 0x000fe40007b5e047 */
[----:B------:R-:W-:Y:S02]  /*5430*/  IADD3.X R100, R56, R96, R89, P1, P0 ;  /* 0x0000006038647210 */ /* 0x000fe40000fe0459 */
[----:B------:R-:W-:Y:S02]  /*5440*/  LOP3.LUT R90, R29, R94, RZ, 0x3c, !PT ;  /* 0x0000005e1d5a7212 */ /* 0x000fe400078e3cff */
[----:B------:R-:W-:Y:S02]  /*5450*/  LOP3.LUT R30, R28, R39, RZ, 0x3c, !PT ;  /* 0x000000271c1e7212 */ /* 0x000fe400078e3cff */
[----:B------:R-:W-:-:S02]  /*5460*/  IADD3.X R92, R61, R88, R92, P2, P3 ;  /* 0x000000583d5c7210 */ /* 0x000fc400017e645c */
[----:B------:R-:W-:Y:S02]  /*5470*/  LOP3.LUT R32, R11, R100, RZ, 0x3c, !PT ;  /* 0x000000640b207212 */ /* 0x000fe400078e3cff */
[----:B------:R-:W-:Y:S02]  /*5480*/  IADD3 R90, P0, R90, R99, RZ ;  /* 0x000000635a5a7210 */ /* 0x000fe40007f1e0ff */
[----:B------:R-:W-:Y:S02]  /*5490*/  LOP3.LUT R108, R27, R44, RZ, 0x3c, !PT ;  /* 0x0000002c1b6c7212 */ /* 0x000fe400078e3cff */
[----:B------:R-:W-:Y:S02]  /*54a0*/  IADD3 R30, P1, R30, R97, RZ ;  /* 0x000000611e1e7210 */ /* 0x000fe40007f3e0ff */
[----:B------:R-:W-:Y:S02]  /*54b0*/  LOP3.LUT R106, R25, R92, RZ, 0x3c, !PT ;  /* 0x0000005c196a7212 */ /* 0x000fe400078e3cff */
[----:B------:R-:W-:Y:S01]  /*54c0*/  LOP3.LUT R71, R26, R53, RZ, 0x3c, !PT ;  /* 0x000000351a477212 */ /* 0x000fe200078e3cff */
[----:B------:R-:W-:Y:S01]  /*54d0*/  IMAD.X R87, R108, 0x1, R93, P0 ;  /* 0x000000016c577824 */ /* 0x000fe200000e065d */
[----:B------:R-:W-:-:S02]  /*54e0*/  IADD3 R32, P2, R32, R101, RZ ;  /* 0x0000006520207210 */ /* 0x000fc40007f5e0ff */
[----:B------:R-:W-:Y:S01]  /*54f0*/  LOP3.LUT R33, R10, R45, RZ, 0x3c, !PT ;  /* 0x0000002d0a217212 */ /* 0x000fe200078e3cff */
[----:B------:R-:W-:Y:S01]  /*5500*/  IMAD.X R34, R71, 0x1, R34, P1 ;  /* 0x0000000147227824 */ /* 0x000fe200008e0622 */
[----:B------:R-:W-:Y:S02]  /*5510*/  IADD3 R35, P3, R106, R35, RZ ;  /* 0x000000236a237210 */ /* 0x000fe40007f7e0ff */
[----:B------:R-:W-:Y:S01]  /*5520*/  LOP3.LUT R106, R24, R84, RZ, 0x3c, !PT ;  /* 0x00000054186a7212 */ /* 0x000fe200078e3cff */
[----:B------:R-:W-:Y:S01]  /*5530*/  IMAD.X R33, R33, 0x1, R98, P2 ;  /* 0x0000000121217824 */ /* 0x000fe200010e0662 */
[----:B------:R-:W-:Y:S02]  /*5540*/  LOP3.LUT R91, R47, R90, RZ, 0x3c, !PT ;  /* 0x0000005a2f5b7212 */ /* 0x000fe400078e3cff */
[----:B------:R-:W-:Y:S01]  /*5550*/  LOP3.LUT R98, R86, R87, RZ, 0x3c, !PT ;  /* 0x0000005756627212 */ /* 0x000fe200078e3cff */
[----:B------:R-:W-:Y:S01]  /*5560*/  IMAD.X R49, R106, 0x1, R49, P3 ;  /* 0x000000016a317824 */ /* 0x000fe200018e0631 */
        /* <DEDUP_REMOVED lines=8> */
[----:B------:R-:W-:Y:S02]  /*55f0*/  LOP3.LUT R31, R31, R35, RZ, 0x3c, !PT ;  /* 0x000000231f1f7212 */ /* 0x000fe400078e3cff */
[----:B------:R-:W-:Y:S02]  /*5600*/  LOP3.LUT R102, R88, R49, RZ, 0x3c, !PT ;  /* 0x0000003158667212 */ /* 0x000fe400078e3cff */
[----:B------:R-:W-:Y:S02]  /*5610*/  IADD3 R88, P0, P1, R54, R44, R91 ;  /* 0x0000002c36587210 */ /* 0x000fe4000791e05b */
[----:B------:R-:W-:Y:S02]  /*5620*/  SHF.L.W.U32.HI R71, R98, 0x8, R85 ;  /* 0x0000000862477819 */ /* 0x000fe40000010e55 */
[----:B------:R-:W-:-:S02]  /*5630*/  SHF.L.W.U32.HI R85, R85, 0x8, R98 ;  /* 0x0000000855557819 */ /* 0x000fc40000010e62 */
[----:B------:R-:W-:Y:S02]  /*5640*/  SHF.L.W.U32.HI R98, R102, 0x8, R31 ;  /* 0x0000000866627819 */ /* 0x000fe40000010e1f */
[----:B------:R-:W-:Y:S02]  /*5650*/  IADD3 R47, P2, P3, R57, R53, R86 ;  /* 0x00000035392f7210 */ /* 0x000fe40007b5e056 */
[----:B------:R-:W-:Y:S02]  /*5660*/  SHF.L.W.U32.HI R93, R31, 0x8, R102 ;  /* 0x000000081f5d7819 */ /* 0x000fe40000010e66 */
[----:B------:R-:W-:Y:S02]  /*5670*/  IADD3.X R31, R55, R94, R89, P0, P1 ;  /* 0x0000005e371f7210 */ /* 0x000fe400007e2459 */
[----:B------:R-:W-:Y:S02]  /*5680*/  LOP3.LUT R29, R88, R29, R94, 0x96, !PT ;  /* 0x0000001d581d7212 */ /* 0x000fe400078e965e */
[----:B------:R-:W-:-:S02]  /*5690*/  LOP3.LUT R97, R47, R28, R39, 0x96, !PT ;  /* 0x0000001c2f617212 */ /* 0x000fc400078e9627 */
[----:B------:R-:W-:Y:S02]  /*56a0*/  IADD3 R94, P0, P1, R66, R45, R85 ;  /* 0x0000002d425e7210 */ /* 0x000fe4000791e055 */
[----:B------:R-:W-:Y:S02]  /*56b0*/  IADD3.X R39, R59, R39, R96, P2, P3 ;  /* 0x000000273b277210 */ /* 0x000fe400017e6460 */
[----:B------:R-:W-:Y:S02]  /*56c0*/  LOP3.LUT R28, R31, R27, R44, 0x96, !PT ;  /* 0x0000001b1f1c7212 */ /* 0x000fe400078e962c */
[----:B------:R-:W-:Y:S02]  /*56d0*/  IADD3 R44, P2, P3, R79, R84, R93 ;  /* 0x000000544f2c7210 */ /* 0x000fe40007b5e05d */
[----:B------:R-:W-:Y:S02]  /*56e0*/  IADD3.X R95, R64, R100, R71, P0, P1 ;  /* 0x00000064405f7210 */ /* 0x000fe400007e2447 */
[----:B------:R-:W-:-:S02]  /*56f0*/  LOP3.LUT R102, R39, R26, R53, 0x96, !PT ;  /* 0x0000001a27667212 */ /* 0x000fc400078e9635 */
[----:B------:R-:W-:Y:S02]  /*5700*/  IADD3.X R53, R37, R92, R98, P2, P3 ;  /* 0x0000005c25357210 */ /* 0x000fe400017e6462 */
[----:B------:R-:W-:Y:S02]  /*5710*/  LOP3.LUT R27, R44, R25, R92, 0x96, !PT ;  /* 0x000000192c1b7212 */ /* 0x000fe400078e965c */
[----:B------:R-:W-:Y:S02]  /*5720*/  LOP3.LUT R26, R94, R11, R100, 0x96, !PT ;  /* 0x0000000b5e1a7212 */ /* 0x000fe400078e9664 */
[----:B------:R-:W-:Y:S02]  /*5730*/  LOP3.LUT R25, R95, R10, R45, 0x96, !PT ;  /* 0x0000000a5f197212 */ /* 0x000fe400078e962d */
[----:B------:R-:W-:Y:S02]  /*5740*/  LOP3.LUT R24, R53, R24, R84, 0x96, !PT ;  /* 0x0000001835187212 */ /* 0x000fe400078e9654 */
[----:B------:R-:W-:-:S02]  /*5750*/  SHF.L.W.U32.HI R11, R29, 0x10, R28 ;  /* 0x000000101d0b7819 */ /* 0x000fc40000010e1c */
[----:B------:R-:W-:Y:S02]  /*5760*/  SHF.L.W.U32.HI R10, R28, 0x10, R29 ;  /* 0x000000101c0a7819 */ /* 0x000fe40000010e1d */
[----:B------:R-:W-:Y:S02]  /*5770*/  SHF.L.W.U32.HI R28, R25, 0x10, R26 ;  /* 0x00000010191c7819 */ /* 0x000fe40000010e1a */
[----:B------:R-:W-:Y:S02]  /*5780*/  SHF.L.W.U32.HI R25, R26, 0x10, R25 ;  /* 0x000000101a197819 */ /* 0x000fe40000010e19 */
[----:B------:R-:W-:Y:S02]  /*5790*/  SHF.L.W.U32.HI R26, R24, 0x10, R27 ;  /* 0x00000010181a7819 */ /* 0x000fe40000010e1b */
[----:B------:R-:W-:Y:S02]  /*57a0*/  IADD3 R45, P0, R11, R90, RZ ;  /* 0x0000005a0b2d7210 */ /* 0x000fe40007f1e0ff */
[----:B------:R-:W-:-:S02]  /*57b0*/  SHF.L.W.U32.HI R24, R27, 0x10, R24 ;  /* 0x000000101b187819 */ /* 0x000fc40000010e18 */
[----:B------:R-:W-:Y:S02]  /*57c0*/  SHF.L.W.U32.HI R27, R97, 0x10, R102 ;  /* 0x00000010611b7819 */ /* 0x000fe40000010e66 */
[----:B------:R-:W-:Y:S01]  /*57d0*/  SHF.L.W.U32.HI R29, R102, 0x10, R97 ;  /* 0x00000010661d7819 */ /* 0x000fe20000010e61 */
[----:B------:R-:W-:Y:S01]  /*57e0*/  IMAD.X R90, R10, 0x1, R87, P0 ;  /* 0x000000010a5a7824 */ /* 0x000fe200000e0657 */
[----:B------:R-:W-:Y:S02]  /*57f0*/  IADD3 R102, P2, R24, R35, RZ ;  /* 0x0000002318667210 */ /* 0x000fe40007f5e0ff */
[----:B------:R-:W-:Y:S02]  /*5800*/  IADD3 R99, P0, R27, R30, RZ ;  /* 0x0000001e1b637210 */ /* 0x000fe40007f1e0ff */
[----:B------:R-:W-:Y:S01]  /*5810*/  IADD3 R104, P1, R25, R32, RZ ;  /* 0x0000002019687210 */ /* 0x000fe20007f3e0ff */
[----:B------:R-:W-:Y:S02]  /*5820*/  IMAD.X R97, R26, 0x1, R49, P2 ;  /* 0x000000011a617824 */ /* 0x000fe400010e0631 */
[----:B------:R-:W-:Y:S01]  /*5830*/  IMAD.X R87, R29, 0x1, R34, P0 ;  /* 0x000000011d577824 */ /* 0x000fe200000e0622 */
[----:B------:R-:W-:Y:S01]  /*5840*/  LOP3.LUT R84, R91, R45, RZ, 0x3c, !PT ;  /* 0x0000002d5b547212 */ /* 0x000fe200078e3cff */
[----:B------:R-:W-:Y:S01]  /*5850*/  IMAD.X R100, R28, 0x1, R33, P1 ;  /* 0x000000011c647824 */ /* 0x000fe200008e0621 */
[----:B------:R-:W-:-:S02]  /*5860*/  LOP3.LUT R89, R89, R90, RZ, 0x3c, !PT ;  /* 0x0000005a59597212 */ /* 0x000fc400078e3cff */
[----:B------:R-:W-:Y:S02]  /*5870*/  LOP3.LUT R93, R93, R102, RZ, 0x3c, !PT ;  /* 0x000000665d5d7212 */ /* 0x000fe400078e3cff */
[----:B------:R-:W-:Y:S02]  /*5880*/  LOP3.LUT R98, R98, R97, RZ, 0x3c, !PT ;  /* 0x0000006162627212 */ /* 0x000fe400078e3cff */
[----:B------:R-:W-:Y:S02]  /*5890*/  LOP3.LUT R86, R86, R99, RZ, 0x3c, !PT ;  /* 0x0000006356567212 */ /* 0x000fe400078e3cff */
[----:B------:R-:W-:Y:S02]  /*58a0*/  LOP3.LUT R91, R96, R87, RZ, 0x3c, !PT ;  /* 0x00000057605b7212 */ /* 0x000fe400078e3cff */
[----:B------:R-:W-:Y:S02]  /*58b0*/  SHF.L.W.U32.HI R92, R89, 0x1, R84 ;  /* 0x00000001595c7819 */ /* 0x000fe40000010e54 */
[----:B------:R-:W-:-:S02]  /*58c0*/  SHF.L.W.U32.HI R101, R98, 0x1, R93 ;  /* 0x0000000162657819 */ /* 0x000fc40000010e5d */
[----:B------:R-:W-:Y:S02]  /*58d0*/  SHF.L.W.U32.HI R96, R93, 0x1, R98 ;  /* 0x000000015d607819 */ /* 0x000fe40000010e62 */
[----:B------:R-:W-:Y:S02]  /*58e0*/  LOP3.LUT R85, R85, R104, RZ, 0x3c, !PT ;  /* 0x0000006855557212 */ /* 0x000fe400078e3cff */
[----:B------:R-:W-:Y:S02]  /*58f0*/  LOP3.LUT R30, R71, R100, RZ, 0x3c, !PT ;  /* 0x00000064471e7212 */ /* 0x000fe400078e3cff */
[----:B------:R-:W-:Y:S02]  /*5900*/  SHF.L.W.U32.HI R93, R91, 0x1, R86 ;  /* 0x000000015b5d7819 */ /* 0x000fe40000010e56 */
[----:B------:R-:W-:Y:S02]  /*5910*/  SHF.L.W.U32.HI R91, R86, 0x1, R91 ;  /* 0x00000001565b7819 */ /* 0x000fe40000010e5b */
[----:B------:R-:W-:-:S02]  /*5920*/  SHF.L.W.U32.HI R84, R84, 0x1, R89 ;  /* 0x0000000154547819 */ /* 0x000fc40000010e59 */
[----:B------:R-:W-:Y:S02]  /*5930*/  IADD3 R86, P4, P5, R73, R92, R47 ;  /* 0x0000005c49567210 */ /* 0x000fe40007d9e02f */
[----:B------:R-:W-:Y:S02]  /*5940*/  IADD3 R88, P2, P3, R48, R101, R88 ;  /* 0x0000006530587210 */ /* 0x000fe40007b5e058 */
[----:B------:R-:W-:Y:S02]  /*5950*/  SHF.L.W.U32.HI R35, R30, 0x1, R85 ;  /* 0x000000011e237819 */ /* 0x000fe40000010e55 */
[----:B------:R-:W-:Y:S02]  /*5960*/  IADD3 R49, P1, P0, R83, R93, R94 ;  /* 0x0000005d53317210 */ /* 0x000fe4000783e05e */
[----:B------:R-:W-:Y:S02]  /*5970*/  IADD3.X R39, R75, R84, R39, P4, P5 ;  /* 0x000000544b277210 */ /* 0x000fe400027ea427 */
[----:B------:R-:W-:-:S02]  /*5980*/  IADD3.X R34, R56, R96, R31, P2, P3 ;  /* 0x0000006038227210 */ /* 0x000fc400017e641f */
[----:B------:R-:W-:Y:S02]  /*5990*/  SHF.L.W.U32.HI R71, R85, 0x1, R30 ;  /* 0x0000000155477819 */ /* 0x000fe40000010e1e */
[----:B------:R-:W-:Y:S02]  /*59a0*/  IADD3 R44, P2, P3, R76, R35, R44 ;  /* 0x000000234c2c7210 */ /* 0x000fe40007b5e02c */
[----:B------:R-:W-:Y:S02]  /*59b0*/  IADD3.X R95, R80, R91, R95, P1, P0 ;  /* 0x0000005b505f7210 */ /* 0x000fe40000fe045f */
[----:B------:R-:W-:Y:S02]  /*59c0*/  LOP3.LUT R89, R28, R39, RZ, 0x3c, !PT ;  /* 0x000000271c597212 */ /* 0x000fe400078e3cff */
[----:B------:R-:W-:Y:S02]  /*59d0*/  LOP3.LUT R31, R29, R34, RZ, 0x3c, !PT ;  /* 0x000000221d1f7212 */ /* 0x000fe400078e3cff */
[----:B------:R-:W-:-:S02]  /*59e0*/  IADD3.X R53, R74, R71, R53, P2, P3 ;  /* 0x000000474a357210 */ /* 0x000fc400017e6435 */
[----:B------:R-:W-:Y:S02]  /*59f0*/  LOP3.LUT R32, R26, R95, RZ, 0x3c, !PT ;  /* 0x0000005f1a207212 */ /* 0x000fe400078e3cff */
[----:B------:R-:W-:Y:S02]  /*5a00*/  IADD3 R89, P1, R89, R102, RZ ;  /* 0x0000006659597210 */ /* 0x000fe40007f3e0ff */
[----:B------:R-:W-:Y:S02]  /*5a10*/  IADD3 R31, P0, R31, R104, RZ ;  /* 0x000000681f1f7210 */ /* 0x000fe40007f1e0ff */
[----:B------:R-:W-:Y:S02]  /*5a20*/  LOP3.LUT R94, R25, R86, RZ, 0x3c, !PT ;  /* 0x00000056195e7212 */ /* 0x000fe400078e3cff */
        /* <DEDUP_REMOVED lines=18> */
[----:B------:R-:W-:Y:S02]  /*5b50*/  SHF.L.W.U32.HI R47, R47, 0x8, R98 ;  /* 0x000000082f2f7819 */ /* 0x000fe40000010e62 */
[----:B------:R-:W-:-:S02]  /*5b60*/  SHF.L.W.U32.HI R99, R99, 0x8, R94 ;  /* 0x0000000863637819 */ /* 0x000fc40000010e5e */
[----:B------:R-:W-:Y:S02]  /*5b70*/  LOP3.LUT R94, R71, R96, RZ, 0x3c, !PT ;  /* 0x00000060475e7212 */ /* 0x000fe400078e3cff */
[----:B------:R-:W-:Y:S02]  /*5b80*/  SHF.L.W.U32.HI R71, R84, 0x8, R93 ;  /* 0x0000000854477819 */ /* 0x000fe40000010e5d */
[----:B------:R-:W-:Y:S02]  /*5b90*/  SHF.L.W.U32.HI R93, R93, 0x8, R84 ;  /* 0x000000085d5d7819 */ /* 0x000fe40000010e54 */
[----:B------:R-:W-:Y:S02]  /*5ba0*/  LOP3.LUT R35, R35, R30, RZ, 0x3c, !PT ;  /* 0x0000001e23237212 */ /* 0x000fe400078e3cff */
[----:B------:R-:W-:Y:S02]  /*5bb0*/  IADD3 R84, P0, P1, R68, R88, R47 ;  /* 0x0000005844547210 */ /* 0x000fe4000791e02f */
[----:B------:R-:W-:-:S02]  /*5bc0*/  IADD3 R87, P2, P3, R66, R86, R99 ;  /* 0x0000005642577210 */ /* 0x000fc40007b5e063 */
[----:B------:R-:W-:Y:S02]  /*5bd0*/  SHF.L.W.U32.HI R91, R35, 0x8, R94 ;  /* 0x00000008235b7819 */ /* 0x000fe40000010e5e */
[----:B------:R-:W-:Y:S02]  /*5be0*/  LOP3.LUT R101, R84, R29, R34, 0x96, !PT ;  /* 0x0000001d54657212 */ /* 0x000fe400078e9622 */
[----:B------:R-:W-:Y:S02]  /*5bf0*/  SHF.L.W.U32.HI R100, R94, 0x8, R35 ;  /* 0x000000085e647819 */ /* 0x000fe40000010e23 */
[----:B------:R-:W-:Y:S02]  /*5c00*/  IADD3.X R34, R61, R34, R92, P0, P1 ;  /* 0x000000223d227210 */ /* 0x000fe400007e245c */
[----:B------:R-:W-:Y:S02]  /*5c10*/  LOP3.LUT R28, R87, R28, R39, 0x96, !PT ;  /* 0x0000001c571c7212 */ /* 0x000fe400078e9627 */
[----:B------:R-:W-:-:S02]  /*5c20*/  IADD3 R35, P0, P1, R82, R49, R93 ;  /* 0x0000003152237210 */ /* 0x000fc4000791e05d */
[----:B------:R-:W-:Y:S02]  /*5c30*/  IADD3.X R39, R64, R39, R97, P2, P3 ;  /* 0x0000002740277210 */ /* 0x000fe400017e6461 */
[----:B------:R-:W-:Y:S02]  /*5c40*/  IADD3 R45, P2, P3, R54, R44, R91 ;  /* 0x0000002c362d7210 */ /* 0x000fe40007b5e05b */
[----:B------:R-:W-:Y:S02]  /*5c50*/  IADD3.X R98, R46, R95, R71, P0, P1 ;  /* 0x0000005f2e627210 */ /* 0x000fe400007e2447 */
[----:B------:R-:W-:Y:S02]  /*5c60*/  LOP3.LUT R102, R34, R27, R88, 0x96, !PT ;  /* 0x0000001b22667212 */ /* 0x000fe400078e9658 */
[----:B------:R-:W-:Y:S02]  /*5c70*/  LOP3.LUT R27, R45, R10, R53, 0x96, !PT ;  /* 0x0000000a2d1b7212 */ /* 0x000fe400078e9635 */
[----:B------:R-:W-:-:S02]  /*5c80*/  LOP3.LUT R25, R39, R25, R86, 0x96, !PT ;  /* 0x0000001927197212 */ /* 0x000fc400078e9656 */
[----:B------:R-:W-:Y:S02]  /*5c90*/  IADD3.X R53, R55, R53, R100, P2, P3 ;  /* 0x0000003537357210 */ /* 0x000fe400017e6464 */
[----:B------:R-:W-:Y:S02]  /*5ca0*/  LOP3.LUT R26, R35, R26, R95, 0x96, !PT ;  /* 0x0000001a231a7212 */ /* 0x000fe400078e965f */
[----:B------:R-:W-:Y:S02]  /*5cb0*/  LOP3.LUT R49, R98, R24, R49, 0x96, !PT ;  /* 0x0000001862317212 */ /* 0x000fe400078e9631 */
[----:B------:R-:W-:Y:S02]  /*5cc0*/  SHF.L.W.U32.HI R10, R28, 0x10, R25 ;  /* 0x000000101c0a7819 */ /* 0x000fe40000010e19 */
[----:B------:R-:W-:Y:S02]  /*5cd0*/  LOP3.LUT R44, R53, R11, R44, 0x96, !PT ;  /* 0x0000000b352c7212 */ /* 0x000fe400078e962c */
[----:B------:R-:W-:-:S02]  /*5ce0*/  SHF.L.W.U32.HI R11, R26, 0x10, R49 ;  /* 0x000000101a0b7819 */ /* 0x000fc40000010e31 */
[----:B------:R-:W-:Y:S02]  /*5cf0*/  SHF.L.W.U32.HI R24, R25, 0x10, R28 ;  /* 0x0000001019187819 */ /* 0x000fe40000010e1c */
[----:B------:R-:W-:Y:S02]  /*5d00*/  SHF.L.W.U32.HI R25, R49, 0x10, R26 ;  /* 0x0000001031197819 */ /* 0x000fe40000010e1a */
[----:B------:R-:W-:Y:S02]  /*5d10*/  IADD3 R88, P0, R10, R89, RZ ;  /* 0x000000590a587210 */ /* 0x000fe40007f1e0ff */
[----:B------:R-:W-:Y:S02]  /*5d20*/  SHF.L.W.U32.HI R28, R102, 0x10, R101 ;  /* 0x00000010661c7819 */ /* 0x000fe40000010e65 */
[----:B------:R-:W-:Y:S02]  /*5d30*/  SHF.L.W.U32.HI R26, R101, 0x10, R102 ;  /* 0x00000010651a7819 */ /* 0x000fe40000010e66 */
[----:B------:R-:W-:-:S02]  /*5d40*/  IADD3 R102, P1, R11, R32, RZ ;  /* 0x000000200b667210 */ /* 0x000fc40007f3e0ff */
[----:B------:R-:W-:Y:S01]  /*5d50*/  SHF.L.W.U32.HI R29, R44, 0x10, R27 ;  /* 0x000000102c1d7819 */ /* 0x000fe20000010e1b */
[----:B------:R-:W-:Y:S01]  /*5d60*/  IMAD.X R94, R24, 0x1, R85, P0 ;  /* 0x00000001185e7824 */ /* 0x000fe200000e0655 */
[----:B------:R-:W-:Y:S01]  /*5d70*/  SHF.L.W.U32.HI R27, R27, 0x10, R44 ;  /* 0x000000101b1b7819 */ /* 0x000fe20000010e2c */
[----:B------:R-:W-:Y:S01]  /*5d80*/  IMAD.X R32, R25, 0x1, R90, P1 ;  /* 0x0000000119207824 */ /* 0x000fe200008e065a */
[----:B------:R-:W-:Y:S02]  /*5d90*/  IADD3 R104, P0, R26, R31, RZ ;  /* 0x0000001f1a687210 */ /* 0x000fe40007f1e0ff */
[----:B------:R-:W-:Y:S02]  /*5da0*/  IADD3 R95, P2, R27, R30, RZ ;  /* 0x0000001e1b5f7210 */ /* 0x000fe40007f5e0ff */
[----:B------:R-:W-:Y:S01]  /*5db0*/  LOP3.LUT R44, R99, R88, RZ, 0x3c, !PT ;  /* 0x00000058632c7212 */ /* 0x000fe200078e3cff */
[----:B------:R-:W-:Y:S01]  /*5dc0*/  IMAD.X R33, R28, 0x1, R33, P0 ;  /* 0x000000011c217824 */ /* 0x000fe200000e0621 */
[----:B------:R-:W-:-:S02]  /*5dd0*/  LOP3.LUT R97, R97, R94, RZ, 0x3c, !PT ;  /* 0x0000005e61617212 */ /* 0x000fc400078e3cff */
[----:B------:R-:W-:Y:S02]  /*5de0*/  LOP3.LUT R30, R93, R102, RZ, 0x3c, !PT ;  /* 0x000000665d1e7212 */ /* 0x000fe400078e3cff */
[----:B------:R-:W-:Y:S01]  /*5df0*/  LOP3.LUT R71, R71, R32, RZ, 0x3c, !PT ;  /* 0x0000002047477212 */ /* 0x000fe200078e3cff */
[----:B------:R-:W-:Y:S01]  /*5e00*/  IMAD.X R93, R29, 0x1, R96, P2 ;  /* 0x000000011d5d7824 */ /* 0x000fe200010e0660 */
[----:B------:R-:W-:Y:S02]  /*5e10*/  LOP3.LUT R85, R47, R104, RZ, 0x3c, !PT ;  /* 0x000000682f557212 */ /* 0x000fe400078e3cff */
[----:B------:R-:W-:Y:S02]  /*5e20*/  SHF.L.W.U32.HI R86, R97, 0x1, R44 ;  /* 0x0000000161567819 */ /* 0x000fe40000010e2c */
[----:B------:R-:W-:Y:S02]  /*5e30*/  SHF.L.W.U32.HI R47, R71, 0x1, R30 ;  /* 0x00000001472f7819 */ /* 0x000fe40000010e1e */
[----:B------:R-:W-:-:S02]  /*5e40*/  LOP3.LUT R90, R92, R33, RZ, 0x3c, !PT ;  /* 0x000000215c5a7212 */ /* 0x000fc400078e3cff */
[----:B------:R-:W-:Y:S02]  /*5e50*/  LOP3.LUT R96, R91, R95, RZ, 0x3c, !PT ;  /* 0x0000005f5b607212 */ /* 0x000fe400078e3cff */
[----:B------:R-:W-:Y:S02]  /*5e60*/  LOP3.LUT R31, R100, R93, RZ, 0x3c, !PT ;  /* 0x0000005d641f7212 */ /* 0x000fe400078e3cff */
        /* <DEDUP_REMOVED lines=8> */
[----:B------:R-:W-:Y:S02]  /*5ef0*/  SHF.L.W.U32.HI R85, R85, 0x1, R90 ;  /* 0x0000000155557819 */ /* 0x000fe40000010e5a */
[----:B------:R-:W-:-:S02]  /*5f00*/  IADD3 R45, P2, P3, R52, R49, R45 ;  /* 0x00000031342d7210 */ /* 0x000fc40007b5e02d */
[----:B------:R-:W-:Y:S02]  /*5f10*/  SHF.L.W.U32.HI R96, R96, 0x1, R31 ;  /* 0x0000000160607819 */ /* 0x000fe40000010e1f */
[----:B------:R-:W-:Y:S02]  /*5f20*/  IADD3 R35, P1, P0, R79, R92, R35 ;  /* 0x0000005c4f237210 */ /* 0x000fe4000783e023 */
[----:B------:R-:W-:Y:S02]  /*5f30*/  LOP3.LUT R30, R28, R39, RZ, 0x3c, !PT ;  /* 0x000000271c1e7212 */ /* 0x000fe400078e3cff */
[----:B------:R-:W-:Y:S02]  /*5f40*/  LOP3.LUT R71, R29, R34, RZ, 0x3c, !PT ;  /* 0x000000221d477212 */ /* 0x000fe400078e3cff */
[----:B------:R-:W-:Y:S02]  /*5f50*/  IADD3.X R90, R70, R85, R53, P2, P3 ;  /* 0x00000055465a7210 */ /* 0x000fe400017e6435 */
[----:B------:R-:W-:-:S02]  /*5f60*/  IADD3.X R89, R37, R96, R98, P1, P0 ;  /* 0x0000006025597210 */ /* 0x000fc40000fe0462 */
[----:B------:R-:W-:Y:S02]  /*5f70*/  IADD3 R30, P1, R30, R95, RZ ;  /* 0x0000005f1e1e7210 */ /* 0x000fe40007f3e0ff */
[----:B------:R-:W-:Y:S02]  /*5f80*/  IADD3 R71, P0, R71, R102, RZ ;  /* 0x0000006647477210 */ /* 0x000fe40007f1e0ff */
[----:B------:R-:W-:Y:S02]  /*5f90*/  LOP3.LUT R53, R25, R90, RZ, 0x3c, !PT ;  /* 0x0000005a19357212 */ /* 0x000fe400078e3cff */
[----:B------:R-:W-:Y:S02]  /*5fa0*/  LOP3.LUT R95, R27, R84, RZ, 0x3c, !PT ;  /* 0x000000541b5f7212 */ /* 0x000fe400078e3cff */
[----:B------:R-:W-:Y:S02]  /*5fb0*/  LOP3.LUT R100, R26, R87, RZ, 0x3c, !PT ;  /* 0x000000571a647212 */ /* 0x000fe400078e3cff */
[----:B------:R-:W-:-:S02]  /*5fc0*/  LOP3.LUT R31, R24, R89, RZ, 0x3c, !PT ;  /* 0x00000059181f7212 */ /* 0x000fc400078e3cff */
[----:B------:R-:W-:Y:S01]  /*5fd0*/  IADD3 R88, P3, R53, R88, RZ ;  /* 0x0000005835587210 */ /* 0x000fe20007f7e0ff */
[----:B------:R-:W-:Y:S02]  /*5fe0*/  IMAD.X R53, R95, 0x1, R32, P0 ;  /* 0x000000015f357824 */ /* 0x000fe400000e0620 */
[----:B------:R-:W-:Y:S01]  /*5ff0*/  IMAD.X R32, R100, 0x1, R93, P1 ;  /* 0x0000000164207824 */ /* 0x000fe200008e065d */
[----:B------:R-:W-:Y:S02]  /*6000*/  LOP3.LUT R93, R11, R45, RZ, 0x3c, !PT ;  /* 0x0000002d0b5d7212 */ /* 0x000fe400078e3cff */
[----:B------:R-:W-:Y:S02]  /*6010*/  IADD3 R31, P2, R31, R104, RZ ;  /* 0x000000681f1f7210 */ /* 0x000fe40007f5e0ff */
[----:B------:R-:W-:Y:S02]  /*6020*/  LOP3.LUT R98, R10, R35, RZ, 0x3c, !PT ;  /* 0x000000230a627212 */ /* 0x000fe400078e3cff */
[----:B------:R-:W-:Y:S01]  /*6030*/  LOP3.LUT R95, R44, R53, RZ, 0x3c, !PT ;  /* 0x000000352c5f7212 */ /* 0x000fe200078e3cff */
        /* <DEDUP_REMOVED lines=8> */
[----:B------:R-:W-:-:S02]  /*60c0*/  SHF.L.W.U32.HI R47, R47, 0x8, R44 ;  /* 0x000000082f2f7819 */ /* 0x000fc40000010e2c */
[----:B------:R-:W-:Y:S02]  /*60d0*/  SHF.L.W.U32.HI R91, R95, 0x8, R86 ;  /* 0x000000085f5b7819 */ /* 0x000fe40000010e56 */
[----:B------:R-:W-:Y:S02]  /*60e0*/  LOP3.LUT R93, R49, R88, RZ, 0x3c, !PT ;  /* 0x00000058315d7212 */ /* 0x000fe400078e3cff */
[----:B------:R-:W-:Y:S02]  /*60f0*/  LOP3.LUT R44, R85, R94, RZ, 0x3c, !PT ;  /* 0x0000005e552c7212 */ /* 0x000fe400078e3cff */
[----:B------:R-:W-:Y:S02]  /*6100*/  LOP3.LUT R95, R96, R33, RZ, 0x3c, !PT ;  /* 0x00000021605f7212 */ /* 0x000fe400078e3cff */
[----:B------:R-:W-:Y:S02]  /*6110*/  IADD3 R96, P0, P1, R57, R84, R104 ;  /* 0x0000005439607210 */ /* 0x000fe4000791e068 */
[----:B------:R-:W-:-:S02]  /*6120*/  IADD3 R85, P2, P3, R72, R87, R47 ;  /* 0x0000005748557210 */ /* 0x000fc40007b5e02f */
[----:B------:R-:W-:Y:S02]  /*6130*/  SHF.L.W.U32.HI R49, R44, 0x8, R93 ;  /* 0x000000082c317819 */ /* 0x000fe40000010e5d */
[----:B------:R-:W-:Y:S02]  /*6140*/  SHF.L.W.U32.HI R98, R95, 0x8, R102 ;  /* 0x000000085f627819 */ /* 0x000fe40000010e66 */
[----:B------:R-:W-:Y:S02]  /*6150*/  SHF.L.W.U32.HI R93, R93, 0x8, R44 ;  /* 0x000000085d5d7819 */ /* 0x000fe40000010e2c */
[----:B------:R-:W-:Y:S02]  /*6160*/  SHF.L.W.U32.HI R102, R102, 0x8, R95 ;  /* 0x0000000866667819 */ /* 0x000fe40000010e5f */
[----:B------:R-:W-:Y:S02]  /*6170*/  LOP3.LUT R29, R96, R29, R34, 0x96, !PT ;  /* 0x0000001d601d7212 */ /* 0x000fe400078e9622 */
[----:B------:R-:W-:-:S02]  /*6180*/  LOP3.LUT R95, R85, R28, R39, 0x96, !PT ;  /* 0x0000001c555f7212 */ /* 0x000fc400078e9627 */
[----:B------:R-:W-:Y:S02]  /*6190*/  IADD3.X R34, R59, R34, R91, P0, P1 ;  /* 0x000000223b227210 */ /* 0x000fe400007e245b */
[----:B------:R-:W-:Y:S02]  /*61a0*/  IADD3.X R39, R81, R39, R92, P2, P3 ;  /* 0x0000002751277210 */ /* 0x000fe400017e645c */
[----:B------:R-:W-:Y:S02]  /*61b0*/  IADD3 R86, P2, P3, R60, R45, R93 ;  /* 0x0000002d3c567210 */ /* 0x000fe40007b5e05d */
[----:B------:R-:W-:Y:S02]  /*61c0*/  IADD3 R44, P0, P1, R67, R35, R102 ;  /* 0x00000023432c7210 */ /* 0x000fe4000791e066 */
[----:B------:R-:W-:Y:S02]  /*61d0*/  LOP3.LUT R84, R34, R27, R84, 0x96, !PT ;  /* 0x0000001b22547212 */ /* 0x000fe400078e9654 */
[----:B------:R-:W-:-:S02]  /*61e0*/  LOP3.LUT R27, R86, R25, R90, 0x96, !PT ;  /* 0x00000019561b7212 */ /* 0x000fc400078e965a */
[----:B------:R-:W-:Y:S02]  /*61f0*/  IADD3.X R100, R65, R89, R98, P0, P1 ;  /* 0x0000005941647210 */ /* 0x000fe400007e2462 */
[----:B------:R-:W-:Y:S02]  /*6200*/  IADD3.X R90, R58, R90, R49, P2, P3 ;  /* 0x0000005a3a5a7210 */ /* 0x000fe400017e6431 */
[----:B------:R-:W-:Y:S02]  /*6210*/  LOP3.LUT R108, R39, R26, R87, 0x96, !PT ;  /* 0x0000001a276c7212 */ /* 0x000fe400078e9657 */
[----:B------:R-:W-:Y:S02]  /*6220*/  LOP3.LUT R26, R44, R24, R89, 0x96, !PT ;  /* 0x000000182c1a7212 */ /* 0x000fe400078e9659 */
[----:B------:R-:W-:Y:S02]  /*6230*/  LOP3.LUT R25, R100, R10, R35, 0x96, !PT ;  /* 0x0000000a64197212 */ /* 0x000fe400078e9623 */
[----:B------:R-:W-:-:S02]  /*6240*/  LOP3.LUT R106, R90, R11, R45, 0x96, !PT ;  /* 0x0000000b5a6a7212 */ /* 0x000fc400078e962d */
[----:B------:R-:W-:Y:S02]  /*6250*/  SHF.L.W.U32.HI R24, R29, 0x10, R84 ;  /* 0x000000101d187819 */ /* 0x000fe40000010e54 */
[----:B------:R-:W-:Y:S02]  /*6260*/  SHF.L.W.U32.HI R28, R25, 0x10, R26 ;  /* 0x00000010191c7819 */ /* 0x000fe40000010e1a */
[----:B------:R-:W-:Y:S02]  /*6270*/  SHF.L.W.U32.HI R11, R27, 0x10, R106 ;  /* 0x000000101b0b7819 */ /* 0x000fe40000010e6a */
[----:B------:R-:W-:Y:S02]  /*6280*/  SHF.L.W.U32.HI R10, R84, 0x10, R29 ;  /* 0x00000010540a7819 */ /* 0x000fe40000010e1d */
[----:B------:R-:W-:Y:S02]  /*6290*/  IADD3 R35, P0, R24, R71, RZ ;  /* 0x0000004718237210 */ /* 0x000fe40007f1e0ff */
[----:B------:R-:W-:-:S02]  /*62a0*/  SHF.L.W.U32.HI R26, R26, 0x10, R25 ;  /* 0x000000101a1a7819 */ /* 0x000fc40000010e19 */
[----:B------:R-:W-:Y:S02]  /*62b0*/  SHF.L.W.U32.HI R25, R106, 0x10, R27 ;  /* 0x000000106a197819 */ /* 0x000fe40000010e1b */
[----:B------:R-:W-:Y:S02]  /*62c0*/  SHF.L.W.U32.HI R27, R95, 0x10, R108 ;  /* 0x000000105f1b7819 */ /* 0x000fe40000010e6c */
[----:B------:R-:W-:Y:S01]  /*62d0*/  IADD3 R88, P2, R11, R88, RZ ;  /* 0x000000580b587210 */ /* 0x000fe20007f5e0ff */
[----:B------:R-:W-:Y:S01]  /*62e0*/  IMAD.X R84, R10, 0x1, R53, P0 ;  /* 0x000000010a547824 */ /* 0x000fe200000e0635 */
[----:B------:R-:W-:Y:S02]  /*62f0*/  SHF.L.W.U32.HI R29, R108, 0x10, R95 ;  /* 0x000000106c1d7819 */ /* 0x000fe40000010e5f */
[----:B------:R-:W-:Y:S01]  /*6300*/  IADD3 R30, P0, R27, R30, RZ ;  /* 0x0000001e1b1e7210 */ /* 0x000fe20007f1e0ff */
[----:B------:R-:W-:Y:S01]  /*6310*/  IMAD.X R94, R25, 0x1, R94, P2 ;  /* 0x00000001195e7824 */ /* 0x000fe200010e065e */
[----:B------:R-:W-:-:S02]  /*6320*/  IADD3 R97, P1, R26, R31, RZ ;  /* 0x0000001f1a617210 */ /* 0x000fc40007f3e0ff */
[----:B------:R-:W-:Y:S02]  /*6330*/  LOP3.LUT R45, R104, R35, RZ, 0x3c, !PT ;  /* 0x00000023682d7212 */ /* 0x000fe400078e3cff */
[----:B------:R-:W-:Y:S01]  /*6340*/  LOP3.LUT R104, R91, R84, RZ, 0x3c, !PT ;  /* 0x000000545b687212 */ /* 0x000fe200078e3cff */
[----:B------:R-:W-:Y:S01]  /*6350*/  IMAD.X R91, R29, 0x1, R32, P0 ;  /* 0x000000011d5b7824 */ /* 0x000fe200000e0620 */
[----:B------:R-:W-:Y:S01]  /*6360*/  LOP3.LUT R93, R93, R88, RZ, 0x3c, !PT ;  /* 0x000000585d5d7212 */ /* 0x000fe200078e3cff */
[----:B------:R-:W-:Y:S01]  /*6370*/  IMAD.X R33, R28, 0x1, R33, P1 ;  /* 0x000000011c217824 */ /* 0x000fe200008e0621 */
[----:B------:R-:W-:Y:S02]  /*6380*/  LOP3.LUT R32, R49, R94, RZ, 0x3c, !PT ;  /* 0x0000005e31207212 */ /* 0x000fe400078e3cff */
[----:B------:R-:W-:Y:S02]  /*6390*/  LOP3.LUT R89, R102, R97, RZ, 0x3c, !PT ;  /* 0x0000006166597212 */ /* 0x000fe400078e3cff */
[----:B------:R-:W-:-:S02]  /*63a0*/  LOP3.LUT R47, R47, R30, RZ, 0x3c, !PT ;  /* 0x0000001e2f2f7212 */ /* 0x000fc400078e3cff */
[----:B------:R-:W-:Y:S02]  /*63b0*/  LOP3.LUT R102, R92, R91, RZ, 0x3c, !PT ;  /* 0x0000005b5c667212 */ /* 0x000fe400078e3cff */
[----:B------:R-:W-:Y:S02]  /*63c0*/  SHF.L.W.U32.HI R95, R32, 0x1, R93 ;  /* 0x00000001205f7819 */ /* 0x000fe40000010e5d */
[----:B------:R-:W-:Y:S02]  /*63d0*/  LOP3.LUT R98, R98, R33, RZ, 0x3c, !PT ;  /* 0x0000002162627212 */ /* 0x000fe400078e3cff */
[----:B------:R-:W-:Y:S02]  /*63e0*/  SHF.L.W.U32.HI R53, R104, 0x1, R45 ;  /* 0x0000000168357819 */ /* 0x000fe40000010e2d */
[----:B------:R-:W-:Y:S02]  /*63f0*/  SHF.L.W.U32.HI R92, R102, 0x1, R47 ;  /* 0x00000001665c7819 */ /* 0x000fe40000010e2f */
[----:B------:R-:W-:-:S02]  /*6400*/  SHF.L.W.U32.HI R32, R93, 0x1, R32 ;  /* 0x000000015d207819 */ /* 0x000fc40000010e20 */
[----:B------:R-:W-:Y:S02]  /*6410*/  IADD3 R96, P2, P3, R68, R95, R96 ;  /* 0x0000005f44607210 */ /* 0x000fe40007b5e060 */
[----:B------:R-:W-:Y:S02]  /*6420*/  SHF.L.W.U32.HI R71, R98, 0x1, R89 ;  /* 0x0000000162477819 */ /* 0x000fe40000010e59 */
[----:B------:R-:W-:Y:S02]  /*6430*/  SHF.L.W.U32.HI R45, R45, 0x1, R104 ;  /* 0x000000012d2d7819 */ /* 0x000fe40000010e68 */
[----:B------:R-:W-:Y:S02]  /*6440*/  SHF.L.W.U32.HI R93, R47, 0x1, R102 ;  /* 0x000000012f5d7819 */ /* 0x000fe40000010e66 */
[----:B------:R-:W-:Y:S02]  /*6450*/  IADD3 R85, P4, P5, R78, R53, R85 ;  /* 0x000000354e557210 */ /* 0x000fe40007d9e055 */
[----:B------:R-:W-:-:S02]  /*6460*/  IADD3 R44, P1, P0, R77, R92, R44 ;  /* 0x0000005c4d2c7210 */ /* 0x000fc4000783e02c */
[----:B------:R-:W-:Y:S02]  /*6470*/  IADD3.X R34, R61, R32, R34, P2, P3 ;  /* 0x000000203d227210 */ /* 0x000fe400017e6422 */
[----:B------:R-:W-:Y:S02]  /*6480*/  SHF.L.W.U32.HI R89, R89, 0x1, R98 ;  /* 0x0000000159597819 */ /* 0x000fe40000010e62 */
[----:B------:R-:W-:Y:S02]  /*6490*/  IADD3 R49, P2, P3, R72, R71, R86 ;  /* 0x0000004748317210 */ /* 0x000fe40007b5e056 */
[----:B------:R-:W-:Y:S02]  /*64a0*/  IADD3.X R39, R36, R45, R39, P4, P5 ;  /* 0x0000002d24277210 */ /* 0x000fe400027ea427 */
[----:B------:R-:W-:Y:S02]  /*64b0*/  IADD3.X R98, R69, R93, R100, P1, P0 ;  /* 0x0000005d45627210 */ /* 0x000fe40000fe0464 */
[----:B------:R-:W-:-:S02]  /*64c0*/  LOP3.LUT R31, R29, R34, RZ, 0x3c, !PT ;  /* 0x000000221d1f7212 */ /* 0x000fc400078e3cff */
[----:B------:R-:W-:Y:S02]  /*64d0*/  IADD3.X R87, R81, R89, R90, P2, P3 ;  /* 0x0000005951577210 */ /* 0x000fe400017e645a */
[----:B------:R-:W-:Y:S02]  /*64e0*/  LOP3.LUT R47, R28, R39, RZ, 0x3c, !PT ;  /* 0x000000271c2f7212 */ /* 0x000fe400078e3cff */
[----:B------:R-:W-:Y:S02]  /*64f0*/  LOP3.LUT R86, R25, R98, RZ, 0x3c, !PT ;  /* 0x0000006219567212 */ /* 0x000fe400078e3cff */
[----:B------:R-:W-:Y:S02]  /*6500*/  IADD3 R31, P0, R31, R97, RZ ;  /* 0x000000611f1f7210 */ /* 0x000fe40007f1e0ff */
[----:B------:R-:W-:Y:S02]  /*6510*/  LOP3.LUT R97, R10, R87, RZ, 0x3c, !PT ;  /* 0x000000570a617212 */ /* 0x000fe400078e3cff */
[----:B------:R-:W-:-:S02]  /*6520*/  IADD3 R47, P1, R47, R88, RZ ;  /* 0x000000582f2f7210 */ /* 0x000fc40007f3e0ff */
[----:B------:R-:W-:Y:S02]  /*6530*/  IADD3 R35, P2, R86, R35, RZ ;  /* 0x0000002356237210 */ /* 0x000fe40007f5e0ff */
[----:B------:R-:W-:Y:S02]  /*6540*/  LOP3.LUT R99, R26, R85, RZ, 0x3c, !PT ;  /* 0x000000551a637212 */ /* 0x000fe400078e3cff */
[----:B------:R-:W-:Y:S02]  /*6550*/  LOP3.LUT R86, R27, R96, RZ, 0x3c, !PT ;  /* 0x000000601b567212 */ /* 0x000fe400078e3cff */
[----:B------:R-:W-:Y:S02]  /*6560*/  IADD3 R30, P3, R97, R30, RZ ;  /* 0x0000001e611e7210 */ /* 0x000fe40007f7e0ff */
[----:B------:R-:W-:Y:S01]  /*6570*/  LOP3.LUT R97, R11, R44, RZ, 0x3c, !PT ;  /* 0x0000002c0b617212 */ /* 0x000fe200078e3cff */
[----:B------:R-:W-:Y:S02]  /*6580*/  IMAD.X R90, R99, 0x1, R94, P1 ;  /* 0x00000001635a7824 */ /* 0x000fe400008e065e */
        /* <DEDUP_REMOVED lines=21> */
[----:B------:R-:W-:Y:S02]  /*66e0*/  LOP3.LUT R95, R45, R28, R39, 0x96, !PT ;  /* 0x0000001c2d5f7212 */ /* 0x000fe400078e9627 */
[----:B------:R-:W-:-:S02]  /*66f0*/  LOP3.LUT R97, R86, R29, R34, 0x96, !PT ;  /* 0x0000001d56617212 */ /* 0x000fc400078e9622 */
[----:B------:R-:W-:Y:S02]  /*6700*/  IADD3.X R39, R56, R39, R93, P2, P3 ;  /* 0x0000002738277210 */ /* 0x000fe400017e645d */
[----:B------:R-:W-:Y:S02]  /*6710*/  SHF.L.W.U32.HI R71, R92, 0x8, R53 ;  /* 0x000000085c477819 */ /* 0x000fe40000010e35 */
        /* <DEDUP_REMOVED lines=10> */
[----:B------:R-:W-:Y:S02]  /*67c0*/  SHF.L.W.U32.HI R11, R26, 0x10, R95 ;  /* 0x000000101a0b7819 */ /* 0x000fe40000010e5f */
[----:B------:R-:W-:Y:S02]  /*67d0*/  IADD3 R47, P0, R10, R47, RZ ;  /* 0x0000002f0a2f7210 */ /* 0x000fe40007f1e0ff */
[----:B------:R-:W-:-:S03]  /*67e0*/  IADD3.X R96, R70, R87, R71, P2, P3 ;  /* 0x0000005746607210 */ /* 0x000fc600017e6447 */
[----:B------:R-:W-:Y:S01]  /*67f0*/  IMAD.X R90, R11, 0x1, R90, P0 ;  /* 0x000000010b5a7824 */ /* 0x000fe200000e065a */
[----:B------:R-:W-:Y:S02]  /*6800*/  LOP3.LUT R26, R96, R24, R49, 0x96, !PT ;  /* 0x00000018601a7212 */ /* 0x000fe400078e9631 */
        /* <DEDUP_REMOVED lines=8> */
[----:B------:R-:W-:Y:S02]  /*6890*/  IADD3 R95, P1, R24, R35, RZ ;  /* 0x00000023185f7210 */ /* 0x000fe40007f3e0ff */
[----:B------:R-:W-:Y:S02]  /*68a0*/  SHF.L.W.U32.HI R44, R44, 0x1, R93 ;  /* 0x000000012c2c7819 */ /* 0x000fe40000010e5d */
[----:B------:R-:W-:-:S02]  /*68b0*/  IADD3 R93, P2, R27, R30, RZ ;  /* 0x0000001e1b5d7210 */ /* 0x000fc40007f5e0ff */
        /* <DEDUP_REMOVED lines=14> */
[----:B------:R-:W-:-:S02]  /*69a0*/  IADD3 R86, P2, P3, R54, R49, R86 ;  /* 0x0000003136567210 */ /* 0x000fc40007b5e056 */
        /* <DEDUP_REMOVED lines=20> */
[----:B------:R-:W-:Y:S02]  /*6af0*/  LOP3.LUT R98, R10, R35, RZ, 0x3c, !PT ;  /* 0x000000230a627212 */ /* 0x000fe400078e3cff */
[----:B------:R-:W-:Y:S01]  /*6b00*/  IADD3 R47, P3, R32, R47, RZ ;  /* 0x0000002f202f7210 */ /* 0x000fe20007f7e0ff */
[----:B------:R-:W-:Y:S01]  /*6b10*/  IMAD.X R32, R53, 0x1, R104, P1 ;  /* 0x0000000135207824 */ /* 0x000fe200008e0668 */
[----:B------:R-:W-:Y:S01]  /*6b20*/  LOP3.LUT R97, R49, R92, RZ, 0x3c, !PT ;  /* 0x0000005c31617212 */ /* 0x000fe200078e3cff */
[----:B------:R-:W-:Y:S01]  /*6b30*/  IMAD.X R33, R98, 0x1, R33, P2 ;  /* 0x0000000162217824 */ /* 0x000fe200010e0621 */
[----:B------:R-:W-:Y:S02]  /*6b40*/  LOP3.LUT R98, R44, R91, RZ, 0x3c, !PT ;  /* 0x0000005b2c627212 */ /* 0x000fe400078e3cff */
[----:B------:R-:W-:Y:S02]  /*6b50*/  LOP3.LUT R53, R24, R84, RZ, 0x3c, !PT ;  /* 0x0000005418357212 */ /* 0x000fe400078e3cff */
[----:B------:R-:W-:-:S02]  /*6b60*/  LOP3.LUT R49, R87, R30, RZ, 0x3c, !PT ;  /* 0x0000001e57317212 */ /* 0x000fc400078e3cff */
[----:B------:R-:W-:Y:S02]  /*6b70*/  LOP3.LUT R44, R89, R32, RZ, 0x3c, !PT ;  /* 0x00000020592c7212 */ /* 0x000fe400078e3cff */
[----:B------:R-:W-:Y:S01]  /*6b80*/  SHF.L.W.U32.HI R93, R98, 0x8, R97 ;  /* 0x00000008625d7819 */ /* 0x000fe20000010e61 */
[----:B------:R-:W-:Y:S01]  /*6b90*/  IMAD.X R90, R53, 0x1, R90, P3 ;  /* 0x00000001355a7824 */ /* 0x000fe200018e065a */
[----:B------:R-:W-:Y:S02]  /*6ba0*/  SHF.L.W.U32.HI R97, R97, 0x8, R98 ;  /* 0x0000000861617819 */ /* 0x000fe40000010e62 */
[----:B------:R-:W-:Y:S02]  /*6bb0*/  SHF.L.W.U32.HI R53, R44, 0x8, R49 ;  /* 0x000000082c357819 */ /* 0x000fe40000010e31 */
[----:B------:R-:W-:Y:S02]  /*6bc0*/  SHF.L.W.U32.HI R49, R49, 0x8, R44 ;  /* 0x0000000831317819 */ /* 0x000fe40000010e2c */
[----:B------:R-:W-:-:S02]  /*6bd0*/  IADD3 R44, P0, P1, R66, R86, R97 ;  /* 0x00000056422c7210 */ /* 0x000fc4000791e061 */
[----:B------:R-:W-:Y:S02]  /*6be0*/  LOP3.LUT R88, R88, R47, RZ, 0x3c, !PT ;  /* 0x0000002f58587212 */ /* 0x000fe400078e3cff */
[----:B------:R-:W-:Y:S02]  /*6bf0*/  LOP3.LUT R95, R71, R90, RZ, 0x3c, !PT ;  /* 0x0000005a475f7212 */ /* 0x000fe400078e3cff */
[----:B------:R-:W-:Y:S02]  /*6c00*/  LOP3.LUT R89, R100, R31, RZ, 0x3c, !PT ;  /* 0x0000001f64597212 */ /* 0x000fe400078e3cff */
[----:B------:R-:W-:Y:S02]  /*6c10*/  LOP3.LUT R102, R102, R33, RZ, 0x3c, !PT ;  /* 0x0000002166667212 */ /* 0x000fe400078e3cff */
[----:B------:R-:W-:Y:S02]  /*6c20*/  IADD3 R71, P2, P3, R82, R45, R49 ;  /* 0x0000002d52477210 */ /* 0x000fe40007b5e031 */
[----:B------:R-:W-:-:S02]  /*6c30*/  LOP3.LUT R29, R44, R29, R34, 0x96, !PT ;  /* 0x0000001d2c1d7212 */ /* 0x000fc400078e9622 */
[----:B------:R-:W-:Y:S02]  /*6c40*/  IADD3.X R34, R64, R34, R93, P0, P1 ;  /* 0x0000002240227210 */ /* 0x000fe400007e245d */
[----:B------:R-:W-:Y:S02]  /*6c50*/  SHF.L.W.U32.HI R98, R88, 0x8, R95 ;  /* 0x0000000858627819 */ /* 0x000fe40000010e5f */
[----:B------:R-:W-:Y:S02]  /*6c60*/  SHF.L.W.U32.HI R85, R102, 0x8, R89 ;  /* 0x0000000866557819 */ /* 0x000fe40000010e59 */
[----:B------:R-:W-:Y:S02]  /*6c70*/  SHF.L.W.U32.HI R89, R89, 0x8, R102 ;  /* 0x0000000859597819 */ /* 0x000fe40000010e66 */
[----:B------:R-:W-:Y:S02]  /*6c80*/  LOP3.LUT R99, R71, R28, R39, 0x96, !PT ;  /* 0x0000001c47637212 */ /* 0x000fe400078e9627 */
[----:B------:R-:W-:-:S02]  /*6c90*/  IADD3.X R39, R46, R39, R53, P2, P3 ;  /* 0x000000272e277210 */ /* 0x000fc400017e6435 */
[----:B------:R-:W-:Y:S02]  /*6ca0*/  LOP3.LUT R28, R34, R27, R86, 0x96, !PT ;  /* 0x0000001b221c7212 */ /* 0x000fe400078e9656 */
[----:B------:R-:W-:Y:S02]  /*6cb0*/  SHF.L.W.U32.HI R87, R95, 0x8, R88 ;  /* 0x000000085f577819 */ /* 0x000fe40000010e58 */
[----:B------:R-:W-:Y:S02]  /*6cc0*/  IADD3 R86, P2, P3, R83, R84, R98 ;  /* 0x0000005453567210 */ /* 0x000fe40007b5e062 */
[----:B------:R-:W-:Y:S02]  /*6cd0*/  IADD3 R88, P0, P1, R60, R35, R89 ;  /* 0x000000233c587210 */ /* 0x000fe4000791e059 */
[----:B------:R-:W-:Y:S02]  /*6ce0*/  IADD3.X R95, R80, R96, R87, P2, P3 ;  /* 0x00000060505f7210 */ /* 0x000fe400017e6457 */
[----:B------:R-:W-:-:S02]  /*6cf0*/  LOP3.LUT R100, R39, R26, R45, 0x96, !PT ;  /* 0x0000001a27647212 */ /* 0x000fc400078e962d */
[----:B------:R-:W-:Y:S02]  /*6d00*/  LOP3.LUT R26, R88, R11, R94, 0x96, !PT ;  /* 0x0000000b581a7212 */ /* 0x000fe400078e965e */
[----:B------:R-:W-:Y:S02]  /*6d10*/  IADD3.X R94, R58, R94, R85, P0, P1 ;  /* 0x0000005e3a5e7210 */ /* 0x000fe400007e2455 */
[----:B------:R-:W-:Y:S02]  /*6d20*/  LOP3.LUT R27, R86, R25, R96, 0x96, !PT ;  /* 0x00000019561b7212 */ /* 0x000fe400078e9660 */
[----:B------:R-:W-:Y:S02]  /*6d30*/  SHF.L.W.U32.HI R11, R29, 0x10, R28 ;  /* 0x000000101d0b7819 */ /* 0x000fe40000010e1c */
[----:B------:R-:W-:Y:S02]  /*6d40*/  LOP3.LUT R24, R95, R24, R84, 0x96, !PT ;  /* 0x000000185f187212 */ /* 0x000fe400078e9654 */
[----:B------:R-:W-:-:S02]  /*6d50*/  LOP3.LUT R35, R94, R10, R35, 0x96, !PT ;  /* 0x0000000a5e237212 */ /* 0x000fc400078e9623 */
[----:B------:R-:W-:Y:S02]  /*6d60*/  SHF.L.W.U32.HI R10, R28, 0x10, R29 ;  /* 0x000000101c0a7819 */ /* 0x000fe40000010e1d */
[----:B------:R-:W-:Y:S02]  /*6d70*/  IADD3 R45, P0, R11, R92, RZ ;  /* 0x0000005c0b2d7210 */ /* 0x000fe40007f1e0ff */
[----:B------:R-:W-:Y:S02]  /*6d80*/  SHF.L.W.U32.HI R25, R24, 0x10, R27 ;  /* 0x0000001018197819 */ /* 0x000fe40000010e1b */
[----:B------:R-:W-:Y:S02]  /*6d90*/  SHF.L.W.U32.HI R24, R27, 0x10, R24 ;  /* 0x000000101b187819 */ /* 0x000fe40000010e18 */
[----:B------:R-:W-:Y:S02]  /*6da0*/  SHF.L.W.U32.HI R27, R99, 0x10, R100 ;  /* 0x00000010631b7819 */ /* 0x000fe40000010e64 */
[----:B------:R-:W-:-:S02]  /*6db0*/  SHF.L.W.U32.HI R28, R35, 0x10, R26 ;  /* 0x00000010231c7819 */ /* 0x000fc40000010e1a */
[----:B------:R-:W-:Y:S01]  /*6dc0*/  SHF.L.W.U32.HI R26, R26, 0x10, R35 ;  /* 0x000000101a1a7819 */ /* 0x000fe20000010e23 */
[----:B------:R-:W-:Y:S01]  /*6dd0*/  IMAD.X R35, R10, 0x1, R91, P0 ;  /* 0x000000010a237824 */ /* 0x000fe200000e065b */
[----:B------:R-:W-:Y:S02]  /*6de0*/  LOP3.LUT R84, R97, R45, RZ, 0x3c, !PT ;  /* 0x0000002d61547212 */ /* 0x000fe400078e3cff */
[----:B------:R-:W-:Y:S02]  /*6df0*/  SHF.L.W.U32.HI R29, R100, 0x10, R99 ;  /* 0x00000010641d7819 */ /* 0x000fe40000010e63 */
[----:B------:R-:W-:Y:S02]  /*6e00*/  IADD3 R97, P2, R24, R47, RZ ;  /* 0x0000002f18617210 */ /* 0x000fe40007f5e0ff */
[----:B------:R-:W-:Y:S02]  /*6e10*/  IADD3 R30, P0, R27, R30, RZ ;  /* 0x0000001e1b1e7210 */ /* 0x000fe40007f1e0ff */
[----:B------:R-:W-:Y:S01]  /*6e20*/  IADD3 R108, P1, R26, R31, RZ ;  /* 0x0000001f1a6c7210 */ /* 0x000fe20007f3e0ff */
[----:B------:R-:W-:-:S02]  /*6e30*/  IMAD.X R100, R25, 0x1, R90, P2 ;  /* 0x0000000119647824 */ /* 0x000fc400010e065a */
[----:B------:R-:W-:Y:S01]  /*6e40*/  IMAD.X R96, R29, 0x1, R32, P0 ;  /* 0x000000011d607824 */ /* 0x000fe200000e0620 */
        /* <DEDUP_REMOVED lines=9> */
[----:B------:R-:W-:Y:S02]  /*6ee0*/  SHF.L.W.U32.HI R93, R90, 0x1, R49 ;  /* 0x000000015a5d7819 */ /* 0x000fe40000010e31 */
[----:B------:R-:W-:Y:S02]  /*6ef0*/  LOP3.LUT R89, R89, R108, RZ, 0x3c, !PT ;  /* 0x0000006c59597212 */ /* 0x000fe400078e3cff */
[----:B------:R-:W-:Y:S02]  /*6f00*/  LOP3.LUT R32, R85, R102, RZ, 0x3c, !PT ;  /* 0x0000006655207212 */ /* 0x000fe400078e3cff */
[----:B------:R-:W-:-:S02]  /*6f10*/  SHF.L.W.U32.HI R106, R98, 0x1, R87 ;  /* 0x00000001626a7819 */ /* 0x000fc40000010e57 */
[----:B------:R-:W-:Y:S02]  /*6f20*/  SHF.L.W.U32.HI R91, R49, 0x1, R90 ;  /* 0x00000001315b7819 */ /* 0x000fe40000010e5a */
[----:B------:R-:W-:Y:S02]  /*6f30*/  IADD3 R44, P2, P3, R77, R104, R44 ;  /* 0x000000684d2c7210 */ /* 0x000fe40007b5e02c */
[----:B------:R-:W-:Y:S02]  /*6f40*/  IADD3 R53, P1, P0, R67, R93, R88 ;  /* 0x0000005d43357210 */ /* 0x000fe4000783e058 */
[----:B------:R-:W-:Y:S02]  /*6f50*/  SHF.L.W.U32.HI R47, R32, 0x1, R89 ;  /* 0x00000001202f7819 */ /* 0x000fe40000010e59 */
[----:B------:R-:W-:Y:S02]  /*6f60*/  IADD3 R71, P4, P5, R57, R92, R71 ;  /* 0x0000005c39477210 */ /* 0x000fe40007d9e047 */
[----:B------:R-:W-:-:S02]  /*6f70*/  IADD3.X R98, R69, R106, R34, P2, P3 ;  /* 0x0000006a45627210 */ /* 0x000fc400017e6422 */
[----:B------:R-:W-:Y:S02]  /*6f80*/  IADD3.X R90, R65, R91, R94, P1, P0 ;  /* 0x0000005b415a7210 */ /* 0x000fe40000fe045e */
[----:B------:R-:W-:Y:S02]  /*6f90*/  SHF.L.W.U32.HI R85, R89, 0x1, R32 ;  /* 0x0000000159557819 */ /* 0x000fe40000010e20 */
[----:B------:R-:W-:Y:S02]  /*6fa0*/  IADD3 R86, P2, P3, R60, R47, R86 ;  /* 0x0000002f3c567210 */ /* 0x000fe40007b5e056 */
[----:B------:R-:W-:Y:S02]  /*6fb0*/  IADD3.X R39, R59, R84, R39, P4, P5 ;  /* 0x000000543b277210 */ /* 0x000fe400027ea427 */
[----:B------:R-:W-:Y:S02]  /*6fc0*/  LOP3.LUT R32, R25, R90, RZ, 0x3c, !PT ;  /* 0x0000005a19207212 */ /* 0x000fe400078e3cff */
[----:B------:R-:W-:-:S02]  /*6fd0*/  LOP3.LUT R31, R29, R98, RZ, 0x3c, !PT ;  /* 0x000000621d1f7212 */ /* 0x000fc400078e3cff */
[----:B------:R-:W-:Y:S02]  /*6fe0*/  IADD3.X R95, R58, R85, R95, P2, P3 ;  /* 0x000000553a5f7210 */ /* 0x000fe400017e645f */
[----:B------:R-:W-:Y:S02]  /*6ff0*/  LOP3.LUT R87, R28, R39, RZ, 0x3c, !PT ;  /* 0x000000271c577212 */ /* 0x000fe400078e3cff */
[----:B------:R-:W-:Y:S02]  /*7000*/  IADD3 R32, P2, R32, R45, RZ ;  /* 0x0000002d20207210 */ /* 0x000fe40007f5e0ff */
[----:B------:R-:W-:Y:S02]  /*7010*/  IADD3 R31, P0, R31, R108, RZ ;  /* 0x0000006c1f1f7210 */ /* 0x000fe40007f1e0ff */
[----:B------:R-:W-:Y:S02]  /*7020*/  LOP3.LUT R33, R10, R95, RZ, 0x3c, !PT ;  /* 0x0000005f0a217212 */ /* 0x000fe400078e3cff */
[----:B------:R-:W-:-:S02]  /*7030*/  LOP3.LUT R45, R27, R44, RZ, 0x3c, !PT ;  /* 0x0000002c1b2d7212 */ /* 0x000fc400078e3cff */
[----:B------:R-:W-:Y:S02]  /*7040*/  IADD3 R87, P1, R87, R97, RZ ;  /* 0x0000006157577210 */ /* 0x000fe40007f3e0ff */
[----:B------:R-:W-:Y:S02]  /*7050*/  LOP3.LUT R89, R26, R71, RZ, 0x3c, !PT ;  /* 0x000000471a597212 */ /* 0x000fe400078e3cff */
[----:B------:R-:W-:Y:S01]  /*7060*/  IADD3 R30, P3, R33, R30, RZ ;  /* 0x0000001e211e7210 */ /* 0x000fe20007f7e0ff */
[----:B------:R-:W-:Y:S01]  /*7070*/  IMAD.X R33, R45, 0x1, R102, P0 ;  /* 0x000000012d217824 */ /* 0x000fe200000e0666 */
[----:B------:R-:W-:Y:S01]  /*7080*/  LOP3.LUT R34, R24, R53, RZ, 0x3c, !PT ;  /* 0x0000003518227212 */ /* 0x000fe200078e3cff */
[----:B------:R-:W-:Y:S01]  /*7090*/  IMAD.X R89, R89, 0x1, R100, P1 ;  /* 0x0000000159597824 */ /* 0x000fe200008e0664 */
[----:B------:R-:W-:Y:S02]  /*70a0*/  LOP3.LUT R45, R11, R86, RZ, 0x3c, !PT ;  /* 0x000000560b2d7212 */ /* 0x000fe400078e3cff */
[----:B------:R-:W-:Y:S01]  /*70b0*/  LOP3.LUT R49, R104, R31, RZ, 0x3c, !PT ;  /* 0x0000001f68317212 */ /* 0x000fe200078e3cff */
[----:B------:R-:W-:Y:S01]  /*70c0*/  IMAD.X R34, R34, 0x1, R35, P2 ;  /* 0x0000000122227824 */ /* 0x000fe200010e0623 */
[----:B------:R-:W-:Y:S01]  /*70d0*/  LOP3.LUT R106, R106, R33, RZ, 0x3c, !PT ;  /* 0x000000216a6a7212 */ /* 0x000fe200078e3cff */
[----:B------:R-:W-:Y:S01]  /*70e0*/  IMAD.X R88, R45, 0x1, R96, P3 ;  /* 0x000000012d587824 */ /* 0x000fe200018e0660 */
[----:B------:R-:W-:-:S02]  /*70f0*/  LOP3.LUT R99, R92, R87, RZ, 0x3c, !PT ;  /* 0x000000575c637212 */ /* 0x000fc400078e3cff */
[----:B------:R-:W-:Y:S02]  /*7100*/  LOP3.LUT R94, R84, R89, RZ, 0x3c, !PT ;  /* 0x00000059545e7212 */ /* 0x000fe400078e3cff */
[----:B------:R-:W-:Y:S02]  /*7110*/  SHF.L.W.U32.HI R45, R106, 0x8, R49 ;  /* 0x000000086a2d7819 */ /* 0x000fe40000010e31 */
[----:B------:R-:W-:Y:S02]  /*7120*/  LOP3.LUT R93, R93, R32, RZ, 0x3c, !PT ;  /* 0x000000205d5d7212 */ /* 0x000fe400078e3cff */
[----:B------:R-:W-:Y:S02]  /*7130*/  LOP3.LUT R84, R91, R34, RZ, 0x3c, !PT ;  /* 0x000000225b547212 */ /* 0x000fe400078e3cff */
[----:B------:R-:W-:Y:S02]  /*7140*/  SHF.L.W.U32.HI R49, R49, 0x8, R106 ;  /* 0x0000000831317819 */ /* 0x000fe40000010e6a */
[----:B------:R-:W-:-:S02]  /*7150*/  SHF.L.W.U32.HI R92, R94, 0x8, R99 ;  /* 0x000000085e5c7819 */ /* 0x000fc40000010e63 */
[----:B------:R-:W-:Y:S02]  /*7160*/  SHF.L.W.U32.HI R99, R99, 0x8, R94 ;  /* 0x0000000863637819 */ /* 0x000fe40000010e5e */
[----:B------:R-:W-:Y:S02]  /*7170*/  LOP3.LUT R96, R85, R88, RZ, 0x3c, !PT ;  /* 0x0000005855607212 */ /* 0x000fe400078e3cff */
[----:B------:R-:W-:Y:S02]  /*7180*/  SHF.L.W.U32.HI R85, R84, 0x8, R93 ;  /* 0x0000000854557819 */ /* 0x000fe40000010e5d */
[----:B------:R-:W-:Y:S02]  /*7190*/  SHF.L.W.U32.HI R97, R93, 0x8, R84 ;  /* 0x000000085d617819 */ /* 0x000fe40000010e54 */
[----:B------:R-:W-:Y:S02]  /*71a0*/  LOP3.LUT R47, R47, R30, RZ, 0x3c, !PT ;  /* 0x0000001e2f2f7212 */ /* 0x000fe400078e3cff */
[----:B------:R-:W-:-:S02]  /*71b0*/  IADD3 R84, P0, P1, R82, R44, R49 ;  /* 0x0000002c52547210 */ /* 0x000fc4000791e031 */
[----:B------:R-:W-:Y:S02]  /*71c0*/  IADD3 R91, P2, P3, R72, R71, R99 ;  /* 0x00000047485b7210 */ /* 0x000fe40007b5e063 */
[----:B------:R-:W-:Y:S02]  /*71d0*/  SHF.L.W.U32.HI R94, R96, 0x8, R47 ;  /* 0x00000008605e7819 */ /* 0x000fe40000010e2f */
[----:B------:R-:W-:Y:S02]  /*71e0*/  LOP3.LUT R100, R84, R29, R98, 0x96, !PT ;  /* 0x0000001d54647212 */ /* 0x000fe400078e9662 */
[----:B------:R-:W-:Y:S02]  /*71f0*/  SHF.L.W.U32.HI R96, R47, 0x8, R96 ;  /* 0x000000082f607819 */ /* 0x000fe40000010e60 */
[----:B------:R-:W-:Y:S02]  /*7200*/  LOP3.LUT R29, R91, R28, R39, 0x96, !PT ;  /* 0x0000001c5b1d7212 */ /* 0x000fe400078e9627 */
[----:B------:R-:W-:-:S02]  /*7210*/  IADD3.X R39, R81, R39, R92, P2, P3 ;  /* 0x0000002751277210 */ /* 0x000fc400017e645c */
[----:B------:R-:W-:Y:S02]  /*7220*/  IADD3.X R98, R46, R98, R45, P0, P1 ;  /* 0x000000622e627210 */ /* 0x000fe400007e242d */
[----:B------:R-:W-:Y:S02]  /*7230*/  IADD3 R47, P0, P1, R76, R53, R97 ;  /* 0x000000354c2f7210 */ /* 0x000fe4000791e061 */
[----:B------:R-:W-:Y:S02]  /*7240*/  IADD3 R35, P2, P3, R73, R86, R96 ;  /* 0x0000005649237210 */ /* 0x000fe40007b5e060 */
[----:B------:R-:W-:Y:S02]  /*7250*/  LOP3.LUT R26, R39, R26, R71, 0x96, !PT ;  /* 0x0000001a271a7212 */ /* 0x000fe400078e9647 */
[----:B------:R-:W-:Y:S02]  /*7260*/  LOP3.LUT R101, R98, R27, R44, 0x96, !PT ;  /* 0x0000001b62657212 */ /* 0x000fe400078e962c */
[----:B------:R-:W-:-:S02]  /*7270*/  IADD3.X R93, R74, R90, R85, P0, P1 ;  /* 0x0000005a4a5d7210 */ /* 0x000fc400007e2455 */
[----:B------:R-:W-:Y:S02]  /*7280*/  LOP3.LUT R27, R35, R10, R95, 0x96, !PT ;  /* 0x0000000a231b7212 */ /* 0x000fe400078e965f */
[----:B------:R-:W-:Y:S02]  /*7290*/  SHF.L.W.U32.HI R10, R29, 0x10, R26 ;  /* 0x000000101d0a7819 */ /* 0x000fe40000010e1a */
[----:B------:R-:W-:Y:S02]  /*72a0*/  LOP3.LUT R53, R93, R24, R53, 0x96, !PT ;  /* 0x000000185d357212 */ /* 0x000fe400078e9635 */
[----:B------:R-:W-:Y:S02]  /*72b0*/  IADD3.X R71, R75, R95, R94, P2, P3 ;  /* 0x0000005f4b477210 */ /* 0x000fe400017e645e */
[----:B------:R-:W-:Y:S02]  /*72c0*/  SHF.L.W.U32.HI R24, R26, 0x10, R29 ;  /* 0x000000101a187819 */ /* 0x000fe40000010e1d */
[----:B------:R-:W-:-:S02]  /*72d0*/  IADD3 R44, P0, R10, R87, RZ ;  /* 0x000000570a2c7210 */ /* 0x000fc40007f1e0ff */
[----:B------:R-:W-:Y:S02]  /*72e0*/  LOP3.LUT R28, R47, R25, R90, 0x96, !PT ;  /* 0x000000192f1c7212 */ /* 0x000fe400078e965a */
[----:B------:R-:W-:Y:S01]  /*72f0*/  LOP3.LUT R26, R71, R11, R86, 0x96, !PT ;  /* 0x0000000b471a7212 */ /* 0x000fe200078e9656 */
[----:B------:R-:W-:Y:S01]  /*7300*/  IMAD.X R86, R24, 0x1, R89, P0 ;  /* 0x0000000118567824 */ /* 0x000fe200000e0659 */
[----:B------:R-:W-:Y:S02]  /*7310*/  SHF.L.W.U32.HI R11, R28, 0x10, R53 ;  /* 0x000000101c0b7819 */ /* 0x000fe40000010e35 */
[----:B------:R-:W-:Y:S02]  /*7320*/  SHF.L.W.U32.HI R25, R53, 0x10, R28 ;  /* 0x0000001035197819 */ /* 0x000fe40000010e1c */
[----:B------:R-:W-:Y:S02]  /*7330*/  SHF.L.W.U32.HI R29, R26, 0x10, R27 ;  /* 0x000000101a1d7819 */ /* 0x000fe40000010e1b */
[----:B------:R-:W-:-:S02]  /*7340*/  IADD3 R104, P1, R11, R32, RZ ;  /* 0x000000200b687210 */ /* 0x000fc40007f3e0ff */
[----:B------:R-:W-:Y:S02]  /*7350*/  SHF.L.W.U32.HI R27, R27, 0x10, R26 ;  /* 0x000000101b1b7819 */ /* 0x000fe40000010e1a */
[----:B------:R-:W-:Y:S02]  /*7360*/  LOP3.LUT R90, R99, R44, RZ, 0x3c, !PT ;  /* 0x0000002c635a7212 */ /* 0x000fe400078e3cff */
[----:B------:R-:W-:Y:S02]  /*7370*/  LOP3.LUT R53, R92, R86, RZ, 0x3c, !PT ;  /* 0x000000565c357212 */ /* 0x000fe400078e3cff */
[----:B------:R-:W-:Y:S01]  /*7380*/  SHF.L.W.U32.HI R26, R100, 0x10, R101 ;  /* 0x00000010641a7819 */ /* 0x000fe20000010e65 */
[----:B------:R-:W-:Y:S01]  /*7390*/  IMAD.X R32, R25, 0x1, R34, P1 ;  /* 0x0000000119207824 */ /* 0x000fe200008e0622 */
[----:B------:R-:W-:Y:S02]  /*73a0*/  SHF.L.W.U32.HI R92, R53, 0x1, R90 ;  /* 0x00000001355c7819 */ /* 0x000fe40000010e5a */
[----:B------:R-:W-:-:S02]  /*73b0*/  SHF.L.W.U32.HI R28, R101, 0x10, R100 ;  /* 0x00000010651c7819 */ /* 0x000fc40000010e64 */
[----:B------:R-:W-:Y:S02]  /*73c0*/  SHF.L.W.U32.HI R90, R90, 0x1, R53 ;  /* 0x000000015a5a7819 */ /* 0x000fe40000010e35 */
[----:B------:R-:W-:Y:S02]  /*73d0*/  IADD3 R106, P0, R26, R31, RZ ;  /* 0x0000001f1a6a7210 */ /* 0x000fe40007f1e0ff */
[----:B------:R-:W-:Y:S02]  /*73e0*/  IADD3 R53, P2, R27, R30, RZ ;  /* 0x0000001e1b357210 */ /* 0x000fe40007f5e0ff */
[----:B------:R-:W-:Y:S01]  /*73f0*/  LOP3.LUT R97, R97, R104, RZ, 0x3c, !PT ;  /* 0x0000006861617212 */ /* 0x000fe200078e3cff */
[----:B------:R-:W-:Y:S01]  /*7400*/  IMAD.X R102, R28, 0x1, R33, P0 ;  /* 0x000000011c667824 */ /* 0x000fe200000e0621 */
[----:B------:R-:W-:Y:S01]  /*7410*/  LOP3.LUT R30, R85, R32, RZ, 0x3c, !PT ;  /* 0x00000020551e7212 */ /* 0x000fe200078e3cff */
[----:B------:R-:W-:Y:S01]  /*7420*/  IMAD.X R87, R29, 0x1, R88, P2 ;  /* 0x000000011d577824 */ /* 0x000fe200010e0658 */
[----:B------:R-:W-:-:S02]  /*7430*/  LOP3.LUT R34, R49, R106, RZ, 0x3c, !PT ;  /* 0x0000006a31227212 */ /* 0x000fc400078e3cff */
[----:B------:R-:W-:Y:S02]  /*7440*/  SHF.L.W.U32.HI R49, R30, 0x1, R97 ;  /* 0x000000011e317819 */ /* 0x000fe40000010e61 */
[----:B------:R-:W-:Y:S02]  /*7450*/  LOP3.LUT R45, R45, R102, RZ, 0x3c, !PT ;  /* 0x000000662d2d7212 */ /* 0x000fe400078e3cff */
[----:B------:R-:W-:Y:S02]  /*7460*/  LOP3.LUT R100, R96, R53, RZ, 0x3c, !PT ;  /* 0x0000003560647212 */ /* 0x000fe400078e3cff */
[----:B------:R-:W-:Y:S02]  /*7470*/  LOP3.LUT R31, R94, R87, RZ, 0x3c, !PT ;  /* 0x000000575e1f7212 */ /* 0x000fe400078e3cff */
[----:B------:R-:W-:Y:S02]  /*7480*/  SHF.L.W.U32.HI R85, R97, 0x1, R30 ;  /* 0x0000000161557819 */ /* 0x000fe40000010e1e */
[----:B------:R-:W-:-:S02]  /*7490*/  IADD3 R91, P4, P5, R48, R49, R91 ;  /* 0x00000031305b7210 */ /* 0x000fc40007d9e05b */
[----:B------:R-:W-:Y:S02]  /*74a0*/  IADD3 R84, P2, P3, R79, R92, R84 ;  /* 0x0000005c4f547210 */ /* 0x000fe40007b5e054 */
[----:B------:R-:W-:Y:S02]  /*74b0*/  SHF.L.W.U32.HI R33, R45, 0x1, R34 ;  /* 0x000000012d217819 */ /* 0x000fe40000010e22 */
[----:B------:R-:W-:Y:S02]  /*74c0*/  SHF.L.W.U32.HI R96, R31, 0x1, R100 ;  /* 0x000000011f607819 */ /* 0x000fe40000010e64 */
[----:B------:R-:W-:Y:S02]  /*74d0*/  IADD3.X R39, R56, R85, R39, P4, P5 ;  /* 0x0000005538277210 */ /* 0x000fe400027ea427 */
[----:B------:R-:W-:Y:S02]  /*74e0*/  SHF.L.W.U32.HI R45, R34, 0x1, R45 ;  /* 0x00000001222d7819 */ /* 0x000fe40000010e2d */
[----:B------:R-:W-:-:S02]  /*74f0*/  IADD3.X R98, R37, R90, R98, P2, P3 ;  /* 0x0000005a25627210 */ /* 0x000fc400017e6462 */
[----:B------:R-:W-:Y:S02]  /*7500*/  IADD3 R34, P2, P3, R66, R33, R35 ;  /* 0x0000002142227210 */ /* 0x000fe40007b5e023 */
[----:B------:R-:W-:Y:S02]  /*7510*/  SHF.L.W.U32.HI R100, R100, 0x1, R31 ;  /* 0x0000000164647819 */ /* 0x000fe40000010e1f */
[----:B------:R-:W-:Y:S02]  /*7520*/  IADD3 R47, P1, P0, R52, R96, R47 ;  /* 0x00000060342f7210 */ /* 0x000fe4000783e02f */
[----:B------:R-:W-:Y:S02]  /*7530*/  LOP3.LUT R30, R28, R39, RZ, 0x3c, !PT ;  /* 0x000000271c1e7212 */ /* 0x000fe400078e3cff */
[----:B------:R-:W-:Y:S02]  /*7540*/  LOP3.LUT R35, R29, R98, RZ, 0x3c, !PT ;  /* 0x000000621d237212 */ /* 0x000fe400078e3cff */
[----:B------:R-:W-:-:S02]  /*7550*/  IADD3.X R88, R64, R45, R71, P2, P3 ;  /* 0x0000002d40587210 */ /* 0x000fc400017e6447 */
[----:B------:R-:W-:Y:S02]  /*7560*/  IADD3.X R93, R70, R100, R93, P1, P0 ;  /* 0x00000064465d7210 */ /* 0x000fe40000fe045d */
[----:B------:R-:W-:Y:S02]  /*7570*/  IADD3 R30, P1, R30, R53, RZ ;  /* 0x000000351e1e7210 */ /* 0x000fe40007f3e0ff */
[----:B------:R-:W-:Y:S02]  /*7580*/  IADD3 R71, P0, R35, R104, RZ ;  /* 0x0000006823477210 */ /* 0x000fe40007f1e0ff */
[----:B------:R-:W-:Y:S02]  /*7590*/  LOP3.LUT R53, R27, R84, RZ, 0x3c, !PT ;  /* 0x000000541b357212 */ /* 0x000fe400078e3cff */
[----:B------:R-:W-:Y:S02]  /*75a0*/  LOP3.LUT R35, R25, R88, RZ, 0x3c, !PT ;  /* 0x0000005819237212 */ /* 0x000fe400078e3cff */
[----:B------:R-:W-:Y:S01]  /*75b0*/  LOP3.LUT R31, R24, R93, RZ, 0x3c, !PT ;  /* 0x0000005d181f7212 */ /* 0x000fe200078e3cff */
[----:B------:R-:W-:Y:S01]  /*75c0*/  IMAD.X R53, R53, 0x1, R32, P0 ;  /* 0x0000000135357824 */ /* 0x000fe200000e0620 */
[----:B------:R-:W-:-:S02]  /*75d0*/  LOP3.LUT R94, R26, R91, RZ, 0x3c, !PT ;  /* 0x0000005b1a5e7212 */ /* 0x000fc400078e3cff */
[----:B------:R-:W-:Y:S02]  /*75e0*/  IADD3 R44, P3, R35, R44, RZ ;  /* 0x0000002c232c7210 */ /* 0x000fe40007f7e0ff */
[----:B------:R-:W-:Y:S02]  /*75f0*/  IADD3 R31, P2, R31, R106, RZ ;  /* 0x0000006a1f1f7210 */ /* 0x000fe40007f5e0ff */
[----:B------:R-:W-:Y:S01]  /*7600*/  LOP3.LUT R35, R10, R47, RZ, 0x3c, !PT ;  /* 0x0000002f0a237212 */ /* 0x000fe200078e3cff */
[----:B------:R-:W-:Y:S01]  /*7610*/  IMAD.X R32, R94, 0x1, R87, P1 ;  /* 0x000000015e207824 */ /* 0x000fe200008e0657 */
[----:B------:R-:W-:Y:S02]  /*7620*/  LOP3.LUT R94, R92, R71, RZ, 0x3c, !PT ;  /* 0x000000475c5e7212 */ /* 0x000fe400078e3cff */
[----:B------:R-:W-:Y:S01]  /*7630*/  LOP3.LUT R89, R90, R53, RZ, 0x3c, !PT ;  /* 0x000000355a597212 */ /* 0x000fe200078e3cff */
[----:B------:R-:W-:Y:S01]  /*7640*/  IMAD.X R35, R35, 0x1, R102, P2 ;  /* 0x0000000123237824 */ /* 0x000fe200010e0666 */
[----:B------:R-:W-:-:S02]  /*7650*/  LOP3.LUT R87, R11, R34, RZ, 0x3c, !PT ;  /* 0x000000220b577212 */ /* 0x000fc400078e3cff */
[----:B------:R-:W-:Y:S02]  /*7660*/  SHF.L.W.U32.HI R95, R89, 0x8, R94 ;  /* 0x00000008595f7819 */ /* 0x000fe40000010e5e */
[----:B------:R-:W-:Y:S01]  /*7670*/  LOP3.LUT R49, R49, R30, RZ, 0x3c, !PT ;  /* 0x0000001e31317212 */ /* 0x000fe200078e3cff */
[----:B------:R-:W-:Y:S01]  /*7680*/  IMAD.X R86, R87, 0x1, R86, P3 ;  /* 0x0000000157567824 */ /* 0x000fe200018e0656 */
[----:B------:R-:W-:Y:S02]  /*7690*/  LOP3.LUT R92, R85, R32, RZ, 0x3c, !PT ;  /* 0x00000020555c7212 */ /* 0x000fe400078e3cff */
[----:B------:R-:W-:Y:S02]  /*76a0*/  SHF.L.W.U32.HI R94, R94, 0x8, R89 ;  /* 0x000000085e5e7819 */ /* 0x000fe40000010e59 */
        /* <DEDUP_REMOVED lines=8> */
[----:B------:R-:W-:Y:S02]  /*7730*/  IADD3 R90, P0, P1, R83, R84, R94 ;  /* 0x00000054535a7210 */ /* 0x000fe4000791e05e */
[----:B------:R-:W-:Y:S02]  /*7740*/  IADD3 R45, P2, P3, R78, R91, R85 ;  /* 0x0000005b4e2d7210 */ /* 0x000fe40007b5e055 */
[----:B------:R-:W-:Y:S02]  /*7750*/  SHF.L.W.U32.HI R96, R100, 0x8, R33 ;  /* 0x0000000864607819 */ /* 0x000fe40000010e21 */
[----:B------:R-:W-:Y:S02]  /*7760*/  SHF.L.W.U32.HI R97, R33, 0x8, R100 ;  /* 0x0000000821617819 */ /* 0x000fe40000010e64 */
[----:B------:R-:W-:Y:S02]  /*7770*/  IADD3.X R33, R80, R98, R95, P0, P1 ;  /* 0x0000006250217210 */ /* 0x000fe400007e245f */
[----:B------:R-:W-:-:S02]  /*7780*/  LOP3.LUT R99, R45, R28, R39, 0x96, !PT ;  /* 0x0000001c2d637212 */ /* 0x000fc400078e9627 */
[----:B------:R-:W-:Y:S02]  /*7790*/  IADD3.X R39, R36, R39, R87, P2, P3 ;  /* 0x0000002724277210 */ /* 0x000fe400017e6457 */
[----:B------:R-:W-:Y:S02]  /*77a0*/  IADD3 R49, P0, P1, R54, R47, R89 ;  /* 0x0000002f36317210 */ /* 0x000fe4000791e059 */
[----:B------:R-:W-:Y:S02]  /*77b0*/  LOP3.LUT R29, R90, R29, R98, 0x96, !PT ;  /* 0x0000001d5a1d7212 */ /* 0x000fe400078e9662 */
[----:B------:R-:W-:Y:S02]  /*77c0*/  LOP3.LUT R28, R33, R27, R84, 0x96, !PT ;  /* 0x0000001b211c7212 */ /* 0x000fe400078e9654 */
[----:B------:R-:W-:Y:S02]  /*77d0*/  IADD3 R84, P2, P3, R68, R34, R97 ;  /* 0x0000002244547210 */ /* 0x000fe40007b5e061 */
[----:B------:R-:W-:-:S02]  /*77e0*/  LOP3.LUT R102, R39, R26, R91, 0x96, !PT ;  /* 0x0000001a27667212 */ /* 0x000fc400078e965b */
[----:B------:R-:W-:Y:S02]  /*77f0*/  LOP3.LUT R26, R49, R24, R93, 0x96, !PT ;  /* 0x00000018311a7212 */ /* 0x000fe400078e965d */
[----:B------:R-:W-:Y:S02]  /*7800*/  IADD3.X R100, R55, R93, R92, P0, P1 ;  /* 0x0000005d37647210 */ /* 0x000fe400007e245c */
[----:B------:R-:W-:Y:S02]  /*7810*/  SHF.L.W.U32.HI R24, R29, 0x10, R28 ;  /* 0x000000101d187819 */ /* 0x000fe40000010e1c */
[----:B------:R-:W-:Y:S02]  /*7820*/  LOP3.LUT R27, R84, R25, R88, 0x96, !PT ;  /* 0x00000019541b7212 */ /* 0x000fe400078e9658 */
[----:B------:R-:W-:Y:S02]  /*7830*/  IADD3.X R88, R61, R88, R96, P2, P3 ;  /* 0x000000583d587210 */ /* 0x000fe400017e6460 */
[----:B------:R-:W-:-:S02]  /*7840*/  LOP3.LUT R47, R100, R10, R47, 0x96, !PT ;  /* 0x0000000a642f7212 */ /* 0x000fc400078e962f */
        /* <DEDUP_REMOVED lines=14> */
[----:B------:R-:W-:Y:S01]  /*7930*/  SHF.L.W.U32.HI R53, R94, 0x1, R47 ;  /* 0x000000015e357819 */ /* 0x000fe20000010e2f */
[----:B------:R-:W-:Y:S01]  /*7940*/  IMAD.X R91, R25, 0x1, R86, P2 ;  /* 0x00000001195b7824 */ /* 0x000fe200010e0656 */
[----:B------:R-:W-:Y:S01]  /*7950*/  SHF.L.W.U32.HI R47, R47, 0x1, R94 ;  /* 0x000000012f2f7819 */ /* 0x000fe20000010e5e */
[----:B------:R-:W-:Y:S01]  /*7960*/  IMAD.X R94, R29, 0x1, R32, P0 ;  /* 0x000000011d5e7824 */ /* 0x000fe200000e0620 */
[----:B------:R-:W-:-:S02]  /*7970*/  IADD3 R104, P1, R26, R31, RZ ;  /* 0x0000001f1a687210 */ /* 0x000fc40007f3e0ff */
[----:B------:R-:W-:Y:S02]  /*7980*/  LOP3.LUT R98, R97, R102, RZ, 0x3c, !PT ;  /* 0x0000006661627212 */ /* 0x000fe400078e3cff */
[----:B------:R-:W-:Y:S01]  /*7990*/  LOP3.LUT R31, R96, R91, RZ, 0x3c, !PT ;  /* 0x0000005b601f7212 */ /* 0x000fe200078e3cff */
[----:B------:R-:W-:Y:S01]  /*79a0*/  IMAD.X R95, R28, 0x1, R35, P1 ;  /* 0x000000011c5f7824 */ /* 0x000fe200008e0623 */
[----:B------:R-:W-:Y:S02]  /*79b0*/  LOP3.LUT R85, R85, R30, RZ, 0x3c, !PT ;  /* 0x0000001e55557212 */ /* 0x000fe400078e3cff */
[----:B------:R-:W-:Y:S02]  /*79c0*/  LOP3.LUT R32, R87, R94, RZ, 0x3c, !PT ;  /* 0x0000005e57207212 */ /* 0x000fe400078e3cff */
[----:B------:R-:W-:Y:S02]  /*79d0*/  SHF.L.W.U32.HI R97, R31, 0x1, R98 ;  /* 0x000000011f617819 */ /* 0x000fe40000010e62 */
[----:B------:R-:W-:-:S02]  /*79e0*/  SHF.L.W.U32.HI R96, R32, 0x1, R85 ;  /* 0x0000000120607819 */ /* 0x000fc40000010e55 */
[----:B------:R-:W-:Y:S02]  /*79f0*/  LOP3.LUT R86, R89, R104, RZ, 0x3c, !PT ;  /* 0x0000006859567212 */ /* 0x000fe400078e3cff */
[----:B------:R-:W-:Y:S02]  /*7a00*/  LOP3.LUT R35, R92, R95, RZ, 0x3c, !PT ;  /* 0x0000005f5c237212 */ /* 0x000fe400078e3cff */
[----:B------:R-:W-:Y:S02]  /*7a10*/  SHF.L.W.U32.HI R98, R98, 0x1, R31 ;  /* 0x0000000162627819 */ /* 0x000fe40000010e1f */
[----:B------:R-:W-:Y:S02]  /*7a20*/  SHF.L.W.U32.HI R89, R85, 0x1, R32 ;  /* 0x0000000155597819 */ /* 0x000fe40000010e20 */
[----:B------:R-:W-:Y:S02]  /*7a30*/  IADD3 R90, P2, P3, R82, R97, R90 ;  /* 0x00000061525a7210 */ /* 0x000fe40007b5e05a */
[----:B------:R-:W-:-:S02]  /*7a40*/  IADD3 R44, P1, P0, R54, R96, R49 ;  /* 0x00000060362c7210 */ /* 0x000fc4000783e031 */
[----:B------:R-:W-:Y:S02]  /*7a50*/  SHF.L.W.U32.HI R85, R35, 0x1, R86 ;  /* 0x0000000123557819 */ /* 0x000fe40000010e56 */
[----:B------:R-:W-:Y:S02]  /*7a60*/  IADD3 R45, P4, P5, R66, R53, R45 ;  /* 0x00000035422d7210 */ /* 0x000fe40007d9e02d */
[----:B------:R-:W-:Y:S02]  /*7a70*/  IADD3.X R92, R46, R98, R33, P2, P3 ;  /* 0x000000622e5c7210 */ /* 0x000fe400017e6421 */
[----:B------:R-:W-:Y:S02]  /*7a80*/  IADD3.X R100, R55, R89, R100, P1, P0 ;  /* 0x0000005937647210 */ /* 0x000fe40000fe0464 */
[----:B------:R-:W-:Y:S02]  /*7a90*/  SHF.L.W.U32.HI R86, R86, 0x1, R35 ;  /* 0x0000000156567819 */ /* 0x000fe40000010e23 */
[----:B------:R-:W-:-:S02]  /*7aa0*/  IADD3 R49, P2, P3, R79, R85, R84 ;  /* 0x000000554f317210 */ /* 0x000fc40007b5e054 */
[----:B------:R-:W-:Y:S02]  /*7ab0*/  IADD3.X R39, R64, R47, R39, P4, P5 ;  /* 0x0000002f40277210 */ /* 0x000fe400027ea427 */
[----:B------:R-:W-:Y:S02]  /*7ac0*/  LOP3.LUT R32, R25, R100, RZ, 0x3c, !PT ;  /* 0x0000006419207212 */ /* 0x000fe400078e3cff */
[----:B------:R-:W-:Y:S02]  /*7ad0*/  LOP3.LUT R31, R29, R92, RZ, 0x3c, !PT ;  /* 0x0000005c1d1f7212 */ /* 0x000fe400078e3cff */
[----:B------:R-:W-:Y:S02]  /*7ae0*/  IADD3.X R87, R37, R86, R88, P2, P3 ;  /* 0x0000005625577210 */ /* 0x000fe400017e6458 */
[----:B------:R-:W-:Y:S02]  /*7af0*/  LOP3.LUT R93, R28, R39, RZ, 0x3c, !PT ;  /* 0x000000271c5d7212 */ /* 0x000fe400078e3cff */
[----:B------:R-:W-:-:S02]  /*7b00*/  IADD3 R35, P2, R32, R71, RZ ;  /* 0x0000004720237210 */ /* 0x000fc40007f5e0ff */
[----:B------:R-:W-:Y:S02]  /*7b10*/  IADD3 R31, P0, R31, R104, RZ ;  /* 0x000000681f1f7210 */ /* 0x000fe40007f1e0ff */
[----:B------:R-:W-:Y:S02]  /*7b20*/  LOP3.LUT R33, R10, R87, RZ, 0x3c, !PT ;  /* 0x000000570a217212 */ /* 0x000fe400078e3cff */
[----:B------:R-:W-:Y:S02]  /*7b30*/  LOP3.LUT R32, R27, R90, RZ, 0x3c, !PT ;  /* 0x0000005a1b207212 */ /* 0x000fe400078e3cff */
[----:B------:R-:W-:Y:S02]  /*7b40*/  IADD3 R93, P1, R93, R102, RZ ;  /* 0x000000665d5d7210 */ /* 0x000fe40007f3e0ff */
        /* <DEDUP_REMOVED lines=10> */
[----:B------:R-:W-:Y:S01]  /*7bf0*/  LOP3.LUT R97, R97, R31, RZ, 0x3c, !PT ;  /* 0x0000001f61617212 */ /* 0x000fe200078e3cff */
[----:B------:R-:W-:Y:S01]  /*7c00*/  IMAD.X R34, R71, 0x1, R94, P3 ;  /* 0x0000000147227824 */ /* 0x000fe200018e065e */
[----:B------:R-:W-:Y:S02]  /*7c10*/  LOP3.LUT R95, R96, R35, RZ, 0x3c, !PT ;  /* 0x00000023605f7212 */ /* 0x000fe400078e3cff */
[----:B------:R-:W-:-:S02]  /*7c20*/  SHF.L.W.U32.HI R96, R98, 0x8, R53 ;  /* 0x0000000862607819 */ /* 0x000fc40000010e35 */
[----:B------:R-:W-:Y:S02]  /*7c30*/  SHF.L.W.U32.HI R47, R88, 0x8, R97 ;  /* 0x00000008582f7819 */ /* 0x000fe40000010e61 */
[----:B------:R-:W-:Y:S02]  /*7c40*/  SHF.L.W.U32.HI R71, R97, 0x8, R88 ;  /* 0x0000000861477819 */ /* 0x000fe40000010e58 */
[----:B------:R-:W-:Y:S02]  /*7c50*/  SHF.L.W.U32.HI R98, R53, 0x8, R98 ;  /* 0x0000000835627819 */ /* 0x000fe40000010e62 */
[----:B------:R-:W-:Y:S02]  /*7c60*/  LOP3.LUT R88, R89, R32, RZ, 0x3c, !PT ;  /* 0x0000002059587212 */ /* 0x000fe400078e3cff */
[----:B------:R-:W-:Y:S02]  /*7c70*/  LOP3.LUT R85, R85, R30, RZ, 0x3c, !PT ;  /* 0x0000001e55557212 */ /* 0x000fe400078e3cff */
[----:B------:R-:W-:-:S02]  /*7c80*/  LOP3.LUT R94, R86, R34, RZ, 0x3c, !PT ;  /* 0x00000022565e7212 */ /* 0x000fc400078e3cff */
[----:B------:R-:W-:Y:S02]  /*7c90*/  IADD3 R89, P2, P3, R52, R45, R98 ;  /* 0x0000002d34597210 */ /* 0x000fe40007b5e062 */
[----:B------:R-:W-:Y:S02]  /*7ca0*/  SHF.L.W.U32.HI R91, R88, 0x8, R95 ;  /* 0x00000008585b7819 */ /* 0x000fe40000010e5f */
[----:B------:R-:W-:Y:S02]  /*7cb0*/  IADD3 R86, P0, P1, R78, R90, R71 ;  /* 0x0000005a4e567210 */ /* 0x000fe4000791e047 */
[----:B------:R-:W-:Y:S02]  /*7cc0*/  SHF.L.W.U32.HI R95, R95, 0x8, R88 ;  /* 0x000000085f5f7819 */ /* 0x000fe40000010e58 */
[----:B------:R-:W-:Y:S02]  /*7cd0*/  SHF.L.W.U32.HI R88, R94, 0x8, R85 ;  /* 0x000000085e587819 */ /* 0x000fe40000010e55 */
[----:B------:R-:W-:-:S02]  /*7ce0*/  SHF.L.W.U32.HI R94, R85, 0x8, R94 ;  /* 0x00000008555e7819 */ /* 0x000fc40000010e5e */
[----:B------:R-:W-:Y:S02]  /*7cf0*/  LOP3.LUT R97, R89, R28, R39, 0x96, !PT ;  /* 0x0000001c59617212 */ /* 0x000fe400078e9627 */
[----:B------:R-:W-:Y:S02]  /*7d00*/  LOP3.LUT R99, R86, R29, R92, 0x96, !PT ;  /* 0x0000001d56637212 */ /* 0x000fe400078e965c */
[----:B------:R-:W-:Y:S02]  /*7d10*/  IADD3.X R39, R70, R39, R96, P2, P3 ;  /* 0x0000002746277210 */ /* 0x000fe400017e6460 */
[----:B------:R-:W-:Y:S02]  /*7d20*/  IADD3.X R92, R36, R92, R47, P0, P1 ;  /* 0x0000005c245c7210 */ /* 0x000fe400007e242f */
[----:B------:R-:W-:Y:S02]  /*7d30*/  IADD3 R53, P0, P1, R83, R44, R95 ;  /* 0x0000002c53357210 */ /* 0x000fe4000791e05f */
[----:B------:R-:W-:-:S02]  /*7d40*/  IADD3 R85, P2, P3, R72, R49, R94 ;  /* 0x0000003148557210 */ /* 0x000fc40007b5e05e */
[----:B------:R-:W-:Y:S02]  /*7d50*/  LOP3.LUT R26, R39, R26, R45, 0x96, !PT ;  /* 0x0000001a271a7212 */ /* 0x000fe400078e962d */
[----:B------:R-:W-:Y:S02]  /*7d60*/  LOP3.LUT R90, R92, R27, R90, 0x96, !PT ;  /* 0x0000001b5c5a7212 */ /* 0x000fe400078e965a */
[----:B------:R-:W-:Y:S02]  /*7d70*/  LOP3.LUT R28, R53, R25, R100, 0x96, !PT ;  /* 0x00000019351c7212 */ /* 0x000fe400078e9664 */
[----:B------:R-:W-:Y:S02]  /*7d80*/  IADD3.X R100, R80, R100, R91, P0, P1 ;  /* 0x0000006450647210 */ /* 0x000fe400007e245b */
[----:B------:R-:W-:Y:S02]  /*7d90*/  LOP3.LUT R27, R85, R10, R87, 0x96, !PT ;  /* 0x0000000a551b7212 */ /* 0x000fe400078e9657 */
[----:B------:R-:W-:-:S02]  /*7da0*/  SHF.L.W.U32.HI R10, R97, 0x10, R26 ;  /* 0x00000010610a7819 */ /* 0x000fc40000010e1a */
[----:B------:R-:W-:Y:S02]  /*7db0*/  IADD3.X R87, R81, R87, R88, P2, P3 ;  /* 0x0000005751577210 */ /* 0x000fe400017e6458 */
[----:B------:R-:W-:Y:S02]  /*7dc0*/  LOP3.LUT R29, R100, R11, R44, 0x96, !PT ;  /* 0x0000000b641d7212 */ /* 0x000fe400078e962c */
[----:B------:R-:W-:Y:S02]  /*7dd0*/  SHF.L.W.U32.HI R11, R26, 0x10, R97 ;  /* 0x000000101a0b7819 */ /* 0x000fe40000010e61 */
[----:B------:R-:W-:Y:S02]  /*7de0*/  IADD3 R45, P0, R10, R93, RZ ;  /* 0x0000005d0a2d7210 */ /* 0x000fe40007f1e0ff */
[----:B------:R-:W-:Y:S02]  /*7df0*/  LOP3.LUT R26, R87, R24, R49, 0x96, !PT ;  /* 0x00000018571a7212 */ /* 0x000fe400078e9631 */
[----:B------:R-:W-:Y:S01]  /*7e00*/  SHF.L.W.U32.HI R25, R29, 0x10, R28 ;  /* 0x000000101d197819 */ /* 0x000fe20000010e1c */
[----:B------:R-:W-:Y:S01]  /*7e10*/  IMAD.X R49, R11, 0x1, R84, P0 ;  /* 0x000000010b317824 */ /* 0x000fe200000e0654 */
[----:B------:R-:W-:-:S02]  /*7e20*/  SHF.L.W.U32.HI R24, R28, 0x10, R29 ;  /* 0x000000101c187819 */ /* 0x000fc40000010e1d */
[----:B------:R-:W-:Y:S02]  /*7e30*/  SHF.L.W.U32.HI R29, R26, 0x10, R27 ;  /* 0x000000101a1d7819 */ /* 0x000fe40000010e1b */
[----:B------:R-:W-:Y:S02]  /*7e40*/  SHF.L.W.U32.HI R27, R27, 0x10, R26 ;  /* 0x000000101b1b7819 */ /* 0x000fe40000010e1a */
[----:B------:R-:W-:Y:S02]  /*7e50*/  SHF.L.W.U32.HI R28, R90, 0x10, R99 ;  /* 0x000000105a1c7819 */ /* 0x000fe40000010e63 */
[----:B------:R-:W-:Y:S02]  /*7e60*/  SHF.L.W.U32.HI R26, R99, 0x10, R90 ;  /* 0x00000010631a7819 */ /* 0x000fe40000010e5a */
[----:B------:R-:W-:Y:S02]  /*7e70*/  IADD3 R99, P1, R24, R35, RZ ;  /* 0x0000002318637210 */ /* 0x000fe40007f3e0ff */
[----:B------:R-:W-:-:S02]  /*7e80*/  LOP3.LUT R84, R98, R45, RZ, 0x3c, !PT ;  /* 0x0000002d62547212 */ /* 0x000fc400078e3cff */
[----:B------:R-:W-:Y:S02]  /*7e90*/  LOP3.LUT R93, R96, R49, RZ, 0x3c, !PT ;  /* 0x00000031605d7212 */ /* 0x000fe400078e3cff */
[----:B------:R-:W-:Y:S01]  /*7ea0*/  IADD3 R97, P2, R27, R30, RZ ;  /* 0x0000001e1b617210 */ /* 0x000fe20007f5e0ff */
[----:B------:R-:W-:Y:S01]  /*7eb0*/  IMAD.X R96, R25, 0x1, R32, P1 ;  /* 0x0000000119607824 */ /* 0x000fe200008e0620 */
[----:B------:R-:W-:Y:S02]  /*7ec0*/  IADD3 R101, P0, R26, R31, RZ ;  /* 0x0000001f1a657210 */ /* 0x000fe40007f1e0ff */
[----:B------:R-:W-:Y:S02]  /*7ed0*/  SHF.L.W.U32.HI R35, R93, 0x1, R84 ;  /* 0x000000015d237819 */ /* 0x000fe40000010e54 */
[----:B------:R-:W-:Y:S01]  /*7ee0*/  SHF.L.W.U32.HI R84, R84, 0x1, R93 ;  /* 0x0000000154547819 */ /* 0x000fe20000010e5d */
        /* <DEDUP_REMOVED lines=11> */
[----:B------:R-:W-:Y:S02]  /*7fa0*/  IADD3 R86, P2, P3, R67, R35, R86 ;  /* 0x0000002343567210 */ /* 0x000fe40007b5e056 */
[----:B------:R-:W-:Y:S02]  /*7fb0*/  SHF.L.W.U32.HI R104, R95, 0x1, R104 ;  /* 0x000000015f687819 */ /* 0x000fe40000010e68 */
[----:B------:R-:W-:Y:S02]  /*7fc0*/  SHF.L.W.U32.HI R31, R88, 0x1, R71 ;  /* 0x00000001581f7819 */ /* 0x000fe40000010e47 */
[----:B------:R-:W-:Y:S02]  /*7fd0*/  IADD3 R89, P4, P5, R57, R102, R89 ;  /* 0x0000006639597210 */ /* 0x000fe40007d9e059 */
[----:B------:R-:W-:-:S02]  /*7fe0*/  IADD3 R53, P1, P0, R68, R47, R53 ;  /* 0x0000002f44357210 */ /* 0x000fc4000783e035 */
[----:B------:R-:W-:Y:S02]  /*7ff0*/  IADD3.X R92, R65, R84, R92, P2, P3 ;  /* 0x00000054415c7210 */ /* 0x000fe400017e645c */
[----:B------:R-:W-:Y:S02]  /*8000*/  SHF.L.W.U32.HI R88, R71, 0x1, R88 ;  /* 0x0000000147587819 */ /* 0x000fe40000010e58 */
[----:B------:R-:W-:Y:S02]  /*8010*/  IADD3.X R39, R59, R104, R39, P4, P5 ;  /* 0x000000683b277210 */ /* 0x000fe400027ea427 */
[----:B------:R-:W-:Y:S02]  /*8020*/  IADD3 R85, P2, P3, R60, R31, R85 ;  /* 0x0000001f3c557210 */ /* 0x000fe40007b5e055 */
[----:B------:R-:W-:Y:S02]  /*8030*/  IADD3.X R100, R61, R94, R100, P1, P0 ;  /* 0x0000005e3d647210 */ /* 0x000fe40000fe0464 */
[----:B------:R-:W-:-:S02]  /*8040*/  LOP3.LUT R44, R29, R92, RZ, 0x3c, !PT ;  /* 0x0000005c1d2c7212 */ /* 0x000fc400078e3cff */
[----:B------:R-:W-:Y:S02]  /*8050*/  LOP3.LUT R30, R28, R39, RZ, 0x3c, !PT ;  /* 0x000000271c1e7212 */ /* 0x000fe400078e3cff */
[----:B------:R-:W-:Y:S02]  /*8060*/  IADD3.X R90, R58, R88, R87, P2, P3 ;  /* 0x000000583a5a7210 */ /* 0x000fe400017e6457 */
[----:B------:R-:W-:Y:S02]  /*8070*/  LOP3.LUT R32, R11, R100, RZ, 0x3c, !PT ;  /* 0x000000640b207212 */ /* 0x000fe400078e3cff */
[----:B------:R-:W-:Y:S02]  /*8080*/  IADD3 R44, P0, R44, R99, RZ ;  /* 0x000000632c2c7210 */ /* 0x000fe40007f1e0ff */
[----:B------:R-:W-:Y:S02]  /*8090*/  LOP3.LUT R87, R27, R86, RZ, 0x3c, !PT ;  /* 0x000000561b577212 */ /* 0x000fe400078e3cff */
[----:B------:R-:W-:-:S02]  /*80a0*/  IADD3 R30, P1, R30, R97, RZ ;  /* 0x000000611e1e7210 */ /* 0x000fc40007f3e0ff */
[----:B------:R-:W-:Y:S02]  /*80b0*/  LOP3.LUT R34, R25, R90, RZ, 0x3c, !PT ;  /* 0x0000005a19227212 */ /* 0x000fe400078e3cff */
[----:B------:R-:W-:Y:S01]  /*80c0*/  LOP3.LUT R106, R26, R89, RZ, 0x3c, !PT ;  /* 0x000000591a6a7212 */ /* 0x000fe200078e3cff */
[----:B------:R-:W-:Y:S01]  /*80d0*/  IMAD.X R87, R87, 0x1, R96, P0 ;  /* 0x0000000157577824 */ /* 0x000fe200000e0660 */
        /* <DEDUP_REMOVED lines=12> */
[----:B------:R-:W-:Y:S02]  /*81a0*/  LOP3.LUT R98, R94, R33, RZ, 0x3c, !PT ;  /* 0x000000215e627212 */ /* 0x000fe400078e3cff */
[----:B------:R-:W-:-:S02]  /*81b0*/  SHF.L.W.U32.HI R95, R95, 0x8, R84 ;  /* 0x000000085f5f7819 */ /* 0x000fc40000010e54 */
[----:B------:R-:W-:Y:S02]  /*81c0*/  LOP3.LUT R47, R47, R32, RZ, 0x3c, !PT ;  /* 0x000000202f2f7212 */ /* 0x000fe400078e3cff */
        /* <DEDUP_REMOVED lines=9> */
[----:B------:R-:W-:Y:S02]  /*8260*/  SHF.L.W.U32.HI R71, R102, 0x8, R31 ;  /* 0x0000000866477819 */ /* 0x000fe40000010e1f */
[----:B------:R-:W-:-:S02]  /*8270*/  IADD3.X R31, R56, R92, R91, P0, P1 ;  /* 0x0000005c381f7210 */ /* 0x000fc400007e245b */
[----:B------:R-:W-:Y:S02]  /*8280*/  LOP3.LUT R99, R35, R28, R39, 0x96, !PT ;  /* 0x0000001c23637212 */ /* 0x000fe400078e9627 */
[----:B------:R-:W-:Y:S02]  /*8290*/  LOP3.LUT R29, R88, R29, R92, 0x96, !PT ;  /* 0x0000001d581d7212 */ /* 0x000fe400078e965c */
[----:B------:R-:W-:Y:S02]  /*82a0*/  IADD3.X R39, R75, R39, R84, P2, P3 ;  /* 0x000000274b277210 */ /* 0x000fe400017e6454 */
[----:B------:R-:W-:Y:S02]  /*82b0*/  IADD3 R47, P0, P1, R77, R53, R98 ;  /* 0x000000354d2f7210 */ /* 0x000fe4000791e062 */
[----:B------:R-:W-:Y:S02]  /*82c0*/  IADD3 R92, P2, P3, R76, R85, R97 ;  /* 0x000000554c5c7210 */ /* 0x000fe40007b5e061 */
[----:B------:R-:W-:-:S02]  /*82d0*/  LOP3.LUT R86, R31, R27, R86, 0x96, !PT ;  /* 0x0000001b1f567212 */ /* 0x000fc400078e9656 */
[----:B------:R-:W-:Y:S02]  /*82e0*/  IADD3.X R93, R69, R100, R96, P0, P1 ;  /* 0x00000064455d7210 */ /* 0x000fe400007e2460 */
[----:B------:R-:W-:Y:S02]  /*82f0*/  LOP3.LUT R27, R92, R25, R90, 0x96, !PT ;  /* 0x000000195c1b7212 */ /* 0x000fe400078e965a */
[----:B------:R-:W-:Y:S02]  /*8300*/  IADD3.X R90, R74, R90, R71, P2, P3 ;  /* 0x0000005a4a5a7210 */ /* 0x000fe400017e6447 */
[----:B------:R-:W-:Y:S02]  /*8310*/  LOP3.LUT R102, R39, R26, R89, 0x96, !PT ;  /* 0x0000001a27667212 */ /* 0x000fe400078e9659 */
[----:B------:R-:W-:Y:S02]  /*8320*/  LOP3.LUT R26, R47, R11, R100, 0x96, !PT ;  /* 0x0000000b2f1a7212 */ /* 0x000fe400078e9664 */
[----:B------:R-:W-:-:S02]  /*8330*/  LOP3.LUT R25, R93, R10, R53, 0x96, !PT ;  /* 0x0000000a5d197212 */ /* 0x000fc400078e9635 */
[----:B------:R-:W-:Y:S02]  /*8340*/  LOP3.LUT R24, R90, R24, R85, 0x96, !PT ;  /* 0x000000185a187212 */ /* 0x000fe400078e9655 */
[----:B------:R-:W-:Y:S02]  /*8350*/  SHF.L.W.U32.HI R11, R29, 0x10, R86 ;  /* 0x000000101d0b7819 */ /* 0x000fe40000010e56 */
[----:B------:R-:W-:Y:S02]  /*8360*/  SHF.L.W.U32.HI R28, R25, 0x10, R26 ;  /* 0x00000010191c7819 */ /* 0x000fe40000010e1a */
[----:B------:R-:W-:Y:S02]  /*8370*/  SHF.L.W.U32.HI R25, R26, 0x10, R25 ;  /* 0x000000101a197819 */ /* 0x000fe40000010e19 */
[----:B------:R-:W-:Y:S02]  /*8380*/  SHF.L.W.U32.HI R26, R24, 0x10, R27 ;  /* 0x00000010181a7819 */ /* 0x000fe40000010e1b */
[----:B------:R-:W-:-:S02]  /*8390*/  SHF.L.W.U32.HI R10, R86, 0x10, R29 ;  /* 0x00000010560a7819 */ /* 0x000fc40000010e1d */
[----:B------:R-:W-:Y:S02]  /*83a0*/  IADD3 R53, P0, R11, R44, RZ ;  /* 0x0000002c0b357210 */ /* 0x000fe40007f1e0ff */
[----:B------:R-:W-:Y:S02]  /*83b0*/  SHF.L.W.U32.HI R24, R27, 0x10, R24 ;  /* 0x000000101b187819 */ /* 0x000fe40000010e18 */
[----:B------:R-:W-:Y:S02]  /*83c0*/  SHF.L.W.U32.HI R27, R99, 0x10, R102 ;  /* 0x00000010631b7819 */ /* 0x000fe40000010e66 */
[----:B------:R-:W-:Y:S01]  /*83d0*/  SHF.L.W.U32.HI R29, R102, 0x10, R99 ;  /* 0x00000010661d7819 */ /* 0x000fe20000010e63 */
[----:B------:R-:W-:Y:S01]  /*83e0*/  IMAD.X R86, R10, 0x1, R87, P0 ;  /* 0x000000010a567824 */ /* 0x000fe200000e0657 */
[----:B------:R-:W-:Y:S02]  /*83f0*/  IADD3 R102, P2, R24, R45, RZ ;  /* 0x0000002d18667210 */ /* 0x000fe40007f5e0ff */
[----:B------:R-:W-:-:S02]  /*8400*/  IADD3 R85, P0, R27, R30, RZ ;  /* 0x0000001e1b557210 */ /* 0x000fc40007f1e0ff */
[----:B------:R-:W-:Y:S01]  /*8410*/  IADD3 R99, P1, R25, R32, RZ ;  /* 0x0000002019637210 */ /* 0x000fe20007f3e0ff */
[----:B------:R-:W-:Y:S01]  /*8420*/  IMAD.X R100, R26, 0x1, R49, P2 ;  /* 0x000000011a647824 */ /* 0x000fe200010e0631 */
[----:B------:R-:W-:Y:S01]  /*8430*/  LOP3.LUT R44, R95, R53, RZ, 0x3c, !PT ;  /* 0x000000355f2c7212 */ /* 0x000fe200078e3cff */
[----:B------:R-:W-:Y:S01]  /*8440*/  IMAD.X R87, R29, 0x1, R34, P0 ;  /* 0x000000011d577824 */ /* 0x000fe200000e0622 */
[----:B------:R-:W-:Y:S01]  /*8450*/  LOP3.LUT R91, R91, R86, RZ, 0x3c, !PT ;  /* 0x000000565b5b7212 */ /* 0x000fe200078e3cff */
[----:B------:R-:W-:Y:S01]  /*8460*/  IMAD.X R33, R28, 0x1, R33, P1 ;  /* 0x000000011c217824 */ /* 0x000fe200008e0621 */
[----:B------:R-:W-:Y:S02]  /*8470*/  LOP3.LUT R30, R98, R99, RZ, 0x3c, !PT ;  /* 0x00000063621e7212 */ /* 0x000fe400078e3cff */
[----:B------:R-:W-:Y:S02]  /*8480*/  SHF.L.W.U32.HI R45, R91, 0x1, R44 ;  /* 0x000000015b2d7819 */ /* 0x000fe40000010e2c */
[----:B------:R-:W-:-:S02]  /*8490*/  LOP3.LUT R97, R97, R102, RZ, 0x3c, !PT ;  /* 0x0000006661617212 */ /* 0x000fc400078e3cff */
[----:B------:R-:W-:Y:S02]  /*84a0*/  LOP3.LUT R98, R71, R100, RZ, 0x3c, !PT ;  /* 0x0000006447627212 */ /* 0x000fe400078e3cff */
[----:B------:R-:W-:Y:S02]  /*84b0*/  SHF.L.W.U32.HI R44, R44, 0x1, R91 ;  /* 0x000000012c2c7819 */ /* 0x000fe40000010e5b */
[----:B------:R-:W-:Y:S02]  /*84c0*/  LOP3.LUT R91, R94, R85, RZ, 0x3c, !PT ;  /* 0x000000555e5b7212 */ /* 0x000fe400078e3cff */
[----:B------:R-:W-:Y:S02]  /*84d0*/  LOP3.LUT R84, R84, R87, RZ, 0x3c, !PT ;  /* 0x0000005754547212 */ /* 0x000fe400078e3cff */
[----:B------:R-:W-:Y:S02]  /*84e0*/  LOP3.LUT R71, R96, R33, RZ, 0x3c, !PT ;  /* 0x0000002160477212 */ /* 0x000fe400078e3cff */
[----:B------:R-:W-:-:S02]  /*84f0*/  SHF.L.W.U32.HI R96, R98, 0x1, R97 ;  /* 0x0000000162607819 */ /* 0x000fc40000010e61 */
[----:B------:R-:W-:Y:S02]  /*8500*/  SHF.L.W.U32.HI R95, R84, 0x1, R91 ;  /* 0x00000001545f7819 */ /* 0x000fe40000010e5b */
[----:B------:R-:W-:Y:S02]  /*8510*/  SHF.L.W.U32.HI R98, R97, 0x1, R98 ;  /* 0x0000000161627819 */ /* 0x000fe40000010e62 */
[----:B------:R-:W-:Y:S02]  /*8520*/  SHF.L.W.U32.HI R91, R91, 0x1, R84 ;  /* 0x000000015b5b7819 */ /* 0x000fe40000010e54 */
[----:B------:R-:W-:Y:S02]  /*8530*/  IADD3 R34, P2, P3, R83, R96, R88 ;  /* 0x0000006053227210 */ /* 0x000fe40007b5e058 */
[----:B------:R-:W-:Y:S02]  /*8540*/  IADD3 R84, P4, P5, R48, R45, R35 ;  /* 0x0000002d30547210 */ /* 0x000fe40007d9e023 */
[----:B------:R-:W-:-:S02]  /*8550*/  SHF.L.W.U32.HI R49, R71, 0x1, R30 ;  /* 0x0000000147317819 */ /* 0x000fc40000010e1e */
[----:B------:R-:W-:Y:S02]  /*8560*/  IADD3 R35, P1, P0, R82, R95, R47 ;  /* 0x0000005f52237210 */ /* 0x000fe4000783e02f */
[----:B------:R-:W-:Y:S02]  /*8570*/  IADD3.X R94, R80, R98, R31, P2, P3 ;  /* 0x00000062505e7210 */ /* 0x000fe400017e641f */
[----:B------:R-:W-:Y:S02]  /*8580*/  SHF.L.W.U32.HI R71, R30, 0x1, R71 ;  /* 0x000000011e477819 */ /* 0x000fe40000010e47 */
[----:B------:R-:W-:Y:S02]  /*8590*/  IADD3.X R39, R56, R44, R39, P4, P5 ;  /* 0x0000002c38277210 */ /* 0x000fe400027ea427 */
[----:B------:R-:W-:Y:S02]  /*85a0*/  IADD3 R92, P2, P3, R73, R49, R92 ;  /* 0x00000031495c7210 */ /* 0x000fe40007b5e05c */
[----:B------:R-:W-:-:S02]  /*85b0*/  IADD3.X R93, R46, R91, R93, P1, P0 ;  /* 0x0000005b2e5d7210 */ /* 0x000fc40000fe045d */
[----:B------:R-:W-:Y:S02]  /*85c0*/  LOP3.LUT R31, R29, R94, RZ, 0x3c, !PT ;  /* 0x0000005e1d1f7212 */ /* 0x000fe400078e3cff */
[----:B------:R-:W-:Y:S02]  /*85d0*/  LOP3.LUT R47, R28, R39, RZ, 0x3c, !PT ;  /* 0x000000271c2f7212 */ /* 0x000fe400078e3cff */
[----:B------:R-:W-:Y:S02]  /*85e0*/  IADD3.X R89, R75, R71, R90, P2, P3 ;  /* 0x000000474b597210 */ /* 0x000fe400017e645a */
[----:B------:R-:W-:Y:S02]  /*85f0*/  LOP3.LUT R32, R26, R93, RZ, 0x3c, !PT ;  /* 0x0000005d1a207212 */ /* 0x000fe400078e3cff */
[----:B------:R-:W-:Y:S02]  /*8600*/  IADD3 R31, P0, R31, R99, RZ ;  /* 0x000000631f1f7210 */ /* 0x000fe40007f1e0ff */
[----:B------:R-:W-:-:S02]  /*8610*/  LOP3.LUT R88, R27, R34, RZ, 0x3c, !PT ;  /* 0x000000221b587212 */ /* 0x000fc400078e3cff */
[----:B------:R-:W-:Y:S02]  /*8620*/  IADD3 R47, P1, R47, R102, RZ ;  /* 0x000000662f2f7210 */ /* 0x000fe40007f3e0ff */
[----:B------:R-:W-:Y:S02]  /*8630*/  LOP3.LUT R30, R10, R89, RZ, 0x3c, !PT ;  /* 0x000000590a1e7212 */ /* 0x000fe400078e3cff */
[----:B------:R-:W-:Y:S02]  /*8640*/  IADD3 R32, P2, R32, R53, RZ ;  /* 0x0000003520207210 */ /* 0x000fe40007f5e0ff */
        /* <DEDUP_REMOVED lines=26> */
[----:B------:R-:W-:-:S02]  /*87f0*/  IADD3.X R44, R74, R94, R45, P0, P1 ;  /* 0x0000005e4a2c7210 */ /* 0x000fc400007e242d */
[----:B------:R-:W-:Y:S02]  /*8800*/  LOP3.LUT R28, R71, R28, R39, 0x96, !PT ;  /* 0x0000001c471c7212 */ /* 0x000fe400078e9627 */
        /* <DEDUP_REMOVED lines=8> */
[----:B------:R-:W-:Y:S02]  /*8890*/  IADD3.X R93, R64, R93, R87, P0, P1 ;  /* 0x0000005d405d7210 */ /* 0x000fe400007e2457 */
[----:B------:R-:W-:Y:S02]  /*88a0*/  LOP3.LUT R27, R34, R10, R89, 0x96, !PT ;  /* 0x0000000a221b7212 */ /* 0x000fe400078e9659 */
[----:B------:R-:W-:-:S02]  /*88b0*/  SHF.L.W.U32.HI R10, R28, 0x10, R25 ;  /* 0x000000101c0a7819 */ /* 0x000fc40000010e19 */
[----:B------:R-:W-:Y:S02]  /*88c0*/  LOP3.LUT R92, R94, R11, R92, 0x96, !PT ;  /* 0x0000000b5e5c7212 */ /* 0x000fe400078e965c */
[----:B------:R-:W-:Y:S02]  /*88d0*/  LOP3.LUT R35, R93, R24, R35, 0x96, !PT ;  /* 0x000000185d237212 */ /* 0x000fe400078e9623 */
[----:B------:R-:W-:Y:S02]  /*88e0*/  SHF.L.W.U32.HI R24, R25, 0x10, R28 ;  /* 0x0000001019187819 */ /* 0x000fe40000010e1c */
[----:B------:R-:W-:Y:S02]  /*88f0*/  IADD3 R84, P0, R10, R47, RZ ;  /* 0x0000002f0a547210 */ /* 0x000fe40007f1e0ff */
[----:B------:R-:W-:Y:S02]  /*8900*/  SHF.L.W.U32.HI R29, R92, 0x10, R27 ;  /* 0x000000105c1d7819 */ /* 0x000fe40000010e1b */
[----:B------:R-:W-:Y:S01]  /*8910*/  SHF.L.W.U32.HI R27, R27, 0x10, R92 ;  /* 0x000000101b1b7819 */ /* 0x000fe20000010e5c */
[----:B------:R-:W-:Y:S01]  /*8920*/  IMAD.X R47, R24, 0x1, R85, P0 ;  /* 0x00000001182f7824 */ /* 0x000fe200000e0655 */
[----:B------:R-:W-:-:S02]  /*8930*/  SHF.L.W.U32.HI R25, R35, 0x10, R26 ;  /* 0x0000001023197819 */ /* 0x000fc40000010e1a */
[----:B------:R-:W-:Y:S02]  /*8940*/  SHF.L.W.U32.HI R11, R26, 0x10, R35 ;  /* 0x000000101a0b7819 */ /* 0x000fe40000010e23 */
[----:B------:R-:W-:Y:S02]  /*8950*/  LOP3.LUT R35, R97, R84, RZ, 0x3c, !PT ;  /* 0x0000005461237212 */ /* 0x000fe400078e3cff */
[----:B------:R-:W-:Y:S02]  /*8960*/  SHF.L.W.U32.HI R26, R99, 0x10, R100 ;  /* 0x00000010631a7819 */ /* 0x000fe40000010e64 */
[----:B------:R-:W-:Y:S02]  /*8970*/  IADD3 R97, P2, R27, R30, RZ ;  /* 0x0000001e1b617210 */ /* 0x000fe40007f5e0ff */
[----:B------:R-:W-:Y:S02]  /*8980*/  SHF.L.W.U32.HI R28, R100, 0x10, R99 ;  /* 0x00000010641c7819 */ /* 0x000fe40000010e63 */
[----:B------:R-:W-:-:S02]  /*8990*/  LOP3.LUT R98, R98, R47, RZ, 0x3c, !PT ;  /* 0x0000002f62627212 */ /* 0x000fc400078e3cff */
[----:B------:R-:W-:Y:S02]  /*89a0*/  IADD3 R100, P1, R11, R32, RZ ;  /* 0x000000200b647210 */ /* 0x000fe40007f3e0ff */
[----:B------:R-:W-:Y:S01]  /*89b0*/  IADD3 R99, P0, R26, R31, RZ ;  /* 0x0000001f1a637210 */ /* 0x000fe20007f1e0ff */
[----:B------:R-:W-:Y:S01]  /*89c0*/  IMAD.X R31, R29, 0x1, R90, P2 ;  /* 0x000000011d1f7824 */ /* 0x000fe200010e065a */
[----:B------:R-:W-:Y:S01]  /*89d0*/  SHF.L.W.U32.HI R85, R98, 0x1, R35 ;  /* 0x0000000162557819 */ /* 0x000fe20000010e23 */
[----:B------:R-:W-:Y:S01]  /*89e0*/  IMAD.X R86, R25, 0x1, R86, P1 ;  /* 0x0000000119567824 */ /* 0x000fe200008e0656 */
[----:B------:R-:W-:Y:S01]  /*89f0*/  SHF.L.W.U32.HI R35, R35, 0x1, R98 ;  /* 0x0000000123237819 */ /* 0x000fe20000010e62 */
[----:B------:R-:W-:Y:S01]  /*8a00*/  IMAD.X R98, R28, 0x1, R33, P0 ;  /* 0x000000011c627824 */ /* 0x000fe200000e0621 */
[----:B------:R-:W-:Y:S02]  /*8a10*/  LOP3.LUT R30, R91, R97, RZ, 0x3c, !PT ;  /* 0x000000615b1e7212 */ /* 0x000fe400078e3cff */
[----:B------:R-:W-:-:S02]  /*8a20*/  LOP3.LUT R33, R96, R31, RZ, 0x3c, !PT ;  /* 0x0000001f60217212 */ /* 0x000fc400078e3cff */
[----:B------:R-:W-:Y:S02]  /*8a30*/  LOP3.LUT R95, R95, R100, RZ, 0x3c, !PT ;  /* 0x000000645f5f7212 */ /* 0x000fe400078e3cff */
[----:B------:R-:W-:Y:S02]  /*8a40*/  LOP3.LUT R32, R87, R86, RZ, 0x3c, !PT ;  /* 0x0000005657207212 */ /* 0x000fe400078e3cff */
        /* <DEDUP_REMOVED lines=8> */
[----:B------:R-:W-:Y:S02]  /*8ad0*/  SHF.L.W.U32.HI R95, R95, 0x1, R32 ;  /* 0x000000015f5f7819 */ /* 0x000fe40000010e20 */
[----:B------:R-:W-:-:S02]  /*8ae0*/  IADD3 R71, P4, P5, R52, R91, R71 ;  /* 0x0000005b34477210 */ /* 0x000fc40007d9e047 */
[----:B------:R-:W-:Y:S02]  /*8af0*/  IADD3.X R44, R36, R35, R44, P2, P3 ;  /* 0x00000023242c7210 */ /* 0x000fe400017e642c */
[----:B------:R-:W-:Y:S02]  /*8b00*/  IADD3.X R93, R58, R96, R93, P1, P0 ;  /* 0x000000603a5d7210 */ /* 0x000fe40000fe045d */
[----:B------:R-:W-:Y:S02]  /*8b10*/  SHF.L.W.U32.HI R90, R53, 0x1, R90 ;  /* 0x00000001355a7819 */ /* 0x000fe40000010e5a */
[----:B------:R-:W-:Y:S02]  /*8b20*/  IADD3 R45, P2, P3, R77, R87, R34 ;  /* 0x000000574d2d7210 */ /* 0x000fe40007b5e022 */
[----:B------:R-:W-:Y:S02]  /*8b30*/  IADD3.X R39, R70, R95, R39, P4, P5 ;  /* 0x0000005f46277210 */ /* 0x000fe400027ea427 */
[----:B------:R-:W-:-:S02]  /*8b40*/  LOP3.LUT R32, R24, R93, RZ, 0x3c, !PT ;  /* 0x0000005d18207212 */ /* 0x000fc400078e3cff */
[----:B------:R-:W-:Y:S02]  /*8b50*/  LOP3.LUT R53, R29, R44, RZ, 0x3c, !PT ;  /* 0x0000002c1d357212 */ /* 0x000fe400078e3cff */
[----:B------:R-:W-:Y:S02]  /*8b60*/  IADD3.X R92, R69, R90, R94, P2, P3 ;  /* 0x0000005a455c7210 */ /* 0x000fe400017e645e */
[----:B------:R-:W-:Y:S02]  /*8b70*/  LOP3.LUT R30, R28, R39, RZ, 0x3c, !PT ;  /* 0x000000271c1e7212 */ /* 0x000fe400078e3cff */
[----:B------:R-:W-:Y:S02]  /*8b80*/  IADD3 R32, P2, R32, R99, RZ ;  /* 0x0000006320207210 */ /* 0x000fe40007f5e0ff */
[----:B------:R-:W-:Y:S02]  /*8b90*/  IADD3 R53, P0, R53, R100, RZ ;  /* 0x0000006435357210 */ /* 0x000fe40007f1e0ff */
[----:B------:R-:W-:-:S02]  /*8ba0*/  LOP3.LUT R49, R25, R92, RZ, 0x3c, !PT ;  /* 0x0000005c19317212 */ /* 0x000fc400078e3cff */
        /* <DEDUP_REMOVED lines=10> */
[----:B------:R-:W-:Y:S01]  /*8c50*/  LOP3.LUT R106, R35, R49, RZ, 0x3c, !PT ;  /* 0x00000031236a7212 */ /* 0x000fe200078e3cff */
[----:B------:R-:W-:Y:S01]  /*8c60*/  IMAD.X R47, R86, 0x1, R47, P3 ;  /* 0x00000001562f7824 */ /* 0x000fe200018e062f */
[----:B------:R-:W-:Y:S02]  /*8c70*/  LOP3.LUT R86, R91, R30, RZ, 0x3c, !PT ;  /* 0x0000001e5b567212 */ /* 0x000fe400078e3cff */
[----:B------:R-:W-:Y:S02]  /*8c80*/  LOP3.LUT R95, R95, R34, RZ, 0x3c, !PT ;  /* 0x000000225f5f7212 */ /* 0x000fe400078e3cff */
[----:B------:R-:W-:Y:S02]  /*8c90*/  SHF.L.W.U32.HI R104, R106, 0x8, R85 ;  /* 0x000000086a687819 */ /* 0x000fe40000010e55 */
[----:B------:R-:W-:-:S02]  /*8ca0*/  SHF.L.W.U32.HI R106, R85, 0x8, R106 ;  /* 0x00000008556a7819 */ /* 0x000fc40000010e6a */
[----:B------:R-:W-:Y:S02]  /*8cb0*/  LOP3.LUT R102, R96, R31, RZ, 0x3c, !PT ;  /* 0x0000001f60667212 */ /* 0x000fe400078e3cff */
[----:B------:R-:W-:Y:S02]  /*8cc0*/  SHF.L.W.U32.HI R96, R95, 0x8, R86 ;  /* 0x000000085f607819 */ /* 0x000fe40000010e56 */
[----:B------:R-:W-:Y:S02]  /*8cd0*/  LOP3.LUT R89, R89, R32, RZ, 0x3c, !PT ;  /* 0x0000002059597212 */ /* 0x000fe400078e3cff */
[----:B------:R-:W-:Y:S02]  /*8ce0*/  SHF.L.W.U32.HI R86, R86, 0x8, R95 ;  /* 0x0000000856567819 */ /* 0x000fe40000010e5f */
[----:B------:R-:W-:Y:S02]  /*8cf0*/  LOP3.LUT R85, R87, R84, RZ, 0x3c, !PT ;  /* 0x0000005457557212 */ /* 0x000fe400078e3cff */
[----:B------:R-:W-:-:S02]  /*8d00*/  LOP3.LUT R90, R90, R47, RZ, 0x3c, !PT ;  /* 0x0000002f5a5a7212 */ /* 0x000fc400078e3cff */
[----:B------:R-:W-:Y:S02]  /*8d10*/  IADD3 R94, P0, P1, R67, R88, R106 ;  /* 0x00000058435e7210 */ /* 0x000fe4000791e06a */
[----:B------:R-:W-:Y:S02]  /*8d20*/  SHF.L.W.U32.HI R98, R102, 0x8, R89 ;  /* 0x0000000866627819 */ /* 0x000fe40000010e59 */
[----:B------:R-:W-:Y:S02]  /*8d30*/  IADD3 R35, P2, P3, R79, R71, R86 ;  /* 0x000000474f237210 */ /* 0x000fe40007b5e056 */
[----:B------:R-:W-:Y:S02]  /*8d40*/  SHF.L.W.U32.HI R102, R89, 0x8, R102 ;  /* 0x0000000859667819 */ /* 0x000fe40000010e66 */
[----:B------:R-:W-:Y:S02]  /*8d50*/  SHF.L.W.U32.HI R100, R90, 0x8, R85 ;  /* 0x000000085a647819 */ /* 0x000fe40000010e55 */
[----:B------:R-:W-:-:S02]  /*8d60*/  LOP3.LUT R29, R94, R29, R44, 0x96, !PT ;  /* 0x0000001d5e1d7212 */ /* 0x000fc400078e962c */
[----:B------:R-:W-:Y:S02]  /*8d70*/  SHF.L.W.U32.HI R85, R85, 0x8, R90 ;  /* 0x0000000855557819 */ /* 0x000fe40000010e5a */
[----:B------:R-:W-:Y:S02]  /*8d80*/  IADD3.X R44, R65, R44, R104, P0, P1 ;  /* 0x0000002c412c7210 */ /* 0x000fe400007e2468 */
[----:B------:R-:W-:Y:S02]  /*8d90*/  LOP3.LUT R87, R35, R28, R39, 0x96, !PT ;  /* 0x0000001c23577212 */ /* 0x000fe400078e9627 */
[----:B------:R-:W-:Y:S02]  /*8da0*/  IADD3.X R90, R37, R39, R96, P2, P3 ;  /* 0x00000027255a7210 */ /* 0x000fe400017e6460 */
[----:B------:R-:W-:Y:S02]  /*8db0*/  IADD3 R39, P0, P1, R57, R33, R102 ;  /* 0x0000002139277210 */ /* 0x000fe4000791e066 */
[----:B------:R-:W-:-:S02]  /*8dc0*/  LOP3.LUT R28, R44, R27, R88, 0x96, !PT ;  /* 0x0000001b2c1c7212 */ /* 0x000fc400078e9658 */
[----:B------:R-:W-:Y:S02]  /*8dd0*/  LOP3.LUT R110, R90, R26, R71, 0x96, !PT ;  /* 0x0000001a5a6e7212 */ /* 0x000fe400078e9647 */
[----:B------:R-:W-:Y:S02]  /*8de0*/  IADD3 R88, P2, P3, R72, R45, R85 ;  /* 0x0000002d48587210 */ /* 0x000fe40007b5e055 */
[----:B------:R-:W-:Y:S02]  /*8df0*/  LOP3.LUT R26, R39, R24, R93, 0x96, !PT ;  /* 0x00000018271a7212 */ /* 0x000fe400078e965d */
[----:B------:R-:W-:Y:S02]  /*8e00*/  IADD3.X R93, R59, R93, R98, P0, P1 ;  /* 0x0000005d3b5d7210 */ /* 0x000fe400007e2462 */
[----:B------:R-:W-:Y:S02]  /*8e10*/  SHF.L.W.U32.HI R24, R29, 0x10, R28 ;  /* 0x000000101d187819 */ /* 0x000fe40000010e1c */
[----:B------:R-:W-:-:S02]  /*8e20*/  LOP3.LUT R27, R88, R25, R92, 0x96, !PT ;  /* 0x00000019581b7212 */ /* 0x000fc400078e965c */
[----:B------:R-:W-:Y:S02]  /*8e30*/  IADD3.X R92, R81, R92, R100, P2, P3 ;  /* 0x0000005c515c7210 */ /* 0x000fe400017e6464 */
        /* <DEDUP_REMOVED lines=8> */
[----:B------:R-:W-:Y:S02]  /*8ec0*/  LOP3.LUT R53, R106, R33, RZ, 0x3c, !PT ;  /* 0x000000216a357212 */ /* 0x000fe400078e3cff */
[----:B------:R-:W-:Y:S02]  /*8ed0*/  SHF.L.W.U32.HI R26, R108, 0x10, R27 ;  /* 0x000000106c1a7819 */ /* 0x000fe40000010e1b */
[----:B------:R-:W-:-:S02]  /*8ee0*/  LOP3.LUT R106, R104, R45, RZ, 0x3c, !PT ;  /* 0x0000002d686a7212 */ /* 0x000fc400078e3cff */
[----:B------:R-:W-:Y:S02]  /*8ef0*/  SHF.L.W.U32.HI R27, R87, 0x10, R110 ;  /* 0x00000010571b7819 */ /* 0x000fe40000010e6e */
[----:B------:R-:W-:Y:S02]  /*8f00*/  IADD3 R104, P2, R11, R84, RZ ;  /* 0x000000540b687210 */ /* 0x000fe40007f5e0ff */
[----:B------:R-:W-:Y:S02]  /*8f10*/  SHF.L.W.U32.HI R29, R110, 0x10, R87 ;  /* 0x000000106e1d7819 */ /* 0x000fe40000010e57 */
[----:B------:R-:W-:Y:S01]  /*8f20*/  IADD3 R97, P0, R27, R30, RZ ;  /* 0x0000001e1b617210 */ /* 0x000fe20007f1e0ff */
[----:B------:R-:W-:Y:S01]  /*8f30*/  IMAD.X R95, R26, 0x1, R47, P2 ;  /* 0x000000011a5f7824 */ /* 0x000fe200010e062f */
[----:B------:R-:W-:Y:S02]  /*8f40*/  IADD3 R101, P1, R25, R32, RZ ;  /* 0x0000002019657210 */ /* 0x000fe40007f3e0ff */
[----:B------:R-:W-:Y:S01]  /*8f50*/  LOP3.LUT R85, R85, R104, RZ, 0x3c, !PT ;  /* 0x0000006855557212 */ /* 0x000fe200078e3cff */
[----:B------:R-:W-:Y:S01]  /*8f60*/  IMAD.X R87, R29, 0x1, R34, P0 ;  /* 0x000000011d577824 */ /* 0x000fe200000e0622 */
        /* <DEDUP_REMOVED lines=10> */
[----:B------:R-:W-:Y:S02]  /*9010*/  IADD3 R94, P2, P3, R57, R34, R94 ;  /* 0x00000022395e7210 */ /* 0x000fe40007b5e05e */
[----:B------:R-:W-:Y:S02]  /*9020*/  SHF.L.W.U32.HI R96, R86, 0x1, R31 ;  /* 0x0000000156607819 */ /* 0x000fe40000010e1f */
[----:B------:R-:W-:Y:S02]  /*9030*/  SHF.L.W.U32.HI R53, R53, 0x1, R106 ;  /* 0x0000000135357819 */ /* 0x000fe40000010e6a */
[----:B------:R-:W-:Y:S02]  /*9040*/  SHF.L.W.U32.HI R85, R30, 0x1, R89 ;  /* 0x000000011e557819 */ /* 0x000fe40000010e59 */
[----:B------:R-:W-:-:S02]  /*9050*/  IADD3 R86, P4, P5, R54, R71, R35 ;  /* 0x0000004736567210 */ /* 0x000fc40007d9e023 */
        /* <DEDUP_REMOVED lines=14> */
[----:B------:R-:W-:Y:S02]  /*9140*/  LOP3.LUT R90, R25, R86, RZ, 0x3c, !PT ;  /* 0x00000056195a7212 */ /* 0x000fe400078e3cff */
[----:B------:R-:W-:Y:S01]  /*9150*/  IADD3 R32, P2, R32, R33, RZ ;  /* 0x0000002120207210 */ /* 0x000fe20007f5e0ff */
[----:B------:R-:W-:Y:S01]  /*9160*/  IMAD.X R33, R88, 0x1, R99, P0 ;  /* 0x0000000158217824 */ /* 0x000fe200000e0663 */
        /* <DEDUP_REMOVED lines=9> */
[----:B------:R-:W-:Y:S02]  /*9200*/  LOP3.LUT R88, R53, R90, RZ, 0x3c, !PT ;  /* 0x0000005a35587212 */ /* 0x000fe400078e3cff */
[----:B------:R-:W-:-:S02]  /*9210*/  SHF.L.W.U32.HI R71, R95, 0x8, R92 ;  /* 0x000000085f477819 */ /* 0x000fc40000010e5c */
[----:B------:R-:W-:Y:S02]  /*9220*/  SHF.L.W.U32.HI R87, R92, 0x8, R95 ;  /* 0x000000085c577819 */ /* 0x000fe40000010e5f */
        /* <DEDUP_REMOVED lines=8> */
[----:B------:R-:W-:Y:S02]  /*92b0*/  IADD3 R92, P0, P1, R52, R94, R87 ;  /* 0x0000005e345c7210 */ /* 0x000fe4000791e057 */
[----:B------:R-:W-:Y:S02]  /*92c0*/  IADD3 R91, P2, P3, R68, R86, R99 ;  /* 0x00000056445b7210 */ /* 0x000fe40007b5e063 */
[----:B------:R-:W-:-:S02]  /*92d0*/  SHF.L.W.U32.HI R95, R96, 0x8, R85 ;  /* 0x00000008605f7819 */ /* 0x000fc40000010e55 */
[----:B------:R-:W-:Y:S02]  /*92e0*/  LOP3.LUT R100, R92, R29, R44, 0x96, !PT ;  /* 0x0000001d5c647212 */ /* 0x000fe400078e962c */
[----:B------:R-:W-:Y:S02]  /*92f0*/  LOP3.LUT R28, R91, R28, R49, 0x96, !PT ;  /* 0x0000001c5b1c7212 */ /* 0x000fe400078e9631 */
[----:B------:R-:W-:Y:S02]  /*9300*/  SHF.L.W.U32.HI R96, R85, 0x8, R96 ;  /* 0x0000000855607819 */ /* 0x000fe40000010e60 */
[----:B------:R-:W-:Y:S02]  /*9310*/  IADD3.X R44, R70, R44, R71, P0, P1 ;  /* 0x0000002c462c7210 */ /* 0x000fe400007e2447 */
[----:B------:R-:W-:Y:S02]  /*9320*/  IADD3.X R49, R61, R49, R98, P2, P3 ;  /* 0x000000313d317210 */ /* 0x000fe400017e6462 */
[----:B------:R-:W-:-:S02]  /*9330*/  IADD3 R85, P0, P1, R73, R84, R97 ;  /* 0x0000005449557210 */ /* 0x000fc4000791e061 */
[----:B------:R-:W-:Y:S02]  /*9340*/  IADD3 R53, P2, P3, R60, R39, R96 ;  /* 0x000000273c357210 */ /* 0x000fe40007b5e060 */
[----:B------:R-:W-:Y:S02]  /*9350*/  LOP3.LUT R29, R49, R25, R86, 0x96, !PT ;  /* 0x00000019311d7212 */ /* 0x000fe400078e9656 */
[----:B------:R-:W-:Y:S02]  /*9360*/  LOP3.LUT R25, R85, R26, R93, 0x96, !PT ;  /* 0x0000001a55197212 */ /* 0x000fe400078e965d */
[----:B------:R-:W-:Y:S02]  /*9370*/  IADD3.X R93, R75, R93, R88, P0, P1 ;  /* 0x0000005d4b5d7210 */ /* 0x000fe400007e2458 */
[----:B------:R-:W-:Y:S02]  /*9380*/  LOP3.LUT R101, R44, R27, R94, 0x96, !PT ;  /* 0x0000001b2c657212 */ /* 0x000fe400078e965e */
[----:B------:R-:W-:-:S02]  /*9390*/  LOP3.LUT R27, R53, R10, R47, 0x96, !PT ;  /* 0x0000000a351b7212 */ /* 0x000fc400078e962f */
[----:B------:R-:W-:Y:S02]  /*93a0*/  SHF.L.W.U32.HI R10, R28, 0x10, R29 ;  /* 0x000000101c0a7819 */ /* 0x000fe40000010e1d */
[----:B------:R-:W-:Y:S02]  /*93b0*/  IADD3.X R86, R58, R47, R95, P2, P3 ;  /* 0x0000002f3a567210 */ /* 0x000fe400017e645f */
[----:B------:R-:W-:Y:S02]  /*93c0*/  LOP3.LUT R84, R93, R11, R84, 0x96, !PT ;  /* 0x0000000b5d547212 */ /* 0x000fe400078e9654 */
[----:B------:R-:W-:Y:S02]  /*93d0*/  SHF.L.W.U32.HI R11, R29, 0x10, R28 ;  /* 0x000000101d0b7819 */ /* 0x000fe40000010e1c */
[----:B------:R-:W-:Y:S02]  /*93e0*/  IADD3 R35, P0, R10, R35, RZ ;  /* 0x000000230a237210 */ /* 0x000fe40007f1e0ff */
[----:B------:R-:W-:-:S02]  /*93f0*/  LOP3.LUT R26, R86, R24, R39, 0x96, !PT ;  /* 0x00000018561a7212 */ /* 0x000fc400078e9627 */
[----:B------:R-:W-:Y:S02]  /*9400*/  SHF.L.W.U32.HI R24, R84, 0x10, R25 ;  /* 0x0000001054187819 */ /* 0x000fe40000010e19 */
[----:B------:R-:W-:Y:S01]  /*9410*/  SHF.L.W.U32.HI R25, R25, 0x10, R84 ;  /* 0x0000001019197819 */ /* 0x000fe20000010e54 */
[----:B------:R-:W-:Y:S01]  /*9420*/  IMAD.X R89, R11, 0x1, R90, P0 ;  /* 0x000000010b597824 */ /* 0x000fe200000e065a */
[----:B------:R-:W-:Y:S02]  /*9430*/  SHF.L.W.U32.HI R29, R26, 0x10, R27 ;  /* 0x000000101a1d7819 */ /* 0x000fe40000010e1b */
[----:B------:R-:W-:Y:S02]  /*9440*/  SHF.L.W.U32.HI R27, R27, 0x10, R26 ;  /* 0x000000101b1b7819 */ /* 0x000fe40000010e1a */
[----:B------:R-:W-:Y:S02]  /*9450*/  SHF.L.W.U32.HI R26, R100, 0x10, R101 ;  /* 0x00000010641a7819 */ /* 0x000fe40000010e65 */
[----:B------:R-:W-:-:S02]  /*9460*/  IADD3 R90, P1, R25, R32, RZ ;  /* 0x00000020195a7210 */ /* 0x000fc40007f3e0ff */
[----:B------:R-:W-:Y:S02]  /*9470*/  LOP3.LUT R39, R99, R35, RZ, 0x3c, !PT ;  /* 0x0000002363277212 */ /* 0x000fe400078e3cff */
[----:B------:R-:W-:Y:S02]  /*9480*/  SHF.L.W.U32.HI R28, R101, 0x10, R100 ;  /* 0x00000010651c7819 */ /* 0x000fe40000010e64 */
[----:B------:R-:W-:Y:S02]  /*9490*/  IADD3 R99, P2, R27, R30, RZ ;  /* 0x0000001e1b637210 */ /* 0x000fe40007f5e0ff */
[----:B------:R-:W-:Y:S01]  /*94a0*/  IADD3 R100, P0, R26, R31, RZ ;  /* 0x0000001f1a647210 */ /* 0x000fe20007f1e0ff */
[----:B------:R-:W-:Y:S01]  /*94b0*/  IMAD.X R31, R24, 0x1, R45, P1 ;  /* 0x00000001181f7824 */ /* 0x000fe200008e062d */
        /* <DEDUP_REMOVED lines=29> */
[----:B------:R-:W-:Y:S02]  /*9690*/  IADD3 R30, P1, R30, R99, RZ ;  /* 0x000000631e1e7210 */ /* 0x000fe40007f3e0ff */
[----:B------:R-:W-:Y:S02]  /*96a0*/  LOP3.LUT R97, R26, R91, RZ, 0x3c, !PT ;  /* 0x0000005b1a617212 */ /* 0x000fe400078e3cff */
[----:B------:R-:W-:Y:S01]  /*96b0*/  LOP3.LUT R86, R24, R95, RZ, 0x3c, !PT ;  /* 0x0000005f18567212 */ /* 0x000fe200078e3cff */
[----:B------:R-:W-:Y:S01]  /*96c0*/  IMAD.X R90, R90, 0x1, R31, P0 ;  /* 0x000000015a5a7824 */ /* 0x000fe200000e061f */
[----:B------:R-:W-:Y:S01]  /*96d0*/  LOP3.LUT R32, R11, R94, RZ, 0x3c, !PT ;  /* 0x0000005e0b207212 */ /* 0x000fe200078e3cff */
[----:B------:R-:W-:Y:S01]  /*96e0*/  IMAD.X R34, R97, 0x1, R34, P1 ;  /* 0x0000000161227824 */ /* 0x000fe200008e0622 */
[----:B------:R-:W-:Y:S02]  /*96f0*/  IADD3 R35, P3, R86, R35, RZ ;  /* 0x0000002356237210 */ /* 0x000fe40007f7e0ff */
[----:B------:R-:W-:-:S02]  /*9700*/  IADD3 R32, P2, R32, R100, RZ ;  /* 0x0000006420207210 */ /* 0x000fc40007f5e0ff */
[----:B------:R-:W-:Y:S02]  /*9710*/  LOP3.LUT R93, R10, R45, RZ, 0x3c, !PT ;  /* 0x0000002d0a5d7212 */ /* 0x000fe400078e3cff */
[----:B------:R-:W-:Y:S02]  /*9720*/  LOP3.LUT R86, R25, R53, RZ, 0x3c, !PT ;  /* 0x0000003519567212 */ /* 0x000fe400078e3cff */
[----:B------:R-:W-:Y:S02]  /*9730*/  LOP3.LUT R47, R47, R85, RZ, 0x3c, !PT ;  /* 0x000000552f2f7212 */ /* 0x000fe400078e3cff */
[----:B------:R-:W-:Y:S01]  /*9740*/  LOP3.LUT R100, R39, R90, RZ, 0x3c, !PT ;  /* 0x0000005a27647212 */ /* 0x000fe200078e3cff */
[----:B------:R-:W-:Y:S01]  /*9750*/  IMAD.X R31, R93, 0x1, R96, P2 ;  /* 0x000000015d1f7824 */ /* 0x000fe200010e0660 */
[----:B------:R-:W-:Y:S01]  /*9760*/  LOP3.LUT R98, R98, R30, RZ, 0x3c, !PT ;  /* 0x0000001e62627212 */ /* 0x000fe200078e3cff */
[----:B------:R-:W-:Y:S01]  /*9770*/  IMAD.X R89, R86, 0x1, R89, P3 ;  /* 0x0000000156597824 */ /* 0x000fe200018e0659 */
[----:B------:R-:W-:-:S02]  /*9780*/  LOP3.LUT R87, R87, R34, RZ, 0x3c, !PT ;  /* 0x0000002257577212 */ /* 0x000fc400078e3cff */
[----:B------:R-:W-:Y:S02]  /*9790*/  SHF.L.W.U32.HI R96, R100, 0x8, R47 ;  /* 0x0000000864607819 */ /* 0x000fe40000010e2f */
[----:B------:R-:W-:Y:S02]  /*97a0*/  SHF.L.W.U32.HI R100, R47, 0x8, R100 ;  /* 0x000000082f647819 */ /* 0x000fe40000010e64 */
[----:B------:R-:W-:Y:S02]  /*97b0*/  LOP3.LUT R39, R71, R32, RZ, 0x3c, !PT ;  /* 0x0000002047277212 */ /* 0x000fe400078e3cff */
[----:B------:R-:W-:Y:S02]  /*97c0*/  SHF.L.W.U32.HI R71, R87, 0x8, R98 ;  /* 0x0000000857477819 */ /* 0x000fe40000010e62 */
[----:B------:R-:W-:Y:S02]  /*97d0*/  SHF.L.W.U32.HI R87, R98, 0x8, R87 ;  /* 0x0000000862577819 */ /* 0x000fe40000010e57 */
[----:B------:R-:W-:-:S02]  /*97e0*/  LOP3.LUT R88, R88, R31, RZ, 0x3c, !PT ;  /* 0x0000001f58587212 */ /* 0x000fc400078e3cff */
[----:B------:R-:W-:Y:S02]  /*97f0*/  LOP3.LUT R97, R33, R35, RZ, 0x3c, !PT ;  /* 0x0000002321617212 */ /* 0x000fe400078e3cff */
[----:B------:R-:W-:Y:S02]  /*9800*/  LOP3.LUT R98, R84, R89, RZ, 0x3c, !PT ;  /* 0x0000005954627212 */ /* 0x000fe400078e3cff */
[----:B------:R-:W-:Y:S02]  /*9810*/  IADD3 R84, P0, P1, R77, R92, R100 ;  /* 0x0000005c4d547210 */ /* 0x000fe4000791e064 */
[----:B------:R-:W-:Y:S02]  /*9820*/  IADD3 R33, P2, P3, R48, R91, R87 ;  /* 0x0000005b30217210 */ /* 0x000fe40007b5e057 */
[----:B------:R-:W-:Y:S02]  /*9830*/  SHF.L.W.U32.HI R86, R88, 0x8, R39 ;  /* 0x0000000858567819 */ /* 0x000fe40000010e27 */
[----:B------:R-:W-:-:S02]  /*9840*/  SHF.L.W.U32.HI R93, R98, 0x8, R97 ;  /* 0x00000008625d7819 */ /* 0x000fc40000010e61 */
        /* <DEDUP_REMOVED lines=15> */
[----:B------:R-:W-:Y:S02]  /*9940*/  LOP3.LUT R29, R91, R10, R45, 0x96, !PT ;  /* 0x0000000a5b1d7212 */ /* 0x000fe400078e962d */
[----:B------:R-:W-:Y:S02]  /*9950*/  SHF.L.W.U32.HI R11, R28, 0x10, R101 ;  /* 0x000000101c0b7819 */ /* 0x000fe40000010e65 */
[----:B------:R-:W-:-:S02]  /*9960*/  IADD3 R45, P0, R24, R85, RZ ;  /* 0x00000055182d7210 */ /* 0x000fc40007f1e0ff */
[----:B------:R-:W-:Y:S02]  /*9970*/  LOP3.LUT R10, R98, R25, R53, 0x96, !PT ;  /* 0x00000019620a7212 */ /* 0x000fe400078e9635 */
[----:B------:R-:W-:Y:S01]  /*9980*/  SHF.L.W.U32.HI R28, R29, 0x10, R26 ;  /* 0x000000101d1c7819 */ /* 0x000fe20000010e1a */
[----:B------:R-:W-:Y:S01]  /*9990*/  IMAD.X R53, R11, 0x1, R90, P0 ;  /* 0x000000010b357824 */ /* 0x000fe200000e065a */
[----:B------:R-:W-:Y:S02]  /*99a0*/  SHF.L.W.U32.HI R25, R26, 0x10, R29 ;  /* 0x000000101a197819 */ /* 0x000fe40000010e1d */
[----:B------:R-:W-:Y:S02]  /*99b0*/  SHF.L.W.U32.HI R26, R10, 0x10, R27 ;  /* 0x000000100a1a7819 */ /* 0x000fe40000010e1b */
[----:B------:R-:W-:Y:S02]  /*99c0*/  SHF.L.W.U32.HI R10, R27, 0x10, R10 ;  /* 0x000000101b0a7819 */ /* 0x000fe40000010e0a */
[----:B------:R-:W-:-:S02]  /*99d0*/  SHF.L.W.U32.HI R29, R92, 0x10, R99 ;  /* 0x000000105c1d7819 */ /* 0x000fc40000010e63 */
[----:B------:R-:W-:Y:S02]  /*99e0*/  SHF.L.W.U32.HI R27, R99, 0x10, R92 ;  /* 0x00000010631b7819 */ /* 0x000fe40000010e5c */
[----:B------:R-:W-:Y:S02]  /*99f0*/  LOP3.LUT R100, R100, R45, RZ, 0x3c, !PT ;  /* 0x0000002d64647212 */ /* 0x000fe400078e3cff */
[----:B------:R-:W-:Y:S02]  /*9a00*/  LOP3.LUT R95, R96, R53, RZ, 0x3c, !PT ;  /* 0x00000035605f7212 */ /* 0x000fe400078e3cff */
[----:B------:R-:W-:Y:S02]  /*9a10*/  IADD3 R99, P2, R10, R35, RZ ;  /* 0x000000230a637210 */ /* 0x000fe40007f5e0ff */
[----:B------:R-:W-:Y:S02]  /*9a20*/  SHF.L.W.U32.HI R85, R95, 0x1, R100 ;  /* 0x000000015f557819 */ /* 0x000fe40000010e64 */
[----:B------:R-:W-:Y:S01]  /*9a30*/  SHF.L.W.U32.HI R35, R100, 0x1, R95 ;  /* 0x0000000164237819 */ /* 0x000fe20000010e5f */
[----:B------:R-:W-:Y:S01]  /*9a40*/  IMAD.X R90, R26, 0x1, R89, P2 ;  /* 0x000000011a5a7824 */ /* 0x000fe200010e0659 */
[----:B------:R-:W-:-:S02]  /*9a50*/  IADD3 R30, P0, R27, R30, RZ ;  /* 0x0000001e1b1e7210 */ /* 0x000fc40007f1e0ff */
[----:B------:R-:W-:Y:S02]  /*9a60*/  IADD3 R100, P1, R25, R32, RZ ;  /* 0x0000002019647210 */ /* 0x000fe40007f3e0ff */
[----:B------:R-:W-:Y:S01]  /*9a70*/  LOP3.LUT R32, R97, R99, RZ, 0x3c, !PT ;  /* 0x0000006361207212 */ /* 0x000fe200078e3cff */
[----:B------:R-:W-:Y:S01]  /*9a80*/  IMAD.X R92, R29, 0x1, R34, P0 ;  /* 0x000000011d5c7824 */ /* 0x000fe200000e0622 */
[----:B------:R-:W-:Y:S01]  /*9a90*/  LOP3.LUT R93, R93, R90, RZ, 0x3c, !PT ;  /* 0x0000005a5d5d7212 */ /* 0x000fe200078e3cff */
[----:B------:R-:W-:Y:S01]  /*9aa0*/  IMAD.X R95, R28, 0x1, R31, P1 ;  /* 0x000000011c5f7824 */ /* 0x000fe200008e061f */
[----:B------:R-:W-:Y:S02]  /*9ab0*/  LOP3.LUT R87, R87, R30, RZ, 0x3c, !PT ;  /* 0x0000001e57577212 */ /* 0x000fe400078e3cff */
[----:B------:R-:W-:Y:S02]  /*9ac0*/  LOP3.LUT R34, R71, R92, RZ, 0x3c, !PT ;  /* 0x0000005c47227212 */ /* 0x000fe400078e3cff */
[----:B------:R-:W-:-:S02]  /*9ad0*/  SHF.L.W.U32.HI R97, R93, 0x1, R32 ;  /* 0x000000015d617819 */ /* 0x000fc40000010e20 */
[----:B------:R-:W-:Y:S02]  /*9ae0*/  LOP3.LUT R89, R88, R100, RZ, 0x3c, !PT ;  /* 0x0000006458597212 */ /* 0x000fe400078e3cff */
[----:B------:R-:W-:Y:S02]  /*9af0*/  LOP3.LUT R86, R86, R95, RZ, 0x3c, !PT ;  /* 0x0000005f56567212 */ /* 0x000fe400078e3cff */
[----:B------:R-:W-:Y:S02]  /*9b00*/  SHF.L.W.U32.HI R88, R32, 0x1, R93 ;  /* 0x0000000120587819 */ /* 0x000fe40000010e5d */
[----:B------:R-:W-:Y:S02]  /*9b10*/  SHF.L.W.U32.HI R96, R34, 0x1, R87 ;  /* 0x0000000122607819 */ /* 0x000fe40000010e57 */
[----:B------:R-:W-:Y:S02]  /*9b20*/  SHF.L.W.U32.HI R93, R87, 0x1, R34 ;  /* 0x00000001575d7819 */ /* 0x000fe40000010e22 */
[----:B------:R-:W-:-:S02]  /*9b30*/  IADD3 R84, P2, P3, R72, R97, R84 ;  /* 0x0000006148547210 */ /* 0x000fc40007b5e054 */
[----:B------:R-:W-:Y:S02]  /*9b40*/  SHF.L.W.U32.HI R87, R86, 0x1, R89 ;  /* 0x0000000156577819 */ /* 0x000fe40000010e59 */
[----:B------:R-:W-:Y:S02]  /*9b50*/  SHF.L.W.U32.HI R89, R89, 0x1, R86 ;  /* 0x0000000159597819 */ /* 0x000fe40000010e56 */
[----:B------:R-:W-:Y:S02]  /*9b60*/  IADD3 R94, P4, P5, R60, R85, R33 ;  /* 0x000000553c5e7210 */ /* 0x000fe40007d9e021 */
[----:B------:R-:W-:Y:S02]  /*9b70*/  IADD3 R39, P1, P0, R48, R96, R39 ;  /* 0x0000006030277210 */ /* 0x000fe4000783e027 */
[----:B------:R-:W-:Y:S02]  /*9b80*/  IADD3.X R86, R81, R88, R44, P2, P3 ;  /* 0x0000005851567210 */ /* 0x000fe400017e642c */
[----:B------:R-:W-:-:S02]  /*9b90*/  IADD3 R47, P2, P3, R66, R87, R47 ;  /* 0x00000057422f7210 */ /* 0x000fc40007b5e02f */
[----:B------:R-:W-:Y:S02]  /*9ba0*/  IADD3.X R32, R58, R35, R49, P4, P5 ;  /* 0x000000233a207210 */ /* 0x000fe400027ea431 */
[----:B------:R-:W-:Y:S02]  /*9bb0*/  IADD3.X R71, R56, R93, R91, P1, P0 ;  /* 0x0000005d38477210 */ /* 0x000fe40000fe045b */
[----:B------:R-:W-:Y:S02]  /*9bc0*/  LOP3.LUT R31, R29, R86, RZ, 0x3c, !PT ;  /* 0x000000561d1f7212 */ /* 0x000fe400078e3cff */
[----:B------:R-:W-:Y:S02]  /*9bd0*/  IADD3.X R98, R64, R89, R98, P2, P3 ;  /* 0x0000005940627210 */ /* 0x000fe400017e6462 */
[----:B------:R-:W-:Y:S02]  /*9be0*/  LOP3.LUT R44, R28, R32, RZ, 0x3c, !PT ;  /* 0x000000201c2c7212 */ /* 0x000fe400078e3cff */
[----:B------:R-:W-:-:S02]  /*9bf0*/  LOP3.LUT R34, R26, R71, RZ, 0x3c, !PT ;  /* 0x000000471a227212 */ /* 0x000fc400078e3cff */
[----:B------:R-:W-:Y:S02]  /*9c00*/  IADD3 R31, P0, R31, R100, RZ ;  /* 0x000000641f1f7210 */ /* 0x000fe40007f1e0ff */
[----:B------:R-:W-:Y:S02]  /*9c10*/  LOP3.LUT R33, R11, R98, RZ, 0x3c, !PT ;  /* 0x000000620b217212 */ /* 0x000fe400078e3cff */
[----:B------:R-:W-:Y:S02]  /*9c20*/  LOP3.LUT R100, R27, R84, RZ, 0x3c, !PT ;  /* 0x000000541b647212 */ /* 0x000fe400078e3cff */
[----:B------:R-:W-:Y:S02]  /*9c30*/  IADD3 R44, P1, R44, R99, RZ ;  /* 0x000000632c2c7210 */ /* 0x000fe40007f3e0ff */
[----:B------:R-:W-:Y:S02]  /*9c40*/  IADD3 R45, P2, R34, R45, RZ ;  /* 0x0000002d222d7210 */ /* 0x000fe40007f5e0ff */
[----:B------:R-:W-:-:S02]  /*9c50*/  LOP3.LUT R49, R25, R94, RZ, 0x3c, !PT ;  /* 0x0000005e19317212 */ /* 0x000fc400078e3cff */
[----:B------:R-:W-:Y:S01]  /*9c60*/  IADD3 R30, P3, R33, R30, RZ ;  /* 0x0000001e211e7210 */ /* 0x000fe20007f7e0ff */
[----:B------:R-:W-:Y:S01]  /*9c70*/  IMAD.X R33, R100, 0x1, R95, P0 ;  /* 0x0000000164217824 */ /* 0x000fe200000e065f */
[----:B------:R-:W-:Y:S01]  /*9c80*/  LOP3.LUT R34, R10, R39, RZ, 0x3c, !PT ;  /* 0x000000270a227212 */ /* 0x000fe200078e3cff */
[----:B------:R-:W-:Y:S01]  /*9c90*/  IMAD.X R49, R49, 0x1, R90, P1 ;  /* 0x0000000131317824 */ /* 0x000fe200008e065a */
[----:B------:R-:W-:Y:S02]  /*9ca0*/  LOP3.LUT R91, R24, R47, RZ, 0x3c, !PT ;  /* 0x0000002f185b7212 */ /* 0x000fe400078e3cff */
[----:B------:R-:W-:Y:S01]  /*9cb0*/  LOP3.LUT R90, R97, R31, RZ, 0x3c, !PT ;  /* 0x0000001f615a7212 */ /* 0x000fe200078e3cff */
[----:B------:R-:W-:Y:S01]  /*9cc0*/  IMAD.X R34, R34, 0x1, R53, P2 ;  /* 0x0000000122227824 */ /* 0x000fe200010e0635 */
[----:B------:R-:W-:Y:S02]  /*9cd0*/  LOP3.LUT R53, R88, R33, RZ, 0x3c, !PT ;  /* 0x0000002158357212 */ /* 0x000fe400078e3cff */
[----:B------:R-:W-:-:S02]  /*9ce0*/  LOP3.LUT R85, R85, R44, RZ, 0x3c, !PT ;  /* 0x0000002c55557212 */ /* 0x000fc400078e3cff */
[----:B------:R-:W-:Y:S01]  /*9cf0*/  LOP3.LUT R104, R35, R49, RZ, 0x3c, !PT ;  /* 0x0000003123687212 */ /* 0x000fe200078e3cff */
[----:B------:R-:W-:Y:S01]  /*9d00*/  IMAD.X R92, R91, 0x1, R92, P3 ;  /* 0x000000015b5c7824 */ /* 0x000fe200018e065c */
[----:B------:R-:W-:Y:S02]  /*9d10*/  SHF.L.W.U32.HI R88, R53, 0x8, R90 ;  /* 0x0000000835587819 */ /* 0x000fe40000010e5a */
[----:B------:R-:W-:Y:S02]  /*9d20*/  SHF.L.W.U32.HI R90, R90, 0x8, R53 ;  /* 0x000000085a5a7819 */ /* 0x000fe40000010e35 */
[----:B------:R-:W-:Y:S02]  /*9d30*/  LOP3.LUT R100, R96, R45, RZ, 0x3c, !PT ;  /* 0x0000002d60647212 */ /* 0x000fe400078e3cff */
[----:B------:R-:W-:Y:S02]  /*9d40*/  LOP3.LUT R93, R93, R34, RZ, 0x3c, !PT ;  /* 0x000000225d5d7212 */ /* 0x000fe400078e3cff */
[----:B------:R-:W-:-:S02]  /*9d50*/  SHF.L.W.U32.HI R102, R104, 0x8, R85 ;  /* 0x0000000868667819 */ /* 0x000fc40000010e55 */
[----:B------:R-:W-:Y:S02]  /*9d60*/  SHF.L.W.U32.HI R104, R85, 0x8, R104 ;  /* 0x0000000855687819 */ /* 0x000fe40000010e68 */
[----:B------:R-:W-:Y:S02]  /*9d70*/  IADD3 R35, P0, P1, R77, R84, R90 ;  /* 0x000000544d237210 */ /* 0x000fe4000791e05a */
[----:B------:R-:W-:Y:S02]  /*9d80*/  LOP3.LUT R87, R87, R30, RZ, 0x3c, !PT ;  /* 0x0000001e57577212 */ /* 0x000fe400078e3cff */
[----:B------:R-:W-:Y:S02]  /*9d90*/  LOP3.LUT R106, R89, R92, RZ, 0x3c, !PT ;  /* 0x0000005c596a7212 */ /* 0x000fe400078e3cff */
[----:B------:R-:W-:Y:S02]  /*9da0*/  SHF.L.W.U32.HI R96, R93, 0x8, R100 ;  /* 0x000000085d607819 */ /* 0x000fe40000010e64 */
[----:B------:R-:W-:-:S02]  /*9db0*/  SHF.L.W.U32.HI R100, R100, 0x8, R93 ;  /* 0x0000000864647819 */ /* 0x000fc40000010e5d */
[----:B------:R-:W-:Y:S02]  /*9dc0*/  IADD3 R89, P2, P3, R79, R94, R104 ;  /* 0x0000005e4f597210 */ /* 0x000fe40007b5e068 */
[----:B------:R-:W-:Y:S02]  /*9dd0*/  LOP3.LUT R93, R35, R29, R86, 0x96, !PT ;  /* 0x0000001d235d7212 */ /* 0x000fe400078e9656 */
[----:B------:R-:W-:Y:S02]  /*9de0*/  SHF.L.W.U32.HI R85, R106, 0x8, R87 ;  /* 0x000000086a557819 */ /* 0x000fe40000010e57 */
[----:B------:R-:W-:Y:S02]  /*9df0*/  IADD3.X R86, R69, R86, R88, P0, P1 ;  /* 0x0000005645567210 */ /* 0x000fe400007e2458 */
[----:B------:R-:W-:Y:S02]  /*9e00*/  SHF.L.W.U32.HI R87, R87, 0x8, R106 ;  /* 0x0000000857577819 */ /* 0x000fe40000010e6a */
[----:B------:R-:W-:-:S02]  /*9e10*/  LOP3.LUT R91, R89, R28, R32, 0x96, !PT ;  /* 0x0000001c595b7212 */ /* 0x000fc400078e9620 */
[----:B------:R-:W-:Y:S02]  /*9e20*/  IADD3.X R32, R37, R32, R102, P2, P3 ;  /* 0x0000002025207210 */ /* 0x000fe400017e6466 */
[----:B------:R-:W-:Y:S02]  /*9e30*/  IADD3 R53, P0, P1, R57, R39, R100 ;  /* 0x0000002739357210 */ /* 0x000fe4000791e064 */
[----:B------:R-:W-:Y:S02]  /*9e40*/  LOP3.LUT R108, R86, R27, R84, 0x96, !PT ;  /* 0x0000001b566c7212 */ /* 0x000fe400078e9654 */
[----:B------:R-:W-:Y:S02]  /*9e50*/  IADD3 R84, P2, P3, R78, R47, R87 ;  /* 0x0000002f4e547210 */ /* 0x000fe40007b5e057 */
[----:B------:R-:W-:Y:S02]  /*9e60*/  LOP3.LUT R106, R32, R25, R94, 0x96, !PT ;  /* 0x00000019206a7212 */ /* 0x000fe400078e965e */
[----:B------:R-:W-:-:S02]  /*9e70*/  LOP3.LUT R28, R53, R26, R71, 0x96, !PT ;  /* 0x0000001a351c7212 */ /* 0x000fc400078e9647 */
[----:B------:R-:W-:Y:S02]  /*9e80*/  IADD3.X R94, R59, R71, R96, P0, P1 ;  /* 0x000000473b5e7210 */ /* 0x000fe400007e2460 */
        /* <DEDUP_REMOVED lines=14> */
[----:B------:R-:W-:Y:S02]  /*9f70*/  IADD3 R97, P1, R24, R45, RZ ;  /* 0x0000002d18617210 */ /* 0x000fe40007f3e0ff */
[----:B------:R-:W-:Y:S02]  /*9f80*/  IADD3 R104, P2, R27, R30, RZ ;  /* 0x0000001e1b687210 */ /* 0x000fe40007f5e0ff */
[----:B------:R-:W-:Y:S02]  /*9f90*/  SHF.L.W.U32.HI R28, R108, 0x10, R93 ;  /* 0x000000106c1c7819 */ /* 0x000fe40000010e5d */
[----:B------:R-:W-:Y:S01]  /*9fa0*/  IADD3 R99, P0, R26, R31, RZ ;  /* 0x0000001f1a637210 */ /* 0x000fe20007f1e0ff */
[----:B------:R-:W-:Y:S01]  /*9fb0*/  IMAD.X R93, R25, 0x1, R34, P1 ;  /* 0x00000001195d7824 */ /* 0x000fe200008e0622 */
[----:B------:R-:W-:Y:S01]  /*9fc0*/  LOP3.LUT R102, R102, R49, RZ, 0x3c, !PT ;  /* 0x0000003166667212 */ /* 0x000fe200078e3cff */
[----:B------:R-:W-:-:S02]  /*9fd0*/  IMAD.X R98, R29, 0x1, R92, P2 ;  /* 0x000000011d627824 */ /* 0x000fc400010e065c */
[----:B------:R-:W-:Y:S01]  /*9fe0*/  IMAD.X R95, R28, 0x1, R33, P0 ;  /* 0x000000011c5f7824 */ /* 0x000fe200000e0621 */
[----:B------:R-:W-:Y:S02]  /*9ff0*/  SHF.L.W.U32.HI R44, R102, 0x1, R47 ;  /* 0x00000001662c7819 */ /* 0x000fe40000010e2f */
[----:B------:R-:W-:Y:S02]  /*a000*/  SHF.L.W.U32.HI R47, R47, 0x1, R102 ;  /* 0x000000012f2f7819 */ /* 0x000fe40000010e66 */
[----:B------:R-:W-:Y:S02]  /*a010*/  LOP3.LUT R31, R96, R93, RZ, 0x3c, !PT ;  /* 0x0000005d601f7212 */ /* 0x000fe400078e3cff */
[----:B------:R-:W-:Y:S02]  /*a020*/  LOP3.LUT R102, R100, R97, RZ, 0x3c, !PT ;  /* 0x0000006164667212 */ /* 0x000fe400078e3cff */
        /* <DEDUP_REMOVED lines=9> */
[----:B------:R-:W-:Y:S02]  /*a0c0*/  SHF.L.W.U32.HI R96, R87, 0x1, R96 ;  /* 0x0000000157607819 */ /* 0x000fe40000010e60 */
[----:B------:R-:W-:Y:S02]  /*a0d0*/  IADD3 R89, P4, P5, R68, R100, R89 ;  /* 0x0000006444597210 */ /* 0x000fe40007d9e059 */
[----:B------:R-:W-:Y:S02]  /*a0e0*/  IADD3 R30, P1, P0, R73, R92, R53 ;  /* 0x0000005c491e7210 */ /* 0x000fe4000783e035 */
[----:B------:R-:W-:Y:S02]  /*a0f0*/  IADD3.X R86, R70, R47, R86, P2, P3 ;  /* 0x0000002f46567210 */ /* 0x000fe400017e6456 */
[----:B------:R-:W-:-:S02]  /*a100*/  SHF.L.W.U32.HI R90, R90, 0x1, R33 ;  /* 0x000000015a5a7819 */ /* 0x000fc40000010e21 */
[----:B------:R-:W-:Y:S02]  /*a110*/  IADD3 R45, P2, P3, R83, R88, R84 ;  /* 0x00000058532d7210 */ /* 0x000fe40007b5e054 */
[----:B------:R-:W-:Y:S02]  /*a120*/  IADD3.X R53, R61, R102, R32, P4, P5 ;  /* 0x000000663d357210 */ /* 0x000fe400027ea420 */
[----:B------:R-:W-:Y:S02]  /*a130*/  IADD3.X R91, R75, R96, R94, P1, P0 ;  /* 0x000000604b5b7210 */ /* 0x000fe40000fe045e */
[----:B------:R-:W-:Y:S02]  /*a140*/  LOP3.LUT R87, R29, R86, RZ, 0x3c, !PT ;  /* 0x000000561d577212 */ /* 0x000fe400078e3cff */
[----:B------:R-:W-:Y:S02]  /*a150*/  IADD3.X R94, R80, R90, R71, P2, P3 ;  /* 0x0000005a505e7210 */ /* 0x000fe400017e6447 */
[----:B------:R-:W-:-:S02]  /*a160*/  LOP3.LUT R31, R28, R53, RZ, 0x3c, !PT ;  /* 0x000000351c1f7212 */ /* 0x000fc400078e3cff */
[----:B------:R-:W-:Y:S02]  /*a170*/  LOP3.LUT R84, R10, R91, RZ, 0x3c, !PT ;  /* 0x0000005b0a547212 */ /* 0x000fe400078e3cff */
[----:B------:R-:W-:Y:S02]  /*a180*/  IADD3 R87, P0, R87, R97, RZ ;  /* 0x0000006157577210 */ /* 0x000fe40007f1e0ff */
[----:B------:R-:W-:Y:S02]  /*a190*/  LOP3.LUT R32, R25, R94, RZ, 0x3c, !PT ;  /* 0x0000005e19207212 */ /* 0x000fe400078e3cff */
[----:B------:R-:W-:Y:S02]  /*a1a0*/  LOP3.LUT R106, R27, R34, RZ, 0x3c, !PT ;  /* 0x000000221b6a7212 */ /* 0x000fe400078e3cff */
[----:B------:R-:W-:Y:S02]  /*a1b0*/  IADD3 R31, P1, R31, R104, RZ ;  /* 0x000000681f1f7210 */ /* 0x000fe40007f3e0ff */
[----:B------:R-:W-:-:S02]  /*a1c0*/  LOP3.LUT R33, R26, R89, RZ, 0x3c, !PT ;  /* 0x000000591a217212 */ /* 0x000fc400078e3cff */
[----:B------:R-:W-:Y:S02]  /*a1d0*/  IADD3 R84, P2, R84, R99, RZ ;  /* 0x0000006354547210 */ /* 0x000fe40007f5e0ff */
[----:B------:R-:W-:Y:S01]  /*a1e0*/  IADD3 R39, P3, R32, R39, RZ ;  /* 0x0000002720277210 */ /* 0x000fe20007f7e0ff */
[----:B------:R-:W-:Y:S01]  /*a1f0*/  IMAD.X R32, R106, 0x1, R93, P0 ;  /* 0x000000016a207824 */ /* 0x000fe200000e065d */
[----:B------:R-:W-:Y:S01]  /*a200*/  LOP3.LUT R104, R11, R30, RZ, 0x3c, !PT ;  /* 0x0000001e0b687212 */ /* 0x000fe200078e3cff */
[----:B------:R-:W-:Y:S01]  /*a210*/  IMAD.X R33, R33, 0x1, R98, P1 ;  /* 0x0000000121217824 */ /* 0x000fe200008e0662 */
[----:B------:R-:W-:Y:S02]  /*a220*/  LOP3.LUT R98, R24, R45, RZ, 0x3c, !PT ;  /* 0x0000002d18627212 */ /* 0x000fe400078e3cff */
[----:B------:R-:W-:Y:S01]  /*a230*/  LOP3.LUT R44, R44, R87, RZ, 0x3c, !PT ;  /* 0x000000572c2c7212 */ /* 0x000fe200078e3cff */
[----:B------:R-:W-:Y:S01]  /*a240*/  IMAD.X R35, R104, 0x1, R95, P2 ;  /* 0x0000000168237824 */ /* 0x000fe200010e065f */
[----:B------:R-:W-:-:S02]  /*a250*/  LOP3.LUT R95, R47, R32, RZ, 0x3c, !PT ;  /* 0x000000202f5f7212 */ /* 0x000fc400078e3cff */
[----:B------:R-:W-:Y:S02]  /*a260*/  LOP3.LUT R47, R100, R31, RZ, 0x3c, !PT ;  /* 0x0000001f642f7212 */ /* 0x000fe400078e3cff */
[----:B------:R-:W-:Y:S01]  /*a270*/  LOP3.LUT R102, R102, R33, RZ, 0x3c, !PT ;  /* 0x0000002166667212 */ /* 0x000fe200078e3cff */
[----:B------:R-:W-:Y:S01]  /*a280*/  IMAD.X R49, R98, 0x1, R49, P3 ;  /* 0x0000000162317824 */ /* 0x000fe200018e0631 */
[----:B------:R-:W-:Y:S02]  /*a290*/  SHF.L.W.U32.HI R93, R95, 0x8, R44 ;  /* 0x000000085f5d7819 */ /* 0x000fe40000010e2c */
[----:B------:R-:W-:Y:S02]  /*a2a0*/  SHF.L.W.U32.HI R95, R44, 0x8, R95 ;  /* 0x000000082c5f7819 */ /* 0x000fe40000010e5f */
[----:B------:R-:W-:Y:S02]  /*a2b0*/  LOP3.LUT R44, R96, R35, RZ, 0x3c, !PT ;  /* 0x00000023602c7212 */ /* 0x000fe400078e3cff */
[----:B------:R-:W-:-:S02]  /*a2c0*/  SHF.L.W.U32.HI R96, R102, 0x8, R47 ;  /* 0x0000000866607819 */ /* 0x000fc40000010e2f */
[----:B------:R-:W-:Y:S02]  /*a2d0*/  LOP3.LUT R85, R92, R84, RZ, 0x3c, !PT ;  /* 0x000000545c557212 */ /* 0x000fe400078e3cff */
[----:B------:R-:W-:Y:S02]  /*a2e0*/  SHF.L.W.U32.HI R47, R47, 0x8, R102 ;  /* 0x000000082f2f7819 */ /* 0x000fe40000010e66 */
[----:B------:R-:W-:Y:S02]  /*a2f0*/  LOP3.LUT R104, R88, R39, RZ, 0x3c, !PT ;  /* 0x0000002758687212 */ /* 0x000fe400078e3cff */
[----:B------:R-:W-:Y:S02]  /*a300*/  LOP3.LUT R97, R90, R49, RZ, 0x3c, !PT ;  /* 0x000000315a617212 */ /* 0x000fe400078e3cff */
[----:B------:R-:W-:Y:S02]  /*a310*/  IADD3 R88, P0, P1, R76, R34, R95 ;  /* 0x000000224c587210 */ /* 0x000fe4000791e05f */
[----:B------:R-:W-:-:S02]  /*a320*/  SHF.L.W.U32.HI R71, R44, 0x8, R85 ;  /* 0x000000082c477819 */ /* 0x000fc40000010e55 */
[----:B------:R-:W-:Y:S02]  /*a330*/  IADD3 R92, P2, P3, R54, R89, R47 ;  /* 0x00000059365c7210 */ /* 0x000fe40007b5e02f */
[----:B------:R-:W-:Y:S02]  /*a340*/  SHF.L.W.U32.HI R85, R85, 0x8, R44 ;  /* 0x0000000855557819 */ /* 0x000fe40000010e2c */
[----:B------:R-:W-:Y:S02]  /*a350*/  SHF.L.W.U32.HI R102, R97, 0x8, R104 ;  /* 0x0000000861667819 */ /* 0x000fe40000010e68 */
[----:B------:R-:W-:Y:S02]  /*a360*/  LOP3.LUT R29, R88, R29, R86, 0x96, !PT ;  /* 0x0000001d581d7212 */ /* 0x000fe400078e9656 */
[----:B------:R-:W-:Y:S02]  /*a370*/  SHF.L.W.U32.HI R104, R104, 0x8, R97 ;  /* 0x0000000868687819 */ /* 0x000fe40000010e61 */
[----:B------:R-:W-:-:S02]  /*a380*/  IADD3.X R86, R74, R86, R93, P0, P1 ;  /* 0x000000564a567210 */ /* 0x000fc400007e245d */
[----:B------:R-:W-:Y:S02]  /*a390*/  LOP3.LUT R97, R92, R28, R53, 0x96, !PT ;  /* 0x0000001c5c617212 */ /* 0x000fe400078e9635 */
[----:B------:R-:W-:Y:S02]  /*a3a0*/  IADD3.X R98, R55, R53, R96, P2, P3 ;  /* 0x0000003537627210 */ /* 0x000fe400017e6460 */
[----:B------:R-:W-:Y:S02]  /*a3b0*/  IADD3 R53, P0, P1, R82, R30, R85 ;  /* 0x0000001e52357210 */ /* 0x000fe4000791e055 */
[----:B------:R-:W-:Y:S02]  /*a3c0*/  LOP3.LUT R34, R86, R27, R34, 0x96, !PT ;  /* 0x0000001b56227212 */ /* 0x000fe400078e9622 */
[----:B------:R-:W-:Y:S02]  /*a3d0*/  IADD3 R90, P2, P3, R67, R45, R104 ;  /* 0x0000002d435a7210 */ /* 0x000fe40007b5e068 */
[----:B------:R-:W-:-:S02]  /*a3e0*/  IADD3.X R100, R46, R91, R71, P0, P1 ;  /* 0x0000005b2e647210 */ /* 0x000fc400007e2447 */
[----:B------:R-:W-:Y:S02]  /*a3f0*/  LOP3.LUT R27, R53, R10, R91, 0x96, !PT ;  /* 0x0000000a351b7212 */ /* 0x000fe400078e965b */
[----:B------:R-:W-:Y:S02]  /*a400*/  LOP3.LUT R106, R98, R26, R89, 0x96, !PT ;  /* 0x0000001a626a7212 */ /* 0x000fe400078e9659 */
[----:B------:R-:W-:Y:S02]  /*a410*/  SHF.L.W.U32.HI R10, R29, 0x10, R34 ;  /* 0x000000101d0a7819 */ /* 0x000fe40000010e22 */
[----:B------:R-:W-:Y:S02]  /*a420*/  LOP3.LUT R26, R90, R25, R94, 0x96, !PT ;  /* 0x000000195a1a7212 */ /* 0x000fe400078e965e */
[----:B------:R-:W-:Y:S02]  /*a430*/  IADD3.X R94, R65, R94, R102, P2, P3 ;  /* 0x0000005e415e7210 */ /* 0x000fe400017e6466 */
[----:B------:R-:W-:-:S02]  /*a440*/  LOP3.LUT R30, R100, R11, R30, 0x96, !PT ;  /* 0x0000000b641e7212 */ /* 0x000fc400078e961e */
[----:B------:R-:W-:Y:S02]  /*a450*/  SHF.L.W.U32.HI R11, R34, 0x10, R29 ;  /* 0x00000010220b7819 */ /* 0x000fe40000010e1d */
[----:B------:R-:W-:Y:S02]  /*a460*/  IADD3 R29, P0, R10, R87, RZ ;  /* 0x000000570a1d7210 */ /* 0x000fe40007f1e0ff */
[----:B------:R-:W-:Y:S02]  /*a470*/  LOP3.LUT R45, R94, R24, R45, 0x96, !PT ;  /* 0x000000185e2d7212 */ /* 0x000fe400078e962d */
[----:B------:R-:W-:Y:S01]  /*a480*/  SHF.L.W.U32.HI R34, R30, 0x10, R27 ;  /* 0x000000101e227819 */ /* 0x000fe20000010e1b */
[----:B------:R-:W-:Y:S01]  /*a490*/  IMAD.X R28, R11, 0x1, R32, P0 ;  /* 0x000000010b1c7824 */ /* 0x000fe200000e0620 */
[----:B------:R-:W-:Y:S02]  /*a4a0*/  SHF.L.W.U32.HI R25, R27, 0x10, R30 ;  /* 0x000000101b197819 */ /* 0x000fe40000010e1e */
[----:B------:R-:W-:-:S02]  /*a4b0*/  SHF.L.W.U32.HI R30, R45, 0x10, R26 ;  /* 0x000000102d1e7819 */ /* 0x000fc40000010e1a */
[----:B------:R-:W-:Y:S02]  /*a4c0*/  SHF.L.W.U32.HI R26, R26, 0x10, R45 ;  /* 0x000000101a1a7819 */ /* 0x000fe40000010e2d */
[----:B------:R-:W-:Y:S02]  /*a4d0*/  LOP3.LUT R95, R95, R29, RZ, 0x3c, !PT ;  /* 0x0000001d5f5f7212 */ /* 0x000fe400078e3cff */
[----:B------:R-:W-:Y:S02]  /*a4e0*/  LOP3.LUT R24, R93, R28, RZ, 0x3c, !PT ;  /* 0x0000001c5d187212 */ /* 0x000fe400078e3cff */
[----:B------:R-:W-:Y:S02]  /*a4f0*/  SHF.L.W.U32.HI R32, R97, 0x10, R106 ;  /* 0x0000001061207819 */ /* 0x000fe40000010e6a */
[----:B------:R-:W-:Y:S02]  /*a500*/  IADD3 R93, P2, R26, R39, RZ ;  /* 0x000000271a5d7210 */ /* 0x000fe40007f5e0ff */
[----:B------:R-:W-:-:S02]  /*a510*/  SHF.L.W.U32.HI R45, R24, 0x1, R95 ;  /* 0x00000001182d7819 */ /* 0x000fc40000010e5f */
[----:B------:R-:W-:Y:S01]  /*a520*/  SHF.L.W.U32.HI R39, R95, 0x1, R24 ;  /* 0x000000015f277819 */ /* 0x000fe20000010e18 */
[----:B------:R-:W-:Y:S01]  /*a530*/  IMAD.X R89, R30, 0x1, R49, P2 ;  /* 0x000000011e597824 */ /* 0x000fe200010e0631 */
        /* <DEDUP_REMOVED lines=15> */
[----:B------:R-:W-:Y:S02]  /*a630*/  IADD3 R35, P2, P3, R67, R102, R88 ;  /* 0x0000006643237210 */ /* 0x000fe40007b5e058 */
[----:B------:R-:W-:Y:S02]  /*a640*/  SHF.L.W.U32.HI R47, R108, 0x1, R49 ;  /* 0x000000016c2f7819 */ /* 0x000fe40000010e31 */
[----:B------:R-:W-:Y:S02]  /*a650*/  IADD3 R84, P4, P5, R77, R45, R92 ;  /* 0x0000002d4d547210 */ /* 0x000fe40007d9e05c */
[----:B------:R-:W-:Y:S02]  /*a660*/  IADD3.X R71, R65, R106, R86, P2, P3 ;  /* 0x0000006a41477210 */ /* 0x000fe400017e6456 */
[----:B------:R-:W-:-:S02]  /*a670*/  SHF.L.W.U32.HI R49, R49, 0x1, R108 ;  /* 0x0000000131317819 */ /* 0x000fc40000010e6c */
[----:B------:R-:W-:Y:S02]  /*a680*/  IADD3 R33, P2, P3, R57, R47, R90 ;  /* 0x0000002f39217210 */ /* 0x000fe40007b5e05a */
[----:B------:R-:W-:Y:S02]  /*a690*/  IADD3 R27, P1, P0, R79, R96, R53 ;  /* 0x000000604f1b7210 */ /* 0x000fe4000783e035 */
[----:B------:R-:W-:Y:S02]  /*a6a0*/  IADD3.X R98, R69, R39, R98, P4, P5 ;  /* 0x0000002745627210 */ /* 0x000fe400027ea462 */
[----:B------:R-:W-:Y:S02]  /*a6b0*/  IADD3.X R94, R59, R49, R94, P2, P3 ;  /* 0x000000313b5e7210 */ /* 0x000fe400017e645e */
[----:B------:R-:W-:Y:S02]  /*a6c0*/  IADD3.X R91, R37, R87, R100, P1, P0 ;  /* 0x00000057255b7210 */ /* 0x000fe40000fe0464 */
[----:B------:R-:W-:-:S02]  /*a6d0*/  LOP3.LUT R92, R34, R98, RZ, 0x3c, !PT ;  /* 0x00000062225c7212 */ /* 0x000fc400078e3cff */
[----:B------:R-:W-:Y:S02]  /*a6e0*/  LOP3.LUT R53, R11, R94, RZ, 0x3c, !PT ;  /* 0x0000005e0b357212 */ /* 0x000fe400078e3cff */
[----:B------:R-:W-:Y:S02]  /*a6f0*/  LOP3.LUT R85, R44, R71, RZ, 0x3c, !PT ;  /* 0x000000472c557212 */ /* 0x000fe400078e3cff */
[----:B------:R-:W-:Y:S02]  /*a700*/  LOP3.LUT R86, R30, R91, RZ, 0x3c, !PT ;  /* 0x0000005b1e567212 */ /* 0x000fe400078e3cff */
[----:B------:R-:W-:Y:S02]  /*a710*/  IADD3 R92, P1, R92, R93, RZ ;  /* 0x0000005d5c5c7210 */ /* 0x000fe40007f3e0ff */
[----:B------:R-:W-:Y:S02]  /*a720*/  LOP3.LUT R88, R25, R84, RZ, 0x3c, !PT ;  /* 0x0000005419587212 */ /* 0x000fe400078e3cff */
[----:B------:R-:W-:-:S02]  /*a730*/  IADD3 R90, P3, R53, R24, RZ ;  /* 0x00000018355a7210 */ /* 0x000fc40007f7e0ff */
[----:B------:R-:W-:Y:S02]  /*a740*/  IADD3 R85, P0, R85, R110, RZ ;  /* 0x0000006e55557210 */ /* 0x000fe40007f1e0ff */
[----:B------:R-:W-:Y:S02]  /*a750*/  IADD3 R29, P2, R86, R29, RZ ;  /* 0x0000001d561d7210 */ /* 0x000fe40007f5e0ff */
[----:B------:R-:W-:Y:S02]  /*a760*/  LOP3.LUT R93, R32, R35, RZ, 0x3c, !PT ;  /* 0x00000023205d7212 */ /* 0x000fe400078e3cff */
[----:B------:R-:W-:Y:S01]  /*a770*/  LOP3.LUT R53, R26, R27, RZ, 0x3c, !PT ;  /* 0x0000001b1a357212 */ /* 0x000fe200078e3cff */
[----:B------:R-:W-:Y:S01]  /*a780*/  IMAD.X R88, R88, 0x1, R89, P1 ;  /* 0x0000000158587824 */ /* 0x000fe200008e0659 */
[----:B------:R-:W-:Y:S01]  /*a790*/  LOP3.LUT R24, R10, R33, RZ, 0x3c, !PT ;  /* 0x000000210a187212 */ /* 0x000fe200078e3cff */
[----:B------:R-:W-:Y:S01]  /*a7a0*/  IMAD.X R93, R93, 0x1, R104, P0 ;  /* 0x000000015d5d7824 */ /* 0x000fe200000e0668 */
[----:B------:R-:W-:Y:S01]  /*a7b0*/  LOP3.LUT R104, R102, R85, RZ, 0x3c, !PT ;  /* 0x0000005566687212 */ /* 0x000fe200078e3cff */
[----:B------:R-:W-:Y:S01]  /*a7c0*/  IMAD.X R28, R53, 0x1, R28, P2 ;  /* 0x00000001351c7824 */ /* 0x000fe200010e061c */
[----:B------:R-:W-:Y:S01]  /*a7d0*/  LOP3.LUT R45, R45, R92, RZ, 0x3c, !PT ;  /* 0x0000005c2d2d7212 */ /* 0x000fe200078e3cff */
[----:B------:R-:W-:Y:S01]  /*a7e0*/  IMAD.X R24, R24, 0x1, R31, P3 ;  /* 0x0000000118187824 */ /* 0x000fe200018e061f */
[----:B------:R-:W-:-:S02]  /*a7f0*/  LOP3.LUT R102, R39, R88, RZ, 0x3c, !PT ;  /* 0x0000005827667212 */ /* 0x000fc400078e3cff */
[----:B------:R-:W-:Y:S02]  /*a800*/  LOP3.LUT R100, R96, R29, RZ, 0x3c, !PT ;  /* 0x0000001d60647212 */ /* 0x000fe400078e3cff */
[----:B------:R-:W-:Y:S02]  /*a810*/  LOP3.LUT R87, R87, R28, RZ, 0x3c, !PT ;  /* 0x0000001c57577212 */ /* 0x000fe400078e3cff */
[----:B------:R-:W-:Y:S02]  /*a820*/  LOP3.LUT R53, R106, R93, RZ, 0x3c, !PT ;  /* 0x0000005d6a357212 */ /* 0x000fe400078e3cff */
[----:B------:R-:W-:Y:S02]  /*a830*/  SHF.L.W.U32.HI R31, R102, 0x8, R45 ;  /* 0x00000008661f7819 */ /* 0x000fe40000010e2d */
[----:B------:R-:W-:Y:S02]  /*a840*/  SHF.L.W.U32.HI R102, R45, 0x8, R102 ;  /* 0x000000082d667819 */ /* 0x000fe40000010e66 */
[----:B------:R-:W-:-:S02]  /*a850*/  LOP3.LUT R47, R47, R90, RZ, 0x3c, !PT ;  /* 0x0000005a2f2f7212 */ /* 0x000fc400078e3cff */
[----:B------:R-:W-:Y:S02]  /*a860*/  LOP3.LUT R86, R49, R24, RZ, 0x3c, !PT ;  /* 0x0000001831567212 */ /* 0x000fe400078e3cff */
[----:B------:R-:W-:Y:S02]  /*a870*/  SHF.L.W.U32.HI R96, R87, 0x8, R100 ;  /* 0x0000000857607819 */ /* 0x000fe40000010e64 */
[----:B------:R-:W-:Y:S02]  /*a880*/  SHF.L.W.U32.HI R39, R53, 0x8, R104 ;  /* 0x0000000835277819 */ /* 0x000fe40000010e68 */
[----:B------:R-:W-:Y:S02]  /*a890*/  SHF.L.W.U32.HI R100, R100, 0x8, R87 ;  /* 0x0000000864647819 */ /* 0x000fe40000010e57 */
[----:B------:R-:W-:Y:S02]  /*a8a0*/  SHF.L.W.U32.HI R104, R104, 0x8, R53 ;  /* 0x0000000868687819 */ /* 0x000fe40000010e35 */
[----:B------:R-:W-:-:S02]  /*a8b0*/  IADD3 R87, P2, P3, R73, R84, R102 ;  /* 0x0000005449577210 */ /* 0x000fc40007b5e066 */
[----:B------:R-:W-:Y:S02]  /*a8c0*/  SHF.L.W.U32.HI R101, R47, 0x8, R86 ;  /* 0x000000082f657819 */ /* 0x000fe40000010e56 */
[----:B------:R-:W-:Y:S02]  /*a8d0*/  SHF.L.W.U32.HI R95, R86, 0x8, R47 ;  /* 0x00000008565f7819 */ /* 0x000fe40000010e2f */
[----:B------:R-:W-:Y:S02]  /*a8e0*/  IADD3 R89, P0, P1, R66, R35, R104 ;  /* 0x0000002342597210 */ /* 0x000fe4000791e068 */
[----:B------:R-:W-:Y:S02]  /*a8f0*/  IADD3.X R86, R75, R98, R31, P2, P3 ;  /* 0x000000624b567210 */ /* 0x000fe400017e641f */
[----:B------:R-:W-:Y:S02]  /*a900*/  LOP3.LUT R47, R87, R34, R98, 0x96, !PT ;  /* 0x00000022572f7212 */ /* 0x000fe400078e9662 */
[----:B------:R-:W-:-:S02]  /*a910*/  IADD3 R98, P2, P3, R48, R33, R101 ;  /* 0x0000002130627210 */ /* 0x000fc40007b5e065 */
[----:B------:R-:W-:Y:S02]  /*a920*/  LOP3.LUT R44, R89, R44, R71, 0x96, !PT ;  /* 0x0000002c592c7212 */ /* 0x000fe400078e9647 */
[----:B------:R-:W-:Y:S02]  /*a930*/  IADD3.X R71, R64, R71, R39, P0, P1 ;  /* 0x0000004740477210 */ /* 0x000fe400007e2427 */
[----:B------:R-:W-:Y:S02]  /*a940*/  IADD3.X R99, R56, R94, R95, P2, P3 ;  /* 0x0000005e38637210 */ /* 0x000fe400017e645f */
[----:B------:R-:W-:Y:S02]  /*a950*/  LOP3.LUT R35, R71, R32, R35, 0x96, !PT ;  /* 0x0000002047237212 */ /* 0x000fe400078e9623 */
[----:B------:R-:W-:Y:S02]  /*a960*/  LOP3.LUT R10, R99, R10, R33, 0x96, !PT ;  /* 0x0000000a630a7212 */ /* 0x000fe400078e9621 */
[----:B------:R-:W2:Y:S01]  /*a970*/  LDL.64 R32, [R1+0xe0] ;  /* 0x0000e00001207983 */ /* 0x000ea20000100a00 */
[----:B------:R-:W-:-:S02]  /*a980*/  IADD3 R53, P0, P1, R78, R27, R100 ;  /* 0x0000001b4e357210 */ /* 0x000fc4000791e064 */
[----:B------:R-:W-:Y:S02]  /*a990*/  SHF.L.W.U32.HI R34, R44, 0x10, R35 ;  /* 0x000000102c227819 */ /* 0x000fe40000010e23 */
[----:B------:R-:W-:Y:S02]  /*a9a0*/  LOP3.LUT R30, R53, R30, R91, 0x96, !PT ;  /* 0x0000001e351e7212 */ /* 0x000fe400078e965b */
[----:B------:R-:W-:Y:S02]  /*a9b0*/  IADD3.X R91, R36, R91, R96, P0, P1 ;  /* 0x0000005b245b7210 */ /* 0x000fe400007e2460 */
[----:B------:R-:W-:Y:S02]  /*a9c0*/  SHF.L.W.U32.HI R44, R35, 0x10, R44 ;  /* 0x00000010232c7819 */ /* 0x000fe40000010e2c */
[----:B------:R-:W-:Y:S02]  /*a9d0*/  IADD3 R85, P0, R34, R85, RZ ;  /* 0x0000005522557210 */ /* 0x000fe40007f1e0ff */
[----:B------:R-:W-:-:S02]  /*a9e0*/  LOP3.LUT R84, R86, R25, R84, 0x96, !PT ;  /* 0x0000001956547212 */ /* 0x000fc400078e9654 */
[----:B------:R-:W-:Y:S01]  /*a9f0*/  LOP3.LUT R27, R91, R26, R27, 0x96, !PT ;  /* 0x0000001a5b1b7212 */ /* 0x000fe200078e961b */
[----:B------:R-:W-:Y:S01]  /*aa00*/  IMAD.X R93, R44, 0x1, R93, P0 ;  /* 0x000000012c5d7824 */ /* 0x000fe200000e065d */
[----:B------:R-:W-:Y:S02]  /*aa10*/  LOP3.LUT R11, R98, R11, R94, 0x96, !PT ;  /* 0x0000000b620b7212 */ /* 0x000fe400078e965e */
[----:B------:R-:W-:Y:S02]  /*aa20*/  SHF.L.W.U32.HI R45, R84, 0x10, R47 ;  /* 0x00000010542d7819 */ /* 0x000fe40000010e2f */
[----:B------:R-:W-:Y:S02]  /*aa30*/  SHF.L.W.U32.HI R35, R47, 0x10, R84 ;  /* 0x000000102f237819 */ /* 0x000fe40000010e54 */
[----:B------:R-:W-:Y:S02]  /*aa40*/  SHF.L.W.U32.HI R84, R30, 0x10, R27 ;  /* 0x000000101e547819 */ /* 0x000fe40000010e1b */
[----:B------:R-:W-:-:S02]  /*aa50*/  LOP3.LUT R25, R39, R93, RZ, 0x3c, !PT ;  /* 0x0000005d27197212 */ /* 0x000fc400078e3cff */
[----:B------:R-:W-:Y:S02]  /*aa60*/  SHF.L.W.U32.HI R39, R11, 0x10, R10 ;  /* 0x000000100b277819 */ /* 0x000fe40000010e0a */
[----:B------:R-:W-:Y:S02]  /*aa70*/  IADD3 R92, P0, R35, R92, RZ ;  /* 0x0000005c235c7210 */ /* 0x000fe40007f1e0ff */
[----:B------:R-:W-:Y:S02]  /*aa80*/  SHF.L.W.U32.HI R49, R27, 0x10, R30 ;  /* 0x000000101b317819 */ /* 0x000fe40000010e1e */
[----:B------:R-:W-:Y:S02]  /*aa90*/  IADD3 R29, P1, R84, R29, RZ ;  /* 0x0000001d541d7210 */ /* 0x000fe40007f3e0ff */
        /* <DEDUP_REMOVED lines=8> */
[----:B------:R-:W-:Y:S02]  /*ab20*/  SHF.L.W.U32.HI R97, R25, 0x1, R94 ;  /* 0x0000000119617819 */ /* 0x000fe40000010e5e */
        /* <DEDUP_REMOVED lines=8> */
[----:B------:R-:W-:-:S02]  /*abb0*/  SHF.L.W.U32.HI R95, R27, 0x1, R28 ;  /* 0x000000011b5f7819 */ /* 0x000fc40000010e1c */
[----:B------:R-:W-:Y:S02]  /*abc0*/  IADD3 R27, P4, P5, R54, R97, R98 ;  /* 0x00000061361b7210 */ /* 0x000fe40007d9e062 */
[----:B------:R-:W-:Y:S02]  /*abd0*/  IADD3 R28, P0, P1, R60, R101, R89 ;  /* 0x000000653c1c7210 */ /* 0x000fe4000791e059 */
[----:B------:R-:W-:Y:S02]  /*abe0*/  SHF.L.W.U32.HI R31, R88, 0x1, R25 ;  /* 0x00000001581f7819 */ /* 0x000fe40000010e19 */
[----:B------:R-:W-:Y:S02]  /*abf0*/  IADD3.X R96, R55, R94, R99, P4, P5 ;  /* 0x0000005e37607210 */ /* 0x000fe400027ea463 */
[----:B------:R-:W-:Y:S02]  /*ac00*/  IADD3.X R100, R58, R103, R71, P0, P1 ;  /* 0x000000673a647210 */ /* 0x000fe400007e2447 */
[----:B------:R-:W-:-:S02]  /*ac10*/  IADD3 R87, P2, P3, R72, R30, R87 ;  /* 0x0000001e48577210 */ /* 0x000fc40007b5e057 */
[----:B------:R-:W-:Y:S02]  /*ac20*/  SHF.L.W.U32.HI R98, R25, 0x1, R88 ;  /* 0x0000000119627819 */ /* 0x000fe40000010e58 */
[----:B------:R-:W-:Y:S02]  /*ac30*/  IADD3 R102, P0, P1, R82, R31, R53 ;  /* 0x0000001f52667210 */ /* 0x000fe4000791e035 */
[----:B------:R-:W-:Y:S02]  /*ac40*/  LOP3.LUT R25, R49, R96, RZ, 0x3c, !PT ;  /* 0x0000006031197212 */ /* 0x000fe400078e3cff */
[----:B------:R-:W-:Y:S02]  /*ac50*/  IADD3.X R99, R81, R95, R86, P2, P3 ;  /* 0x0000005f51637210 */ /* 0x000fe400017e6456 */
[----:B------:R-:W-:Y:S02]  /*ac60*/  IADD3.X R106, R46, R98, R91, P0, P1 ;  /* 0x000000622e6a7210 */ /* 0x000fe400007e245b */
[----:B------:R-:W-:-:S02]  /*ac70*/  LOP3.LUT R88, R47, R100, RZ, 0x3c, !PT ;  /* 0x000000642f587212 */ /* 0x000fc400078e3cff */
[----:B------:R-:W-:Y:S02]  /*ac80*/  IADD3 R25, P3, R25, R92, RZ ;  /* 0x0000005c19197210 */ /* 0x000fe40007f7e0ff */
[----:B------:R-:W-:Y:S02]  /*ac90*/  LOP3.LUT R91, R84, R27, RZ, 0x3c, !PT ;  /* 0x0000001b545b7212 */ /* 0x000fe400078e3cff */
[----:B------:R-:W-:Y:S02]  /*aca0*/  IADD3 R88, P0, R88, R29, RZ ;  /* 0x0000001d58587210 */ /* 0x000fe40007f1e0ff */
[----:B------:R-:W-:Y:S01]  /*acb0*/  LOP3.LUT R90, R39, R28, RZ, 0x3c, !PT ;  /* 0x0000001c275a7212 */ /* 0x000fe200078e3cff */
[----:B------:R-:W-:Y:S01]  /*acc0*/  IMAD.X R91, R91, 0x1, R10, P3 ;  /* 0x000000015b5b7824 */ /* 0x000fe200018e060a */
[----:B------:R-:W-:Y:S02]  /*acd0*/  LOP3.LUT R53, R44, R99, RZ, 0x3c, !PT ;  /* 0x000000632c357212 */ /* 0x000fe400078e3cff */
[----:B------:R-:W-:Y:S01]  /*ace0*/  LOP3.LUT R86, R45, R106, RZ, 0x3c, !PT ;  /* 0x0000006a2d567212 */ /* 0x000fe200078e3cff */
[----:B------:R-:W-:Y:S01]  /*acf0*/  IMAD.X R90, R90, 0x1, R11, P0 ;  /* 0x000000015a5a7824 */ /* 0x000fe200000e060b */
[----:B------:R-:W-:-:S02]  /*ad00*/  IADD3 R53, P1, R53, R26, RZ ;  /* 0x0000001a35357210 */ /* 0x000fc40007f3e0ff */
[----:B------:R-:W-:Y:S02]  /*ad10*/  LOP3.LUT R29, R34, R87, RZ, 0x3c, !PT ;  /* 0x00000057221d7212 */ /* 0x000fe400078e3cff */
[----:B------:R-:W-:Y:S02]  /*ad20*/  IADD3 R86, P2, R86, R85, RZ ;  /* 0x0000005556567210 */ /* 0x000fe40007f5e0ff */
[----:B------:R-:W-:Y:S02]  /*ad30*/  LOP3.LUT R10, R35, R102, RZ, 0x3c, !PT ;  /* 0x00000066230a7212 */ /* 0x000fe400078e3cff */
[----:B------:R-:W-:Y:S02]  /*ad40*/  LOP3.LUT R108, R97, R25, RZ, 0x3c, !PT ;  /* 0x00000019616c7212 */ /* 0x000fe400078e3cff */
[----:B------:R-:W-:Y:S01]  /*ad50*/  LOP3.LUT R11, R94, R91, RZ, 0x3c, !PT ;  /* 0x0000005b5e0b7212 */ /* 0x000fe200078e3cff */
[----:B------:R-:W-:Y:S02]  /*ad60*/  IMAD.X R92, R29, 0x1, R24, P1 ;  /* 0x000000011d5c7824 */ /* 0x000fe400008e0618 */
[----:B------:R-:W-:Y:S01]  /*ad70*/  IMAD.X R93, R10, 0x1, R93, P2 ;  /* 0x000000010a5d7824 */ /* 0x000fe200010e065d */
[----:B------:R-:W-:-:S02]  /*ad80*/  SHF.L.W.U32.HI R97, R11, 0x8, R108 ;  /* 0x000000080b617819 */ /* 0x000fc40000010e6c */
[----:B------:R-:W-:Y:S02]  /*ad90*/  SHF.L.W.U32.HI R108, R108, 0x8, R11 ;  /* 0x000000086c6c7819 */ /* 0x000fe40000010e0b */
[----:B------:R-:W-:Y:S02]  /*ada0*/  LOP3.LUT R71, R101, R88, RZ, 0x3c, !PT ;  /* 0x0000005865477212 */ /* 0x000fe400078e3cff */
[----:B------:R-:W-:Y:S02]  /*adb0*/  LOP3.LUT R24, R103, R90, RZ, 0x3c, !PT ;  /* 0x0000005a67187212 */ /* 0x000fe400078e3cff */
[----:B------:R-:W-:Y:S02]  /*adc0*/  LOP3.LUT R104, R30, R53, RZ, 0x3c, !PT ;  /* 0x000000351e687212 */ /* 0x000fe400078e3cff */
[----:B------:R-:W-:Y:S02]  /*add0*/  LOP3.LUT R29, R95, R92, RZ, 0x3c, !PT ;  /* 0x0000005c5f1d7212 */ /* 0x000fe400078e3cff */
[----:B------:R-:W-:-:S02]  /*ade0*/  IADD3 R30, P0, P1, R52, R27, R108 ;  /* 0x0000001b341e7210 */ /* 0x000fc4000791e06c */
[----:B------:R-:W-:Y:S02]  /*adf0*/  LOP3.LUT R10, R31, R86, RZ, 0x3c, !PT ;  /* 0x000000561f0a7212 */ /* 0x000fe400078e3cff */
[----:B------:R-:W-:Y:S02]  /*ae00*/  LOP3.LUT R11, R98, R93, RZ, 0x3c, !PT ;  /* 0x0000005d620b7212 */ /* 0x000fe400078e3cff */
[----:B------:R-:W-:Y:S02]  /*ae10*/  SHF.L.W.U32.HI R94, R24, 0x8, R71 ;  /* 0x00000008185e7819 */ /* 0x000fe40000010e47 */
[----:B------:R-:W-:Y:S02]  /*ae20*/  SHF.L.W.U32.HI R71, R71, 0x8, R24 ;  /* 0x0000000847477819 */ /* 0x000fe40000010e18 */
[----:B------:R-:W-:Y:S02]  /*ae30*/  SHF.L.W.U32.HI R95, R29, 0x8, R104 ;  /* 0x000000081d5f7819 */ /* 0x000fe40000010e68 */
[----:B------:R-:W-:-:S02]  /*ae40*/  IADD3.X R31, R70, R96, R97, P0, P1 ;  /* 0x00000060461f7210 */ /* 0x000fc400007e2461 */
[----:B------:R-:W-:Y:S02]  /*ae50*/  SHF.L.W.U32.HI R104, R104, 0x8, R29 ;  /* 0x0000000868687819 */ /* 0x000fe40000010e1d */
[----:B------:R-:W-:Y:S02]  /*ae60*/  SHF.L.W.U32.HI R98, R10, 0x8, R11 ;  /* 0x000000080a627819 */ /* 0x000fe40000010e0b */
[----:B------:R-:W-:Y:S02]  /*ae70*/  LOP3.LUT R26, R30, R49, R96, 0x96, !PT ;  /* 0x000000311e1a7212 */ /* 0x000fe400078e9660 */
[----:B------:R-:W-:Y:S02]  /*ae80*/  IADD3 R96, P0, P1, R68, R28, R71 ;  /* 0x0000001c44607210 */ /* 0x000fe4000791e047 */
[----:B------:R-:W-:Y:S02]  /*ae90*/  LOP3.LUT R27, R31, R84, R27, 0x96, !PT ;  /* 0x000000541f1b7212 */ /* 0x000fe400078e961b */
[----:B------:R-:W-:-:S02]  /*aea0*/  SHF.L.W.U32.HI R89, R11, 0x8, R10 ;  /* 0x000000080b597819 */ /* 0x000fc40000010e0a */
[----:B------:R-:W-:Y:S02]  /*aeb0*/  IADD3 R84, P2, P3, R76, R87, R104 ;  /* 0x000000574c547210 */ /* 0x000fe40007b5e068 */
[----:B------:R-:W-:Y:S02]  /*aec0*/  IADD3 R85, P4, P5, R83, R102, R98 ;  /* 0x0000006653557210 */ /* 0x000fe40007d9e062 */
[----:B------:R-:W-:Y:S02]  /*aed0*/  LOP3.LUT R49, R96, R47, R100, 0x96, !PT ;  /* 0x0000002f60317212 */ /* 0x000fe400078e9664 */
[----:B------:R-:W-:Y:S02]  /*aee0*/  IADD3.X R47, R61, R100, R94, P0, P1 ;  /* 0x000000643d2f7210 */ /* 0x000fe400007e245e */
[----:B------:R-:W-:Y:S02]  /*aef0*/  LOP3.LUT R24, R84, R44, R99, 0x96, !PT ;  /* 0x0000002c54187212 */ /* 0x000fe400078e9663 */
[----:B------:R-:W-:-:S02]  /*af00*/  IADD3.X R100, R80, R106, R89, P4, P5 ;  /* 0x0000006a50647210 */ /* 0x000fc400027ea459 */
[----:B------:R-:W-:Y:S02]  /*af10*/  IADD3.X R44, R74, R99, R95, P2, P3 ;  /* 0x000000634a2c7210 */ /* 0x000fe400017e645f */
[----:B------:R-:W-:Y:S02]  /*af20*/  SHF.L.W.U32.HI R10, R26, 0x10, R27 ;  /* 0x000000101a0a7819 */ /* 0x000fe40000010e1b */
[----:B------:R-:W-:Y:S02]  /*af30*/  LOP3.LUT R11, R85, R45, R106, 0x96, !PT ;  /* 0x0000002d550b7212 */ /* 0x000fe400078e966a */
[----:B------:R-:W-:Y:S02]  /*af40*/  LOP3.LUT R102, R100, R35, R102, 0x96, !PT ;  /* 0x0000002364667212 */ /* 0x000fe400078e9666 */
[----:B------:R-:W-:Y:S02]  /*af50*/  LOP3.LUT R106, R47, R39, R28, 0x96, !PT ;  /* 0x000000272f6a7212 */ /* 0x000fe400078e961c */
[----:B------:R-:W-:-:S02]  /*af60*/  LOP3.LUT R87, R44, R34, R87, 0x96, !PT ;  /* 0x000000222c577212 */ /* 0x000fc400078e9657 */
[----:B------:R-:W-:Y:S02]  /*af70*/  SHF.L.W.U32.HI R26, R27, 0x10, R26 ;  /* 0x000000101b1a7819 */ /* 0x000fe40000010e1a */
[----:B------:R-:W-:Y:S02]  /*af80*/  IADD3 R45, P0, R10, R25, RZ ;  /* 0x000000190a2d7210 */ /* 0x000fe40007f1e0ff */
[----:B------:R-:W-:Y:S02]  /*af90*/  SHF.L.W.U32.HI R28, R102, 0x10, R11 ;  /* 0x00000010661c7819 */ /* 0x000fe40000010e0b */
[----:B------:R-:W-:Y:S02]  /*afa0*/  SHF.L.W.U32.HI R27, R11, 0x10, R102 ;  /* 0x000000100b1b7819 */ /* 0x000fe40000010e66 */
[----:B------:R-:W-:Y:S02]  /*afb0*/  SHF.L.W.U32.HI R29, R87, 0x10, R24 ;  /* 0x00000010571d7819 */ /* 0x000fe40000010e18 */
[----:B------:R-:W-:Y:S01]  /*afc0*/  SHF.L.W.U32.HI R11, R49, 0x10, R106 ;  /* 0x00000010310b7819 */ /* 0x000fe20000010e6a */
[----:B------:R-:W-:Y:S01]  /*afd0*/  IMAD.X R34, R26, 0x1, R91, P0 ;  /* 0x000000011a227824 */ /* 0x000fe200000e065b */
[----:B------:R-:W-:-:S02]  /*afe0*/  SHF.L.W.U32.HI R24, R24, 0x10, R87 ;  /* 0x0000001018187819 */ /* 0x000fc40000010e57 */
[----:B------:R-:W-:Y:S02]  /*aff0*/  SHF.L.W.U32.HI R25, R106, 0x10, R49 ;  /* 0x000000106a197819 */ /* 0x000fe40000010e31 */
[----:B------:R-:W-:Y:S02]  /*b000*/  IADD3 R106, P0, R11, R88, RZ ;  /* 0x000000580b6a7210 */ /* 0x000fe40007f1e0ff */
[----:B------:R-:W-:Y:S02]  /*b010*/  IADD3 R91, P1, R24, R53, RZ ;  /* 0x00000035185b7210 */ /* 0x000fe40007f3e0ff */
[----:B------:R-:W-:Y:S02]  /*b020*/  LOP3.LUT R108, R108, R45, RZ, 0x3c, !PT ;  /* 0x0000002d6c6c7212 */ /* 0x000fe400078e3cff */
[----:B------:R-:W-:Y:S01]  /*b030*/  LOP3.LUT R97, R97, R34, RZ, 0x3c, !PT ;  /* 0x0000002261617212 */ /* 0x000fe200078e3cff */
[----:B------:R-:W-:Y:S02]  /*b040*/  IMAD.X R87, R25, 0x1, R90, P0 ;  /* 0x0000000119577824 */ /* 0x000fe400000e065a */
[----:B------:R-:W-:Y:S01]  /*b050*/  IMAD.X R53, R29, 0x1, R92, P1 ;  /* 0x000000011d357824 */ /* 0x000fe200008e065c */
[----:B------:R-:W-:-:S02]  /*b060*/  SHF.L.W.U32.HI R49, R97, 0x1, R108 ;  /* 0x0000000161317819 */ /* 0x000fc40000010e6c */
[----:B------:R-:W-:Y:S02]  /*b070*/  SHF.L.W.U32.HI R88, R108, 0x1, R97 ;  /* 0x000000016c587819 */ /* 0x000fe40000010e61 */
[----:B------:R-:W-:Y:S02]  /*b080*/  IADD3 R97, P0, R27, R86, RZ ;  /* 0x000000561b617210 */ /* 0x000fe40007f1e0ff */
[----:B------:R-:W-:Y:S02]  /*b090*/  LOP3.LUT R102, R71, R106, RZ, 0x3c, !PT ;  /* 0x0000006a47667212 */ /* 0x000fe400078e3cff */
[----:B------:R-:W-:Y:S02]  /*b0a0*/  LOP3.LUT R35, R94, R87, RZ, 0x3c, !PT ;  /* 0x000000575e237212 */ /* 0x000fe400078e3cff */
[----:B------:R-:W-:Y:S02]  /*b0b0*/  LOP3.LUT R71, R104, R91, RZ, 0x3c, !PT ;  /* 0x0000005b68477212 */ /* 0x000fe400078e3cff */
[----:B------:R-:W-:Y:S01]  /*b0c0*/  LOP3.LUT R86, R95, R53, RZ, 0x3c, !PT ;  /* 0x000000355f567212 */ /* 0x000fe200078e3cff */
[----:B------:R-:W-:Y:S01]  /*b0d0*/  IMAD.X R108, R28, 0x1, R93, P0 ;  /* 0x000000011c6c7824 */ /* 0x000fe200000e065d */
[----:B------:R-:W-:-:S02]  /*b0e0*/  SHF.L.W.U32.HI R93, R35, 0x1, R102 ;  /* 0x00000001235d7819 */ /* 0x000fc40000010e66 */
[----:B------:R-:W-:Y:S02]  /*b0f0*/  SHF.L.W.U32.HI R94, R86, 0x1, R71 ;  /* 0x00000001565e7819 */ /* 0x000fe40000010e47 */
[----:B------:R-:W-:Y:S02]  /*b100*/  SHF.L.W.U32.HI R102, R102, 0x1, R35 ;  /* 0x0000000166667819 */ /* 0x000fe40000010e23 */
[----:B------:R-:W-:Y:S02]  /*b110*/  IADD3 R35, P2, P3, R54, R49, R96 ;  /* 0x0000003136237210 */ /* 0x000fe40007b5e060 */
[----:B------:R-:W-:Y:S02]  /*b120*/  LOP3.LUT R98, R98, R97, RZ, 0x3c, !PT ;  /* 0x0000006162627212 */ /* 0x000fe400078e3cff */
[----:B------:R-:W-:Y:S02]  /*b130*/  LOP3.LUT R89, R89, R108, RZ, 0x3c, !PT ;  /* 0x0000006c59597212 */ /* 0x000fe400078e3cff */
[----:B------:R-:W-:-:S02]  /*b140*/  IADD3 R84, P4, P5, R79, R93, R84 ;  /* 0x0000005d4f547210 */ /* 0x000fc40007d9e054 */
[----:B------:R-:W-:Y:S02]  /*b150*/  SHF.L.W.U32.HI R71, R71, 0x1, R86 ;  /* 0x0000000147477819 */ /* 0x000fe40000010e56 */
[----:B------:R-:W-:Y:S02]  /*b160*/  IADD3 R39, P1, P0, R68, R94, R85 ;  /* 0x0000005e44277210 */ /* 0x000fe4000783e055 */
[----:B------:R-:W-:Y:S02]  /*b170*/  IADD3.X R92, R55, R88, R47, P2, P3 ;  /* 0x00000058375c7210 */ /* 0x000fe400017e642f */
[----:B------:R-:W-:Y:S02]  /*b180*/  SHF.L.W.U32.HI R79, R89, 0x1, R98 ;  /* 0x00000001594f7819 */ /* 0x000fe40000010e62 */
[----:B------:R-:W-:Y:S02]  /*b190*/  IADD3.X R47, R37, R102, R44, P4, P5 ;  /* 0x00000066252f7210 */ /* 0x000fe400027ea42c */
[----:B------:R-:W-:-:S02]  /*b1a0*/  IADD3.X R61, R61, R71, R100, P1, P0 ;  /* 0x000000473d3d7210 */ /* 0x000fc40000fe0464 */
[----:B------:R-:W-:Y:S02]  /*b1b0*/  SHF.L.W.U32.HI R89, R98, 0x1, R89 ;  /* 0x0000000162597819 */ /* 0x000fe40000010e59 */
[----:B------:R-:W-:Y:S02]  /*b1c0*/  IADD3 R68, P2, P3, R83, R79, R30 ;  /* 0x0000004f53447210 */ /* 0x000fe40007b5e01e */
[----:B------:R-:W-:Y:S02]  /*b1d0*/  LOP3.LUT R86, R28, R47, RZ, 0x3c, !PT ;  /* 0x0000002f1c567212 */ /* 0x000fe400078e3cff */
[----:B------:R-:W-:Y:S02]  /*b1e0*/  LOP3.LUT R37, R26, R61, RZ, 0x3c, !PT ;  /* 0x0000003d1a257212 */ /* 0x000fe400078e3cff */
[----:B------:R-:W-:Y:S02]  /*b1f0*/  LOP3.LUT R30, R29, R92, RZ, 0x3c, !PT ;  /* 0x0000005c1d1e7212 */ /* 0x000fe400078e3cff */
[----:B------:R-:W-:-:S02]  /*b200*/  IADD3.X R90, R80, R89, R31, P2, P3 ;  /* 0x00000059505a7210 */ /* 0x000fc400017e641f */
[----:B------:R-:W-:Y:S02]  /*b210*/  IADD3 R86, P1, R86, R45, RZ ;  /* 0x0000002d56567210 */ /* 0x000fe40007f3e0ff */
[----:B------:R-:W-:Y:S02]  /*b220*/  IADD3 R45, P2, R37, R106, RZ ;  /* 0x0000006a252d7210 */ /* 0x000fe40007f5e0ff */
[----:B------:R-:W-:Y:S02]  /*b230*/  IADD3 R31, P0, R30, R97, RZ ;  /* 0x000000611e1f7210 */ /* 0x000fe40007f1e0ff */
[----:B------:R-:W-:Y:S02]  /*b240*/  LOP3.LUT R37, R24, R35, RZ, 0x3c, !PT ;  /* 0x0000002318257212 */ /* 0x000fe400078e3cff */
[----:B------:R-:W-:Y:S02]  /*b250*/  LOP3.LUT R55, R27, R84, RZ, 0x3c, !PT ;  /* 0x000000541b377212 */ /* 0x000fe400078e3cff */
[----:B------:R-:W-:Y:S01]  /*b260*/  LOP3.LUT R44, R25, R90, RZ, 0x3c, !PT ;  /* 0x0000005a192c7212 */ /* 0x000fe200078e3cff */
        /* <DEDUP_REMOVED lines=16> */
[----:B------:R-:W-:Y:S02]  /*b370*/  LOP3.LUT R83, R79, R44, RZ, 0x3c, !PT ;  /* 0x0000002c4f537212 */ /* 0x000fe400078e3cff */
[----:B------:R-:W-:-:S02]  /*b380*/  LOP3.LUT R96, R89, R80, RZ, 0x3c, !PT ;  /* 0x0000005059607212 */ /* 0x000fc400078e3cff */
[----:B------:R-:W-:Y:S02]  /*b390*/  SHF.L.W.U32.HI R94, R102, 0x8, R93 ;  /* 0x00000008665e7819 */ /* 0x000fe40000010e5d */
[----:B------:R-:W-:Y:S02]  /*b3a0*/  SHF.L.W.U32.HI R53, R88, 0x8, R49 ;  /* 0x0000000858357819 */ /* 0x000fe40000010e31 */
[----:B------:R-:W-:Y:S02]  /*b3b0*/  SHF.L.W.U32.HI R79, R49, 0x8, R88 ;  /* 0x00000008314f7819 */ /* 0x000fe40000010e58 */
[----:B------:R-:W-:Y:S02]  /*b3c0*/  IADD3 R72, P0, P1, R72, R35, R34 ;  /* 0x0000002348487210 */ /* 0x000fe4000791e022 */
[----:B------:R-:W-:Y:S02]  /*b3d0*/  IADD3 R60, P2, P3, R60, R84, R71 ;  /* 0x000000543c3c7210 */ /* 0x000fe40007b5e047 */
[----:B------:R-:W-:-:S02]  /*b3e0*/  SHF.L.W.U32.HI R88, R96, 0x8, R83 ;  /* 0x0000000860587819 */ /* 0x000fc40000010e53 */
[----:B------:R-:W-:Y:S02]  /*b3f0*/  SHF.L.W.U32.HI R83, R83, 0x8, R96 ;  /* 0x0000000853537819 */ /* 0x000fe40000010e60 */
[----:B------:R-:W-:Y:S02]  /*b400*/  IADD3.X R81, R81, R92, R30, P0, P1 ;  /* 0x0000005c51517210 */ /* 0x000fe400007e241e */
[----:B------:R-:W-:Y:S02]  /*b410*/  IADD3.X R58, R58, R47, R94, P2, P3 ;  /* 0x0000002f3a3a7210 */ /* 0x000fe400017e645e */
[----:B------:R-:W-:Y:S02]  /*b420*/  LOP3.LUT R92, R72, R29, R92, 0x96, !PT ;  /* 0x0000001d485c7212 */ /* 0x000fe400078e965c */
[----:B------:R-:W-:Y:S02]  /*b430*/  IADD3 R29, P0, P1, R52, R39, R79 ;  /* 0x00000027341d7210 */ /* 0x000fe4000791e04f */
[----:B------:R-:W-:-:S02]  /*b440*/  IADD3 R57, P2, P3, R57, R68, R83 ;  /* 0x0000004439397210 */ /* 0x000fc40007b5e053 */
        /* <DEDUP_REMOVED lines=8> */
[----:B------:R-:W-:Y:S02]  /*b4d0*/  LOP3.LUT R85, R81, R24, R35, 0x96, !PT ;  /* 0x0000001851557212 */ /* 0x000fe400078e9623 */
[----:B------:R-:W-:Y:S02]  /*b4e0*/  SHF.L.W.U32.HI R24, R27, 0x10, R28 ;  /* 0x000000101b187819 */ /* 0x000fe40000010e1c */
[----:B------:R-:W-:Y:S02]  /*b4f0*/  IADD3 R86, P0, R25, R86, RZ ;  /* 0x0000005619567210 */ /* 0x000fe40007f1e0ff */
[----:B------:R-:W-:-:S02]  /*b500*/  LOP3.LUT R11, R59, R11, R68, 0x96, !PT ;  /* 0x0000000b3b0b7212 */ /* 0x000fc400078e9644 */
[----:B------:R-:W-:Y:S01]  /*b510*/  SHF.L.W.U32.HI R10, R26, 0x10, R39 ;  /* 0x000000101a0a7819 */ /* 0x000fe20000010e27 */
[----:B------:R-:W-:Y:S01]  /*b520*/  IMAD.X R47, R24, 0x1, R55, P0 ;  /* 0x00000001182f7824 */ /* 0x000fe200000e0637 */
[----:B------:R-:W-:Y:S02]  /*b530*/  SHF.L.W.U32.HI R27, R39, 0x10, R26 ;  /* 0x00000010271b7819 */ /* 0x000fe40000010e1a */
[----:B------:R-:W-:Y:S02]  /*b540*/  SHF.L.W.U32.HI R35, R11, 0x10, R90 ;  /* 0x000000100b237819 */ /* 0x000fe40000010e5a */
[----:B------:R-:W-:Y:S02]  /*b550*/  IADD3 R84, P0, R10, R45, RZ ;  /* 0x0000002d0a547210 */ /* 0x000fe40007f1e0ff */
[----:B------:R-:W-:Y:S02]  /*b560*/  SHF.L.W.U32.HI R11, R90, 0x10, R11 ;  /* 0x000000105a0b7819 */ /* 0x000fe40000010e0b */
[----:B------:R-:W-:-:S02]  /*b570*/  SHF.L.W.U32.HI R26, R92, 0x10, R85 ;  /* 0x000000105c1a7819 */ /* 0x000fc40000010e55 */
[----:B------:R-:W-:Y:S01]  /*b580*/  SHF.L.W.U32.HI R28, R85, 0x10, R92 ;  /* 0x00000010551c7819 */ /* 0x000fe20000010e5c */
[----:B------:R-:W-:Y:S01]  /*b590*/  IMAD.X R85, R27, 0x1, R54, P0 ;  /* 0x000000011b557824 */ /* 0x000fe200000e0636 */
[----:B------:R-:W-:Y:S02]  /*b5a0*/  IADD3 R70, P1, R11, R44, RZ ;  /* 0x0000002c0b467210 */ /* 0x000fe40007f3e0ff */
[----:B------:R-:W-:Y:S02]  /*b5b0*/  IADD3 R87, P0, R26, R31, RZ ;  /* 0x0000001f1a577210 */ /* 0x000fe40007f1e0ff */
[----:B------:R-:W-:Y:S01]  /*b5c0*/  LOP3.LUT R61, R71, R86, RZ, 0x3c, !PT ;  /* 0x00000056473d7212 */ /* 0x000fe200078e3cff */
[----:B------:R-:W-:Y:S01]  /*b5d0*/  IMAD.X R80, R35, 0x1, R80, P1 ;  /* 0x0000000123507824 */ /* 0x000fe200008e0650 */
[----:B------:R-:W-:Y:S02]  /*b5e0*/  LOP3.LUT R94, R94, R47, RZ, 0x3c, !PT ;  /* 0x0000002f5e5e7212 */ /* 0x000fe400078e3cff */
[----:B------:R-:W-:-:S02]  /*b5f0*/  LOP3.LUT R31, R53, R85, RZ, 0x3c, !PT ;  /* 0x00000055351f7212 */ /* 0x000fc400078e3cff */
[----:B------:R-:W-:Y:S01]  /*b600*/  LOP3.LUT R53, R83, R70, RZ, 0x3c, !PT ;  /* 0x0000004653357212 */ /* 0x000fe200078e3cff */
[----:B------:R-:W-:Y:S01]  /*b610*/  IMAD.X R83, R28, 0x1, R37, P0 ;  /* 0x000000011c537824 */ /* 0x000fe200000e0625 */
[----:B------:R-:W-:Y:S02]  /*b620*/  LOP3.LUT R54, R79, R84, RZ, 0x3c, !PT ;  /* 0x000000544f367212 */ /* 0x000fe400078e3cff */
[----:B------:R-:W-:Y:S02]  /*b630*/  SHF.L.W.U32.HI R55, R94, 0x1, R61 ;  /* 0x000000015e377819 */ /* 0x000fe40000010e3d */
[----:B------:R-:W-:Y:S02]  /*b640*/  LOP3.LUT R88, R88, R80, RZ, 0x3c, !PT ;  /* 0x0000005058587212 */ /* 0x000fe400078e3cff */
[----:B------:R-:W-:Y:S02]  /*b650*/  SHF.L.W.U32.HI R52, R31, 0x1, R54 ;  /* 0x000000011f347819 */ /* 0x000fe40000010e36 */
[----:B------:R-:W-:-:S02]  /*b660*/  LOP3.LUT R45, R34, R87, RZ, 0x3c, !PT ;  /* 0x00000057222d7212 */ /* 0x000fc400078e3cff */
[----:B------:R-:W-:Y:S02]  /*b670*/  LOP3.LUT R30, R30, R83, RZ, 0x3c, !PT ;  /* 0x000000531e1e7212 */ /* 0x000fe400078e3cff */
[----:B------:R-:W-:Y:S02]  /*b680*/  SHF.L.W.U32.HI R61, R61, 0x1, R94 ;  /* 0x000000013d3d7819 */ /* 0x000fe40000010e5e */
        /* <DEDUP_REMOVED lines=13> */
[----:B------:R-:W-:Y:S02]  /*b760*/  IADD3.X R60, R36, R45, R59, P2, P3 ;  /* 0x0000002d243c7210 */ /* 0x000fe400017e643b */
[----:B------:R-:W-:Y:S02]  /*b770*/  IADD3 R37, P0, R37, R84, RZ ;  /* 0x0000005425257210 */ /* 0x000fe40007f1e0ff */
[----:B------:R-:W-:-:S02]  /*b780*/  LOP3.LUT R30, R11, R66, RZ, 0x3c, !PT ;  /* 0x000000420b1e7212 */ /* 0x000fc400078e3cff */
[----:B------:R-:W-:Y:S02]  /*b790*/  LOP3.LUT R71, R24, R79, RZ, 0x3c, !PT ;  /* 0x0000004f18477212 */ /* 0x000fe400078e3cff */
[----:B------:R-:W-:Y:S02]  /*b7a0*/  LOP3.LUT R39, R28, R81, RZ, 0x3c, !PT ;  /* 0x000000511c277212 */ /* 0x000fe400078e3cff */
[----:B------:R-:W-:Y:S01]  /*b7b0*/  LOP3.LUT R57, R27, R60, RZ, 0x3c, !PT ;  /* 0x0000003c1b397212 */ /* 0x000fe200078e3cff */
[----:B------:R-:W-:Y:S01]  /*b7c0*/  IMAD.X R30, R30, 0x1, R85, P0 ;  /* 0x000000011e1e7824 */ /* 0x000fe200000e0655 */
[----:B------:R-:W-:Y:S02]  /*b7d0*/  IADD3 R71, P2, R71, R87, RZ ;  /* 0x0000005747477210 */ /* 0x000fe40007f5e0ff */
[----:B------:R-:W-:Y:S02]  /*b7e0*/  LOP3.LUT R36, R25, R76, RZ, 0x3c, !PT ;  /* 0x0000004c19247212 */ /* 0x000fe400078e3cff */
[----:B------:R-:W-:-:S02]  /*b7f0*/  IADD3 R39, P1, R39, R70, RZ ;  /* 0x0000004627277210 */ /* 0x000fc40007f3e0ff */
[----:B------:R-:W-:Y:S02]  /*b800*/  LOP3.LUT R29, R26, R67, RZ, 0x3c, !PT ;  /* 0x000000431a1d7212 */ /* 0x000fe400078e3cff */
[----:B------:R-:W-:Y:S02]  /*b810*/  IADD3 R57, P3, R57, R86, RZ ;  /* 0x0000005639397210 */ /* 0x000fe40007f7e0ff */
[----:B------:R-:W-:Y:S01]  /*b820*/  LOP3.LUT R58, R10, R65, RZ, 0x3c, !PT ;  /* 0x000000410a3a7212 */ /* 0x000fe200078e3cff */
[----:B------:R-:W-:Y:S01]  /*b830*/  IMAD.X R36, R36, 0x1, R83, P2 ;  /* 0x0000000124247824 */ /* 0x000fe200010e0653 */
        /* <DEDUP_REMOVED lines=8> */
[----:B------:R-:W-:Y:S02]  /*b8c0*/  LOP3.LUT R59, R54, R29, RZ, 0x3c, !PT ;  /* 0x0000001d363b7212 */ /* 0x000fe400078e3cff */
[----:B------:R-:W-:Y:S02]  /*b8d0*/  LOP3.LUT R54, R44, R57, RZ, 0x3c, !PT ;  /* 0x000000392c367212 */ /* 0x000fe400078e3cff */
[----:B------:R-:W-:-:S02]  /*b8e0*/  LOP3.LUT R53, R45, R55, RZ, 0x3c, !PT ;  /* 0x000000372d357212 */ /* 0x000fc400078e3cff */
[----:B------:R-:W-:Y:S02]  /*b8f0*/  LOP3.LUT R52, R52, R39, RZ, 0x3c, !PT ;  /* 0x0000002734347212 */ /* 0x000fe400078e3cff */
[----:B------:R-:W-:Y:S02]  /*b900*/  SHF.L.W.U32.HI R45, R58, 0x8, R49 ;  /* 0x000000083a2d7819 */ /* 0x000fe40000010e31 */
[----:B------:R-:W-:Y:S02]  /*b910*/  IADD3 R82, P2, P3, R82, R66, R47 ;  /* 0x0000004252527210 */ /* 0x000fe40007b5e02f */
[----:B------:R-:W-:Y:S02]  /*b920*/  SHF.L.W.U32.HI R49, R49, 0x8, R58 ;  /* 0x0000000831317819 */ /* 0x000fe40000010e3a */
[----:B------:R-:W-:Y:S02]  /*b930*/  SHF.L.W.U32.HI R44, R53, 0x8, R54 ;  /* 0x00000008352c7819 */ /* 0x000fe40000010e36 */
[----:B------:R-:W-:-:S02]  /*b940*/  SHF.L.W.U32.HI R34, R59, 0x8, R52 ;  /* 0x000000083b227819 */ /* 0x000fc40000010e34 */
[----:B------:R-:W-:Y:S02]  /*b950*/  SHF.L.W.U32.HI R54, R54, 0x8, R53 ;  /* 0x0000000836367819 */ /* 0x000fe40000010e35 */
[----:B------:R-:W-:Y:S02]  /*b960*/  SHF.L.W.U32.HI R52, R52, 0x8, R59 ;  /* 0x0000000834347819 */ /* 0x000fe40000010e3b */
[----:B------:R-:W-:Y:S02]  /*b970*/  IADD3.X R83, R46, R68, R31, P2, P3 ;  /* 0x000000442e537210 */ /* 0x000fe400017e641f */
[----:B------:R-:W-:Y:S02]  /*b980*/  IADD3 R59, P2, P3, R48, R76, R49 ;  /* 0x0000004c303b7210 */ /* 0x000fe40007b5e031 */
[----:B------:R-:W-:Y:S02]  /*b990*/  IADD3 R73, P4, P5, R73, R65, R54 ;  /* 0x0000004149497210 */ /* 0x000fe40007d9e036 */
[----:B------:R-:W-:-:S02]  /*b9a0*/  IADD3.X R61, R56, R79, R45, P2, P3 ;  /* 0x0000004f383d7210 */ /* 0x000fc400017e642d */
[----:B------:R-:W-:Y:S02]  /*b9b0*/  IADD3.X R75, R75, R60, R44, P4, P5 ;  /* 0x0000003c4b4b7210 */ /* 0x000fe400027ea42c */
[----:B------:R-:W-:Y:S02]  /*b9c0*/  IADD3 R77, P1, P0, R77, R67, R52 ;  /* 0x000000434d4d7210 */ /* 0x000fe4000783e034 */
[----:B------:R-:W-:Y:S02]  /*b9d0*/  LOP3.LUT R24, R59, R24, R79, 0x96, !PT ;  /* 0x000000183b187212 */ /* 0x000fe400078e964f */
[----:B------:R-:W-:Y:S02]  /*b9e0*/  LOP3.LUT R25, R61, R25, R76, 0x96, !PT ;  /* 0x000000193d197212 */ /* 0x000fe400078e964c */
[----:B------:R-:W-:Y:S02]  /*b9f0*/  LOP3.LUT R27, R73, R27, R60, 0x96, !PT ;  /* 0x0000001b491b7212 */ /* 0x000fe400078e963c */
[----:B------:R-:W-:-:S02]  /*ba00*/  LOP3.LUT R10, R75, R10, R65, 0x96, !PT ;  /* 0x0000000a4b0a7212 */ /* 0x000fc400078e9641 */
[----:B------:R-:W-:Y:S02]  /*ba10*/  LOP3.LUT R53, R82, R35, R68, 0x96, !PT ;  /* 0x0000002352357212 */ /* 0x000fe400078e9644 */
[----:B------:R-:W-:Y:S02]  /*ba20*/  LOP3.LUT R58, R77, R28, R81, 0x96, !PT ;  /* 0x0000001c4d3a7212 */ /* 0x000fe400078e9651 */
[----:B------:R-:W-:Y:S02]  /*ba30*/  LOP3.LUT R66, R83, R11, R66, 0x96, !PT ;  /* 0x0000000b53427212 */ /* 0x000fe400078e9642 */
[----:B------:R-:W-:Y:S02]  /*ba40*/  SHF.L.W.U32.HI R28, R24, 0x10, R25 ;  /* 0x00000010181c7819 */ /* 0x000fe40000010e19 */
[----:B------:R-:W-:Y:S02]  /*ba50*/  SHF.L.W.U32.HI R46, R10, 0x10, R27 ;  /* 0x000000100a2e7819 */ /* 0x000fe40000010e1b */
[----:B------:R-:W-:-:S02]  /*ba60*/  SHF.L.W.U32.HI R48, R27, 0x10, R10 ;  /* 0x000000101b307819 */ /* 0x000fc40000010e0a */
[----:B------:R-:W-:Y:S02]  /*ba70*/  IADD3.X R69, R69, R81, R34, P1, P0 ;  /* 0x0000005145457210 */ /* 0x000fe40000fe0422 */
[----:B------:R-:W-:Y:S02]  /*ba80*/  SHF.L.W.U32.HI R11, R66, 0x10, R53 ;  /* 0x00000010420b7819 */ /* 0x000fe40000010e35 */
[----:B------:R-:W-:Y:S02]  /*ba90*/  SHF.L.W.U32.HI R10, R53, 0x10, R66 ;  /* 0x00000010350a7819 */ /* 0x000fe40000010e42 */
[----:B------:R-:W-:Y:S02]  /*baa0*/  IADD3 R53, P2, R28, R71, RZ ;  /* 0x000000471c357210 */ /* 0x000fe40007f5e0ff */
[----:B------:R-:W-:Y:S02]  /*bab0*/  LOP3.LUT R67, R69, R26, R67, 0x96, !PT ;  /* 0x0000001a45437212 */ /* 0x000fe400078e9643 */
[----:B------:R-:W-:-:S02]  /*bac0*/  SHF.L.W.U32.HI R35, R25, 0x10, R24 ;  /* 0x0000001019237819 */ /* 0x000fc40000010e18 */
[----:B------:R-:W-:Y:S02]  /*bad0*/  LOP3.LUT R56, R49, R53, RZ, 0x3c, !PT ;  /* 0x0000003531387212 */ /* 0x000fe400078e3cff */
[----:B------:R-:W-:Y:S02]  /*bae0*/  IADD3 R25, P3, R48, R57, RZ ;  /* 0x0000003930197210 */ /* 0x000fe40007f7e0ff */
[----:B------:R-:W-:Y:S02]  /*baf0*/  LOP3.LUT R53, R20, R53, R82, 0x96, !PT ;  /* 0x0000003514357212 */ /* 0x000fe400078e9652 */
[----:B------:R-:W-:Y:S02]  /*bb00*/  IADD3 R20, P0, R10, R37, RZ ;  /* 0x000000250a147210 */ /* 0x000fe40007f1e0ff */
[----:B------:R-:W-:Y:S02]  /*bb10*/  SHF.L.W.U32.HI R26, R58, 0x10, R67 ;  /* 0x000000103a1a7819 */ /* 0x000fe40000010e43 */
[----:B------:R-:W-:-:S02]  /*bb20*/  LOP3.LUT R49, R22, R25, R77, 0x96, !PT ;  /* 0x0000001916317212 */ /* 0x000fc400078e964d */
[-C--:B------:R-:W-:Y:S01]  /*bb30*/  LOP3.LUT R22, R16, R20.reuse, R59, 0x96, !PT ;  /* 0x0000001410167212 */ /* 0x080fe200078e963b */
[----:B------:R-:W-:Y:S01]  /*bb40*/  IMAD.X R16, R35, 0x1, R36, P2 ;  /* 0x0000000123107824 */ /* 0x000fe200010e0624 */
[----:B------:R-:W-:Y:S01]  /*bb50*/  SHF.L.W.U32.HI R24, R67, 0x10, R58 ;  /* 0x0000001043187819 */ /* 0x000fe20000010e3a */
[----:B------:R-:W-:Y:S01]  /*bb60*/  IMAD.X R30, R11, 0x1, R30, P0 ;  /* 0x000000010b1e7824 */ /* 0x000fe200000e061e */
[----:B------:R-:W-:Y:S02]  /*bb70*/  IADD3 R39, P1, R26, R39, RZ ;  /* 0x000000271a277210 */ /* 0x000fe40007f3e0ff */
[----:B------:R-:W-:Y:S01]  /*bb80*/  LOP3.LUT R37, R54, R25, RZ, 0x3c, !PT ;  /* 0x0000001936257212 */ /* 0x000fe200078e3cff */
[----:B------:R-:W-:Y:S01]  /*bb90*/  IMAD.X R25, R46, 0x1, R55, P3 ;  /* 0x000000012e197824 */ /* 0x000fe200018e0637 */
[----:B------:R-:W-:Y:S01]  /*bba0*/  LOP3.LUT R27, R47, R20, RZ, 0x3c, !PT ;  /* 0x000000142f1b7212 */ /* 0x000fe200078e3cff */
[----:B------:R-:W-:Y:S01]  /*bbb0*/  IMAD.X R29, R24, 0x1, R29, P1 ;  /* 0x00000001181d7824 */ /* 0x000fe200008e061d */
[----:B------:R-:W-:-:S02]  /*bbc0*/  LOP3.LUT R20, R18, R39, R73, 0x96, !PT ;  /* 0x0000002712147212 */ /* 0x000fc400078e9649 */
[-C--:B------:R-:W-:Y:S02]  /*bbd0*/  LOP3.LUT R18, R21, R16.reuse, R83, 0x96, !PT ;  /* 0x0000001015127212 */ /* 0x080fe400078e9653 */
[----:B------:R-:W-:Y:S02]  /*bbe0*/  LOP3.LUT R45, R45, R16, RZ, 0x3c, !PT ;  /* 0x000000102d2d7212 */ /* 0x000fe400078e3cff */
[----:B------:R-:W-:Y:S02]  /*bbf0*/  LOP3.LUT R36, R23, R25, R69, 0x96, !PT ;  /* 0x0000001917247212 */ /* 0x000fe400078e9645 */
[-C--:B------:R-:W-:Y:S02]  /*bc00*/  LOP3.LUT R16, R31, R30.reuse, RZ, 0x3c, !PT ;  /* 0x0000001e1f107212 */ /* 0x080fe400078e3cff */
[----:B------:R-:W-:Y:S02]  /*bc10*/  LOP3.LUT R52, R52, R39, RZ, 0x3c, !PT ;  /* 0x0000002734347212 */ /* 0x000fe400078e3cff */
[----:B------:R-:W-:Y:S01]  /*bc20*/  LOP3.LUT R47, R17, R30, R61, 0x96, !PT ;  /* 0x0000001e112f7212 */ /* 0x000fe200078e963d */
[----:B------:R-:W-:Y:S01]  /*bc30*/  IMAD.MOV.U32 R17, RZ, RZ, R18 ;  /* 0x000000ffff117224 */ /* 0x000fe200078e0012 */
[----:B------:R-:W-:Y:S01]  /*bc40*/  LOP3.LUT R44, R44, R25, RZ, 0x3c, !PT ;  /* 0x000000192c2c7212 */ /* 0x000fe200078e3cff */
[----:B------:R-:W-:Y:S01]  /*bc50*/  IMAD.MOV.U32 R18, RZ, RZ, R49 ;  /* 0x000000ffff127224 */ /* 0x000fe200078e0031 */
[----:B------:R-:W-:Y:S01]  /*bc60*/  LOP3.LUT R39, R19, R29, R75, 0x96, !PT ;  /* 0x0000001d13277212 */ /* 0x000fe200078e964b */
[----:B------:R-:W-:Y:S01]  /*bc70*/  IMAD.MOV.U32 R19, RZ, RZ, R36 ;  /* 0x000000ffff137224 */ /* 0x000fe200078e0024 */
[----:B------:R-:W-:-:S02]  /*bc80*/  SHF.L.W.U32.HI R23, R16, 0x1, R27 ;  /* 0x0000000110177819 */ /* 0x000fc40000010e1b */
[----:B------:R-:W-:Y:S01]  /*bc90*/  SHF.L.W.U32.HI R25, R27, 0x1, R16 ;  /* 0x000000011b197819 */ /* 0x000fe20000010e10 */
[----:B------:R-:W-:Y:S01]  /*bca0*/  IMAD.MOV.U32 R16, RZ, RZ, R53 ;  /* 0x000000ffff107224 */ /* 0x000fe200078e0035 */
[----:B------:R-:W-:Y:S02]  /*bcb0*/  SHF.L.W.U32.HI R21, R44, 0x1, R37 ;  /* 0x000000012c157819 */ /* 0x000fe40000010e25 */
[----:B------:R-:W-:Y:S02]  /*bcc0*/  SHF.L.W.U32.HI R37, R37, 0x1, R44 ;  /* 0x0000000125257819 */ /* 0x000fe40000010e2c */
[----:B------:R-:W-:Y:S01]  /*bcd0*/  LOP3.LUT R29, R34, R29, RZ, 0x3c, !PT ;  /* 0x0000001d221d7212 */ /* 0x000fe200078e3cff */
[----:B------:R0:W-:Y:S01]  /*bce0*/  STL.128 [R1], R16 ;  /* 0x0000001001007387 */ /* 0x0001e20000100c00 */
[----:B------:R-:W-:Y:S02]  /*bcf0*/  LOP3.LUT R14, R14, R28, R23, 0x96, !PT ;  /* 0x0000001c0e0e7212 */ /* 0x000fe400078e9617 */
[----:B------:R-:W-:-:S02]  /*bd00*/  LOP3.LUT R15, R15, R35, R25, 0x96, !PT ;  /* 0x000000230f0f7212 */ /* 0x000fc400078e9619 */
[----:B------:R-:W-:Y:S02]  /*bd10*/  SHF.L.W.U32.HI R27, R29, 0x1, R52 ;  /* 0x000000011d1b7819 */ /* 0x000fe40000010e34 */
[----:B------:R-:W-:Y:S02]  /*bd20*/  SHF.L.W.U32.HI R29, R52, 0x1, R29 ;  /* 0x00000001341d7819 */ /* 0x000fe40000010e1d */
[----:B------:R-:W-:Y:S02]  /*bd30*/  SHF.L.W.U32.HI R31, R45, 0x1, R56 ;  /* 0x000000012d1f7819 */ /* 0x000fe40000010e38 */
[----:B------:R-:W-:Y:S01]  /*bd40*/  SHF.L.W.U32.HI R30, R56, 0x1, R45 ;  /* 0x00000001381e7819 */ /* 0x000fe20000010e2d */
[----:B0-----:R-:W-:Y:S01]  /*bd50*/  IMAD.MOV.U32 R18, RZ, RZ, R20 ;  /* 0x000000ffff127224 */ /* 0x001fe200078e0014 */
[----:B------:R-:W-:Y:S01]  /*bd60*/  LOP3.LUT R20, R12, R26, R21, 0x96, !PT ;  /* 0x0000001a0c147212 */ /* 0x000fe200078e9615 */
[----:B------:R-:W-:Y:S01]  /*bd70*/  IMAD.MOV.U32 R16, RZ, RZ, R22 ;  /* 0x000000ffff107224 */ /* 0x000fe200078e0016 */
[----:B------:R-:W-:Y:S01]  /*bd80*/  LOP3.LUT R21, R13, R24, R37, 0x96, !PT ;  /* 0x000000180d157212 */ /* 0x000fe200078e9625 */
[----:B------:R-:W-:-:S02]  /*bd90*/  IMAD.MOV.U32 R17, RZ, RZ, R47 ;  /* 0x000000ffff117224 */ /* 0x000fc400078e002f */
[----:B------:R-:W-:Y:S01]  /*bda0*/  IMAD.MOV.U32 R19, RZ, RZ, R39 ;  /* 0x000000ffff137224 */ /* 0x000fe200078e0027 */
[----:B--2---:R-:W-:Y:S02]  /*bdb0*/  IADD3 R22, P0, R32, R63, RZ ;  /* 0x0000003f20167210 */ /* 0x004fe40007f1e0ff */
[----:B------:R-:W-:Y:S02]  /*bdc0*/  LOP3.LUT R12, R40, R48, R27, 0x96, !PT ;  /* 0x00000030280c7212 */ /* 0x000fe400078e961b */
[----:B------:R0:W-:Y:S01]  /*bdd0*/  STL.128 [R1+0x10], R16 ;  /* 0x0000101001007387 */ /* 0x0001e20000100c00 */
[----:B------:R-:W-:Y:S02]  /*bde0*/  LOP3.LUT R13, R41, R46, R29, 0x96, !PT ;  /* 0x0000002e290d7212 */ /* 0x000fe400078e961d */
[----:B------:R-:W-:Y:S02]  /*bdf0*/  LOP3.LUT R10, R42, R10, R31, 0x96, !PT ;  /* 0x0000000a2a0a7212 */ /* 0x000fe400078e961f */
[----:B------:R-:W-:Y:S01]  /*be00*/  LOP3.LUT R11, R43, R11, R30, 0x96, !PT ;  /* 0x0000000b2b0b7212 */ /* 0x000fe200078e961e */
[----:B------:R-:W-:-:S02]  /*be10*/  IMAD.X R23, R33, 0x1, R62, P0 ;  /* 0x0000000121177824 */ /* 0x000fc400000e063e */
[----:B0-----:R-:W-:Y:S02]  /*be20*/  IMAD.MOV.U32 R16, RZ, RZ, R20 ;  /* 0x000000ffff107224 */ /* 0x001fe400078e0014 */
[----:B------:R-:W-:Y:S02]  /*be30*/  IMAD.MOV.U32 R17, RZ, RZ, R21 ;  /* 0x000000ffff117224 */ /* 0x000fe400078e0015 */
[----:B------:R-:W-:Y:S02]  /*be40*/  IMAD.MOV.U32 R18, RZ, RZ, R14 ;  /* 0x000000ffff127224 */ /* 0x000fe400078e000e */
[----:B------:R-:W-:-:S05]  /*be50*/  IMAD.MOV.U32 R19, RZ, RZ, R15 ;  /* 0x000000ffff137224 */ /* 0x000fca00078e000f */
[----:B------:R0:W-:Y:S04]  /*be60*/  STL.128 [R1+0x20], R16 ;  /* 0x0000201001007387 */ /* 0x0001e80000100c00 */
[----:B------:R1:W-:Y:S04]  /*be70*/  STL.64 [R1+0xe0], R22 ;  /* 0x0000e01601007387 */ /* 0x0003e80000100a00 */
[----:B------:R1:W-:Y:S01]  /*be80*/  STL.64 [R1+0xe0], RZ ;  /* 0x0000e0ff01007387 */ /* 0x0003e20000100a00 */
[----:B0-----:R-:W-:Y:S02]  /*be90*/  IMAD.MOV.U32 R16, RZ, RZ, R12 ;  /* 0x000000ffff107224 */ /* 0x001fe400078e000c */
[----:B------:R-:W-:-:S02]  /*bea0*/  IMAD.MOV.U32 R17, RZ, RZ, R13 ;  /* 0x000000ffff117224 */ /* 0x000fc400078e000d */
[----:B------:R-:W-:Y:S02]  /*beb0*/  IMAD.MOV.U32 R18, RZ, RZ, R10 ;  /* 0x000000ffff127224 */ /* 0x000fe400078e000a */
[----:B------:R-:W-:-:S05]  /*bec0*/  IMAD.MOV.U32 R19, RZ, RZ, R11 ;  /* 0x000000ffff137224 */ /* 0x000fca00078e000b */
[----:B------:R1:W-:Y:S01]  /*bed0*/  STL.128 [R1+0x30], R16 ;  /* 0x0000301001007387 */ /* 0x0003e20000100c00 */
[----:B------:R-:W-:Y:S01]  /*bee0*/  IADD3 R11, P0, -R63, R6, RZ ;  /* 0x000000063f0b7210 */ /* 0x000fe20007f1e1ff */
[----:B------:R-:W-:Y:S02]  /*bef0*/  IMAD.MOV.U32 R10, RZ, RZ, RZ ;  /* 0x000000ffff0a7224 */ /* 0x000fe400078e00ff */
[----:B------:R-:W-:Y:S02]  /*bf00*/  IMAD.MOV.U32 R13, RZ, RZ, RZ ;  /* 0x000000ffff0d7224 */ /* 0x000fe400078e00ff */
[--C-:B------:R-:W-:Y:S02]  /*bf10*/  IMAD.X R12, R5, 0x1, ~R62.reuse, P0 ;  /* 0x00000001050c7824 */ /* 0x100fe400000e0e3e */
[----:B------:R-:W-:Y:S02]  /*bf20*/  IMAD.MOV.U32 R6, RZ, RZ, R63 ;  /* 0x000000ffff067224 */ /* 0x000fe400078e003f */
[----:B------:R-:W-:-:S02]  /*bf30*/  IMAD.MOV.U32 R5, RZ, RZ, R62 ;  /* 0x000000ffff057224 */ /* 0x000fc400078e003e */
.L_x_14:
[----:B------:R-:W-:Y:S05]  /*bf40*/  BSYNC B1 ;  /* 0x0000000000017941 */ /* 0x000fea0003800000 */
.L_x_1:
[----:B------:R-:W-:Y:S02]  /*bf50*/  ISETP.NE.U32.AND P0, PT, R11, RZ, PT ;  /* 0x000000ff0b00720c */ /* 0x000fe40003f05070 */
[----:B------:R-:W-:Y:S01]  /*bf60*/  IADD3 R7, P1, R7, R6, RZ ;  /* 0x0000000607077210 */ /* 0x000fe20007f3e0ff */
[----:B------:R-:W-:Y:S01]  /*bf70*/  IMAD.MOV.U32 R6, RZ, RZ, R11 ;  /* 0x000000ffff067224 */ /* 0x000fe200078e000b */
[----:B------:R-:W-:-:S03]  /*bf80*/  ISETP.NE.AND.EX P0, PT, R12, RZ, PT, P0 ;  /* 0x000000ff0c00720c */ /* 0x000fc60003f05300 */
[----:B------:R-:W-:Y:S02]  /*bf90*/  IMAD.X R8, R8, 0x1, R5, P1 ;  /* 0x0000000108087824 */ /* 0x000fe400008e0605 */
[----:B------:R-:W-:-:S08]  /*bfa0*/  IMAD.MOV.U32 R5, RZ, RZ, R12 ;  /* 0x000000ffff057224 */ /* 0x000fd000078e000c */
[----:B------:R-:W-:Y:S01]  /*bfb0*/  @!P0 CALL.REL.NOINC `(.L_x_26) ;  /* 0x0000001000008944 */ /* 0x000fe20003c00000 */
[----:B------:R-:W-:Y:S05]  /*bfc0*/  BRA `(.L_x_27) ;  /* 0xffff4a9000007947 */ /* 0x000fea000383ffff */
.L_x_26:
[----:B------:R-:W-:Y:S05]  /*bfd0*/  BSYNC B0 ;  /* 0x0000000000007941 */ /* 0x000fea0003800000 */
.L_x_0:
[----:B------:R-:W-:Y:S01]  /*bfe0*/  WARPSYNC 0xffffffff ;  /* 0xffffffff00007948 */ /* 0x000fe20003800000 */
[----:B------:R-:W-:Y:S01]  /*bff0*/  BSSY B0, `(.L_x_28) ;  /* 0x0000a9c000007945 */ /* 0x000fe20003800000 */
[----:B------:R-:W-:Y:S02]  /*c000*/  IMAD.MOV.U32 R5, RZ, RZ, 0x10 ;  /* 0x00000010ff057424 */ /* 0x000fe400078e00ff */
[----:B------:R-:W-:Y:S02]  /*c010*/  IMAD.MOV.U32 R49, RZ, RZ, RZ ;  /* 0x000000ffff317224 */ /* 0x000fe400078e00ff */
[----:B------:R-:W-:Y:S02]  /*c020*/  IMAD.MOV.U32 R62, RZ, RZ, R4 ;  /* 0x000000ffff3e7224 */ /* 0x000fe400078e0004 */
.L_x_43:
        /* <DEDUP_REMOVED lines=8> */
[----:B-1----:R-:W-:Y:S01]  /*c0b0*/  LOP3.LUT R18, R5, 0x3, RZ, 0xc0, !PT ;  /* 0x0000000305127812 */ /* 0x002fe200078ec0ff */
[----:B------:R-:W-:Y:S01]  /*c0c0*/  IMAD.MOV.U32 R7, RZ, RZ, RZ ;  /* 0x000000ffff077224 */ /* 0x000fe200078e00ff */
[----:B------:R-:W-:Y:S02]  /*c0d0*/  ISETP.GE.U32.AND P0, PT, R6, 0x3, PT ;  /* 0x000000030600780c */ /* 0x000fe40003f06070 */
[----:B------:R-:W-:Y:S02]  /*c0e0*/  IADD3.X R6, R49, -0x1, RZ, P1, !PT ;  /* 0xffffffff31067810 */ /* 0x000fe40000ffe4ff */
[----:B------:R-:W-:Y:S02]  /*c0f0*/  ISETP.NE.U32.AND P1, PT, R18, RZ, PT ;  /* 0x000000ff1200720c */ /* 0x000fe40003f25070 */
[----:B------:R-:W-:-:S02]  /*c100*/  ISETP.GE.U32.AND.EX P0, PT, R6, RZ, PT, P0 ;  /* 0x000000ff0600720c */ /* 0x000fc40003f06100 */
[----:B------:R-:W-:-:S11]  /*c110*/  ISETP.NE.AND.EX P1, PT, RZ, RZ, PT, P1 ;  /* 0x000000ffff00720c */ /* 0x000fd60003f25310 */
[----:B------:R-:W-:Y:S05]  /*c120*/  @!P0 BRA `(.L_x_32) ;  /* 0x0000013000008947 */ /* 0x000fea0003800000 */
[----:B0-----:R-:W-:Y:S01]  /*c130*/  IADD3 R15, P0, -R18, R5, RZ ;  /* 0x00000005120f7210 */ /* 0x001fe20007f1e1ff */
[----:B------:R-:W-:-:S03]  /*c140*/  IMAD.MOV.U32 R7, RZ, RZ, RZ ;  /* 0x000000ffff077224 */ /* 0x000fc600078e00ff */
[----:B------:R-:W-:Y:S02]  /*c150*/  IADD3.X R16, R49, -0x1, RZ, P0, !PT ;  /* 0xffffffff31107810 */ /* 0x000fe400007fe4ff */
.L_x_33:
[----:B------:R-:W-:-:S05]  /*c160*/  IMAD.IADD R14, R62, 0x1, R7 ;  /* 0x000000013e0e7824 */ /* 0x000fca00078e0207 */
[----:B0-----:R-:W2:Y:S01]  /*c170*/  LDL.U8 R6, [R14] ;  /* 0x000000000e067983 */ /* 0x001ea20000100000 */
[----:B------:R-:W-:-:S05]  /*c180*/  IADD3 R13, R1, R7, R10 ;  /* 0x00000007010d7210 */ /* 0x000fca0007ffe00a */
[----:B--2---:R0:W-:Y:S04]  /*c190*/  STL.U8 [R13+0x60], R6 ;  /* 0x000060060d007387 */ /* 0x0041e80000100000 */
[----:B------:R-:W2:Y:S04]  /*c1a0*/  LDL.U8 R8, [R14+0x1] ;  /* 0x000001000e087983 */ /* 0x000ea80000100000 */
[----:B--2---:R0:W-:Y:S04]  /*c1b0*/  STL.U8 [R13+0x61], R8 ;  /* 0x000061080d007387 */ /* 0x0041e80000100000 */
[----:B------:R-:W2:Y:S01]  /*c1c0*/  LDL.U8 R11, [R14+0x2] ;  /* 0x000002000e0b7983 */ /* 0x000ea20000100000 */
[----:B------:R-:W-:-:S03]  /*c1d0*/  IADD3 R15, P0, R15, -0x4, RZ ;  /* 0xfffffffc0f0f7810 */ /* 0x000fc60007f1e0ff */
[----:B--2---:R0:W-:Y:S04]  /*c1e0*/  STL.U8 [R13+0x62], R11 ;  /* 0x0000620b0d007387 */ /* 0x0041e80000100000 */
[----:B------:R-:W2:Y:S01]  /*c1f0*/  LDL.U8 R12, [R14+0x3] ;  /* 0x000003000e0c7983 */ /* 0x000ea20000100000 */
[----:B------:R-:W-:Y:S02]  /*c200*/  IADD3.X R16, R16, -0x1, RZ, P0, !PT ;  /* 0xffffffff10107810 */ /* 0x000fe400007fe4ff */
[----:B------:R-:W-:Y:S02]  /*c210*/  ISETP.NE.U32.AND P0, PT, R15, RZ, PT ;  /* 0x000000ff0f00720c */ /* 0x000fe40003f05070 */
[----:B------:R-:W-:Y:S02]  /*c220*/  IADD3 R7, R7, 0x4, RZ ;  /* 0x0000000407077810 */ /* 0x000fe40007ffe0ff */
[----:B------:R-:W-:Y:S01]  /*c230*/  ISETP.NE.AND.EX P0, PT, R16, RZ, PT, P0 ;  /* 0x000000ff1000720c */ /* 0x000fe20003f05300 */
[----:B--2---:R0:W-:-:S12]  /*c240*/  STL.U8 [R13+0x63], R12 ;  /* 0x0000630c0d007387 */ /* 0x0041d80000100000 */
[----:B------:R-:W-:Y:S05]  /*c250*/  @P0 BRA `(.L_x_33) ;  /* 0xffffff0000000947 */ /* 0x000fea000383ffff */
.L_x_32:
[----:B------:R-:W-:Y:S05]  /*c260*/  BSYNC B2 ;  /* 0x0000000000027941 */ /* 0x000fea0003800000 */
.L_x_31:
[----:B------:R-:W-:Y:S01]  /*c270*/  BSSY B2, `(.L_x_34) ;  /* 0x000000f000027945 */ /* 0x000fe20003800000 */
[----:B------:R-:W-:Y:S05]  /*c280*/  @!P1 BRA `(.L_x_35) ;  /* 0x000000d000009947 */ /* 0x000fea0003800000 */
[----:B0-----:R-:W-:-:S05]  /*c290*/  IMAD.IADD R8, R62, 0x1, R7 ;  /* 0x000000013e087824 */ /* 0x001fca00078e0207 */
[----:B------:R-:W2:Y:S01]  /*c2a0*/  LDL.U8 R6, [R8] ;  /* 0x0000000008067983 */ /* 0x000ea20000100000 */
[----:B------:R-:W-:Y:S02]  /*c2b0*/  IADD3 R11, R1, R7, R10 ;  /* 0x00000007010b7210 */ /* 0x000fe40007ffe00a */
[----:B------:R-:W-:-:S04]  /*c2c0*/  ISETP.NE.U32.AND P0, PT, R18, 0x1, PT ;  /* 0x000000011200780c */ /* 0x000fc80003f05070 */
[----:B------:R-:W-:Y:S01]  /*c2d0*/  ISETP.NE.AND.EX P0, PT, RZ, RZ, PT, P0 ;  /* 0x000000ffff00720c */ /* 0x000fe20003f05300 */
[----:B--2---:R0:W-:-:S12]  /*c2e0*/  STL.U8 [R11+0x60], R6 ;  /* 0x000060060b007387 */ /* 0x0041d80000100000 */
[----:B------:R-:W-:Y:S05]  /*c2f0*/  @!P0 BRA `(.L_x_35) ;  /* 0x0000006000008947 */ /* 0x000fea0003800000 */
[----:B0-----:R-:W2:Y:S01]  /*c300*/  LDL.U8 R6, [R8+0x1] ;  /* 0x0000010008067983 */ /* 0x001ea20000100000 */
[----:B------:R-:W-:-:S04]  /*c310*/  ISETP.NE.U32.AND P0, PT, R18, 0x2, PT ;  /* 0x000000021200780c */ /* 0x000fc80003f05070 */
[----:B------:R-:W-:Y:S01]  /*c320*/  ISETP.NE.AND.EX P0, PT, RZ, RZ, PT, P0 ;  /* 0x000000ffff00720c */ /* 0x000fe20003f05300 */
[----:B--2---:R0:W-:-:S12]  /*c330*/  STL.U8 [R11+0x61], R6 ;  /* 0x000061060b007387 */ /* 0x0041d80000100000 */
[----:B------:R-:W2:Y:S04]  /*c340*/  @P0 LDL.U8 R7, [R8+0x2] ;  /* 0x0000020008070983 */ /* 0x000ea80000100000 */
[----:B--2---:R0:W-:Y:S02]  /*c350*/  @P0 STL.U8 [R11+0x62], R7 ;  /* 0x000062070b000387 */ /* 0x0041e40000100000 */
.L_x_35:
[----:B------:R-:W-:Y:S05]  /*c360*/  BSYNC B2 ;  /* 0x0000000000027941 */ /* 0x000fea0003800000 */
.L_x_34:
[----:B0-----:R-:W2:Y:S02]  /*c370*/  LDL.64 R6, [R1+0xe0] ;  /* 0x0000e00001067983 */ /* 0x001ea40000100a00 */
[----:B--2---:R-:W-:Y:S01]  /*c380*/  IADD3 R10, P0, R6, R5, RZ ;  /* 0x00000005060a7210 */ /* 0x004fe20007f1e0ff */
[----:B------:R-:W-:-:S04]  /*c390*/  IMAD.MOV.U32 R6, RZ, RZ, RZ ;  /* 0x000000ffff067224 */ /* 0x000fc800078e00ff */
[----:B------:R-:W-:Y:S02]  /*c3a0*/  IMAD.X R13, R7, 0x1, R49, P0 ;  /* 0x00000001070d7824 */ /* 0x000fe400000e0631 */
[----:B------:R-:W-:Y:S02]  /*c3b0*/  IMAD.MOV.U32 R49, RZ, RZ, RZ ;  /* 0x000000ffff317224 */ /* 0x000fe400078e00ff */
[----:B------:R-:W-:-:S05]  /*c3c0*/  IMAD.MOV.U32 R11, RZ, RZ, R13 ;  /* 0x000000ffff0b7224 */ /* 0x000fca00078e000d */
[----:B------:R0:W-:Y:S01]  /*c3d0*/  STL.64 [R1+0xe0], R10 ;  /* 0x0000e00a01007387 */ /* 0x0001e20000100a00 */
[----:B------:R-:W-:Y:S05]  /*c3e0*/  BRA `(.L_x_36) ;  /* 0x0000a55000007947 */ /* 0x000fea0003800000 */
.L_x_30:
[----:B------:R-:W-:Y:S01]  /*c3f0*/  ISETP.NE.U32.AND P0, PT, R60, RZ, PT ;  /* 0x000000ff3c00720c */ /* 0x000fe20003f05070 */
[----:B------:R-:W-:Y:S03]  /*c400*/  BSSY B2, `(.L_x_37) ;  /* 0x000002f000027945 */ /* 0x000fe60003800000 */
[----:B------:R-:W-:-:S13]  /*c410*/  ISETP.NE.AND.EX P0, PT, R64, RZ, PT, P0 ;  /* 0x000000ff4000720c */ /* 0x000fda0003f05300 */
[----:B------:R-:W-:Y:S05]  /*c420*/  @!P0 BRA `(.L_x_38) ;  /* 0x000002c000008947 */ /* 0x000fea0003800000 */
[----:B------:R-:W-:Y:S01]  /*c430*/  IADD3 R6, P1, -R10, 0x7f, RZ ;  /* 0x0000007f0a067810 */ /* 0x000fe20007f3e1ff */
[----:B------:R-:W-:Y:S01]  /*c440*/  BSSY B3, `(.L_x_39) ;  /* 0x000001c000037945 */ /* 0x000fe20003800000 */
[----:B-1----:R-:W-:Y:S01]  /*c450*/  LOP3.LUT R17, R60, 0x3, RZ, 0xc0, !PT ;  /* 0x000000033c117812 */ /* 0x002fe200078ec0ff */
[----:B------:R-:W-:Y:S01]  /*c460*/  IMAD.MOV.U32 R7, RZ, RZ, RZ ;  /* 0x000000ffff077224 */ /* 0x000fe200078e00ff */
[----:B------:R-:W-:Y:S01]  /*c470*/  ISETP.GE.U32.AND P0, PT, R6, 0x3, PT ;  /* 0x000000030600780c */ /* 0x000fe20003f06070 */
[----:B------:R-:W-:Y:S01]  /*c480*/  IMAD.X R13, RZ, RZ, ~R13, P1 ;  /* 0x000000ffff0d7224 */ /* 0x000fe200008e0e0d */
[----:B------:R-:W-:-:S04]  /*c490*/  ISETP.NE.U32.AND P1, PT, R17, RZ, PT ;  /* 0x000000ff1100720c */ /* 0x000fc80003f25070 */
[----:B------:R-:W-:Y:S02]  /*c4a0*/  ISETP.GE.U32.AND.EX P0, PT, R13, RZ, PT, P0 ;  /* 0x000000ff0d00720c */ /* 0x000fe40003f06100 */
[----:B------:R-:W-:-:S11]  /*c4b0*/  ISETP.NE.AND.EX P1, PT, RZ, RZ, PT, P1 ;  /* 0x000000ffff00720c */ /* 0x000fd60003f25310 */
[----:B------:R-:W-:Y:S05]  /*c4c0*/  @!P0 BRA `(.L_x_40) ;  /* 0x0000013000008947 */ /* 0x000fea0003800000 */
[----:B0-----:R-:W-:Y:S01]  /*c4d0*/  IADD3 R15, P0, -R17, R60, RZ ;  /* 0x0000003c110f7210 */ /* 0x001fe20007f1e1ff */
[----:B------:R-:W-:-:S03]  /*c4e0*/  IMAD.MOV.U32 R7, RZ, RZ, RZ ;  /* 0x000000ffff077224 */ /* 0x000fc600078e00ff */
[----:B------:R-:W-:Y:S02]  /*c4f0*/  IADD3.X R16, R64, -0x1, RZ, P0, !PT ;  /* 0xffffffff40107810 */ /* 0x000fe400007fe4ff */
.L_x_41:
        /* <DEDUP_REMOVED lines=16> */
.L_x_40:
[----:B------:R-:W-:Y:S05]  /*c600*/  BSYNC B3 ;  /* 0x0000000000037941 */ /* 0x000fea0003800000 */
.L_x_39:
        /* <DEDUP_REMOVED lines=14> */
.L_x_38:
[----:B------:R-:W-:Y:S05]  /*c6f0*/  BSYNC B2 ;  /* 0x0000000000027941 */ /* 0x000fea0003800000 */
.L_x_37:
[----:B------:R-:W2:Y:S04]  /*c700*/  LDL.128 R32, [R1+0x60] ;  /* 0x0000600001207983 */ /* 0x000ea80000100c00 */
[----:B-1----:R-:W3:Y:S04]  /*c710*/  LDL.128 R16, [R1+0x70] ;  /* 0x0000700001107983 */ /* 0x002ee80000100c00 */
[----:B0-----:R-:W4:Y:S04]  /*c720*/  LDL.128 R12, [R1+0x80] ;  /* 0x00008000010c7983 */ /* 0x001f280000100c00 */
[----:B------:R-:W3:Y:S04]  /*c730*/  LDL.128 R28, [R1+0x90] ;  /* 0x00009000011c7983 */ /* 0x000ee80000100c00 */
[----:B------:R-:W3:Y:S04]  /*c740*/  LDL.128 R20, [R1+0xa0] ;  /* 0x0000a00001147983 */ /* 0x000ee80000100c00 */
[----:B------:R-:W3:Y:S04]  /*c750*/  LDL.128 R24, [R1+0xb0] ;  /* 0x0000b00001187983 */ /* 0x000ee80000100c00 */
[----:B------:R-:W3:Y:S04]  /*c760*/  LDL.128 R52, [R1+0xd0] ;  /* 0x0000d00001347983 */ /* 0x000ee80000100c00 */
[----:B------:R-:W3:Y:S01]  /*c770*/  LDL.64 R70, [R1+0x40] ;  /* 0x0000400001467983 */ /* 0x000ee20000100a00 */
[----:B--2---:R-:W-:-:S02]  /*c780*/  LOP3.LUT R11, R34, 0xffff, RZ, 0xc0, !PT ;  /* 0x0000ffff220b7812 */ /* 0x004fc400078ec0ff */
[----:B------:R-:W-:Y:S02]  /*c790*/  PRMT R34, R34, 0x7732, RZ ;  /* 0x0000773222227816 */ /* 0x000fe400000000ff */
[C---:B------:R-:W-:Y:S02]  /*c7a0*/  PRMT R8, R32.reuse, 0x7732, RZ ;  /* 0x0000773220087816 */ /* 0x040fe400000000ff */
[----:B------:R-:W-:Y:S01]  /*c7b0*/  LOP3.LUT R7, R32, 0xffff, RZ, 0xc0, !PT ;  /* 0x0000ffff20077812 */ /* 0x000fe200078ec0ff */
[----:B------:R-:W-:Y:S01]  /*c7c0*/  IMAD.MOV.U32 R66, RZ, RZ, R34 ;  /* 0x000000ffff427224 */ /* 0x000fe200078e0022 */
[----:B------:R-:W-:Y:S02]  /*c7d0*/  SHF.R.U32.HI R34, RZ, 0x8, R8 ;  /* 0x00000008ff227819 */ /* 0x000fe40000011608 */
[----:B------:R-:W-:Y:S02]  /*c7e0*/  SHF.R.U32.HI R6, RZ, 0x8, R7 ;  /* 0x00000008ff067819 */ /* 0x000fe40000011607 */
[----:B------:R-:W-:-:S02]  /*c7f0*/  SHF.R.U32.HI R37, RZ, 0x8, R11 ;  /* 0x00000008ff257819 */ /* 0x000fc4000001160b */
[----:B------:R-:W-:Y:S02]  /*c800*/  LOP3.LUT R36, R8, 0xff, RZ, 0xc0, !PT ;  /* 0x000000ff08247812 */ /* 0x000fe400078ec0ff */
[----:B------:R-:W-:Y:S02]  /*c810*/  LOP3.LUT R34, R34, 0xffff, RZ, 0xc0, !PT ;  /* 0x0000ffff22227812 */ /* 0x000fe400078ec0ff */
[----:B------:R-:W-:Y:S02]  /*c820*/  LOP3.LUT R44, R6, 0xff, RZ, 0xc0, !PT ;  /* 0x000000ff062c7812 */ /* 0x000fe400078ec0ff */
[----:B------:R-:W-:Y:S01]  /*c830*/  SHF.R.U32.HI R6, RZ, 0x8, R66 ;  /* 0x00000008ff067819 */ /* 0x000fe20000011642 */
[----:B------:R-:W-:Y:S01]  /*c840*/  IMAD.WIDE.U32 R40, R34, 0x1000000, RZ ;  /* 0x0100000022287825 */ /* 0x000fe200078e00ff */
[----:B------:R-:W-:Y:S02]  /*c850*/  LOP3.LUT R8, R37, 0xff, RZ, 0xc0, !PT ;  /* 0x000000ff25087812 */ /* 0x000fe400078ec0ff */
[----:B------:R-:W-:Y:S01]  /*c860*/  SHF.L.U64.HI R45, R44, 0x8, RZ ;  /* 0x000000082c2d7819 */ /* 0x000fe200000102ff */
[----:B------:R-:W-:Y:S01]  /*c870*/  IMAD.WIDE.U32 R36, R36, 0x10000, RZ ;  /* 0x0001000024247825 */ /* 0x000fe200078e00ff */
[----:B------:R-:W-:-:S02]  /*c880*/  LOP3.LUT R66, R66, 0xff, RZ, 0xc0, !PT ;  /* 0x000000ff42427812 */ /* 0x000fc400078ec0ff */
[----:B------:R-:W-:Y:S02]  /*c890*/  LOP3.LUT R6, R6, 0xffff, RZ, 0xc0, !PT ;  /* 0x0000ffff06067812 */ /* 0x000fe400078ec0ff */
[----:B------:R-:W-:Y:S01]  /*c8a0*/  LOP3.LUT R41, R41, R45, R37, 0xfe, !PT ;  /* 0x0000002d29297212 */ /* 0x000fe200078efe25 */
[----:B------:R-:W-:Y:S01]  /*c8b0*/  IMAD.WIDE.U32 R66, R66, 0x10000, RZ ;  /* 0x0001000042427825 */ /* 0x000fe200078e00ff */
[----:B------:R-:W-:Y:S02]  /*c8c0*/  PRMT R63, R7, 0x6540, R44 ;  /* 0x00006540073f7816 */ /* 0x000fe4000000002c */
[----:B------:R-:W2:Y:S01]  /*c8d0*/  LDL.128 R44, [R1+0xc0] ;  /* 0x0000c000012c7983 */ /* 0x000ea20000100c00 */
[----:B------:R-:W-:Y:S01]  /*c8e0*/  IMAD.WIDE.U32 R42, R6, 0x1000000, RZ ;  /* 0x01000000062a7825 */ /* 0x000fe200078e00ff */
[----:B------:R-:W-:Y:S02]  /*c8f0*/  LOP3.LUT R10, R33, 0xffff, RZ, 0xc0, !PT ;  /* 0x0000ffff210a7812 */ /* 0x000fe400078ec0ff */
[----:B------:R-:W-:-:S02]  /*c900*/  LOP3.LUT R32, R35, 0xffff, RZ, 0xc0, !PT ;  /* 0x0000ffff23207812 */ /* 0x000fc400078ec0ff */
[----:B------:R-:W-:Y:S02]  /*c910*/  SHF.L.U64.HI R39, R8, 0x8, RZ ;  /* 0x0000000808277819 */ /* 0x000fe400000102ff */
[----:B------:R-:W-:Y:S02]  /*c920*/  PRMT R33, R33, 0x7732, RZ ;  /* 0x0000773221217816 */ /* 0x000fe400000000ff */
[----:B------:R-:W-:Y:S02]  /*c930*/  PRMT R35, R35, 0x7732, RZ ;  /* 0x0000773223237816 */ /* 0x000fe400000000ff */
[----:B------:R-:W-:Y:S02]  /*c940*/  PRMT R37, R11, 0x6540, R8 ;  /* 0x000065400b257816 */ /* 0x000fe40000000008 */
[----:B------:R-:W-:Y:S02]  /*c950*/  LOP3.LUT R11, R43, R39, R67, 0xfe, !PT ;  /* 0x000000272b0b7212 */ /* 0x000fe400078efe43 */
[----:B------:R-:W-:-:S02]  /*c960*/  SHF.R.U32.HI R6, RZ, 0x8, R10 ;  /* 0x00000008ff067819 */ /* 0x000fc4000001160a */
[----:B------:R-:W-:Y:S01]  /*c970*/  SHF.R.U32.HI R7, RZ, 0x8, R32 ;  /* 0x00000008ff077819 */ /* 0x000fe20000011620 */
[----:B------:R-:W-:Y:S01]  /*c980*/  IMAD.MOV.U32 R8, RZ, RZ, R33 ;  /* 0x000000ffff087224 */ /* 0x000fe200078e0021 */
[----:B------:R-:W-:Y:S01]  /*c990*/  LOP3.LUT R39, R41, 0xff, R10, 0xf8, !PT ;  /* 0x000000ff29277812 */ /* 0x000fe200078ef80a */
[----:B------:R-:W-:Y:S01]  /*c9a0*/  IMAD.MOV.U32 R10, RZ, RZ, R35 ;  /* 0x000000ffff0a7224 */ /* 0x000fe200078e0023 */
[----:B------:R-:W-:Y:S02]  /*c9b0*/  LOP3.LUT R32, R11, 0xff, R32, 0xf8, !PT ;  /* 0x000000ff0b207812 */ /* 0x000fe400078ef820 */
[----:B------:R-:W-:Y:S02]  /*c9c0*/  PRMT R6, R6, 0x7104, RZ ;  /* 0x0000710406067816 */ /* 0x000fe400000000ff */
        /* <DEDUP_REMOVED lines=13> */
[----:B---3--:R-:W-:-:S02]  /*caa0*/  LOP3.LUT R8, R16, 0xffff, RZ, 0xc0, !PT ;  /* 0x0000ffff10087812 */ /* 0x008fc400078ec0ff */
[----:B------:R-:W-:Y:S02]  /*cab0*/  LOP3.LUT R11, R18, 0xffff, RZ, 0xc0, !PT ;  /* 0x0000ffff120b7812 */ /* 0x000fe400078ec0ff */
[----:B------:R-:W-:Y:S02]  /*cac0*/  LOP3.LUT R61, R33, R6, RZ, 0xfc, !PT ;  /* 0x00000006213d7212 */ /* 0x000fe400078efcff */
[----:B------:R-:W-:Y:S02]  /*cad0*/  LOP3.LUT R65, R10, R7, RZ, 0xfc, !PT ;  /* 0x000000070a417212 */ /* 0x000fe400078efcff */
[----:B------:R-:W-:Y:S02]  /*cae0*/  SHF.R.U32.HI R6, RZ, 0x8, R8 ;  /* 0x00000008ff067819 */ /* 0x000fe40000011608 */
[----:B------:R-:W-:Y:S02]  /*caf0*/  SHF.R.U32.HI R7, RZ, 0x8, R11 ;  /* 0x00000008ff077819 */ /* 0x000fe4000001160b */
[----:B------:R-:W-:-:S02]  /*cb00*/  PRMT R16, R16, 0x7732, RZ ;  /* 0x0000773210107816 */ /* 0x000fc400000000ff */
[----:B------:R-:W-:Y:S02]  /*cb10*/  PRMT R18, R18, 0x7732, RZ ;  /* 0x0000773212127816 */ /* 0x000fe400000000ff */
[----:B------:R-:W-:Y:S02]  /*cb20*/  LOP3.LUT R63, R40, R63, R36, 0xfe, !PT ;  /* 0x0000003f283f7212 */ /* 0x000fe400078efe24 */
[----:B------:R-:W-:Y:S02]  /*cb30*/  LOP3.LUT R66, R42, R37, R66, 0xfe, !PT ;  /* 0x000000252a427212 */ /* 0x000fe400078efe42 */
[----:B------:R-:W-:Y:S02]  /*cb40*/  LOP3.LUT R37, R6, 0xff, RZ, 0xc0, !PT ;  /* 0x000000ff06257812 */ /* 0x000fe400078ec0ff */
[----:B------:R-:W-:Y:S02]  /*cb50*/  LOP3.LUT R40, R7, 0xff, RZ, 0xc0, !PT ;  /* 0x000000ff07287812 */ /* 0x000fe400078ec0ff */
[----:B------:R-:W-:-:S02]  /*cb60*/  SHF.R.U32.HI R6, RZ, 0x8, R16 ;  /* 0x00000008ff067819 */ /* 0x000fc40000011610 */
[----:B------:R-:W-:Y:S02]  /*cb70*/  SHF.R.U32.HI R7, RZ, 0x8, R18 ;  /* 0x00000008ff077819 */ /* 0x000fe40000011612 */
[----:B------:R-:W-:Y:S02]  /*cb80*/  LOP3.LUT R16, R16, 0xff, RZ, 0xc0, !PT ;  /* 0x000000ff10107812 */ /* 0x000fe400078ec0ff */
[----:B------:R-:W-:Y:S02]  /*cb90*/  LOP3.LUT R18, R18, 0xff, RZ, 0xc0, !PT ;  /* 0x000000ff12127812 */ /* 0x000fe400078ec0ff */
[----:B------:R-:W-:Y:S02]  /*cba0*/  LOP3.LUT R6, R6, 0xffff, RZ, 0xc0, !PT ;  /* 0x0000ffff06067812 */ /* 0x000fe400078ec0ff */
[----:B------:R-:W-:Y:S02]  /*cbb0*/  LOP3.LUT R7, R7, 0xffff, RZ, 0xc0, !PT ;  /* 0x0000ffff07077812 */ /* 0x000fe400078ec0ff */
[C---:B------:R-:W-:Y:S01]  /*cbc0*/  LOP3.LUT R10, R17.reuse, 0xffff, RZ, 0xc0, !PT ;  /* 0x0000ffff110a7812 */ /* 0x040fe200078ec0ff */
[----:B------:R-:W-:Y:S01]  /*cbd0*/  IMAD.WIDE.U32 R32, R6, 0x1000000, RZ ;  /* 0x0100000006207825 */ /* 0x000fe200078e00ff */
[----:B------:R-:W-:-:S02]  /*cbe0*/  PRMT R39, R17, 0x7732, RZ ;  /* 0x0000773211277816 */ /* 0x000fc400000000ff */
[C---:B------:R-:W-:Y:S01]  /*cbf0*/  LOP3.LUT R36, R19.reuse, 0xffff, RZ, 0xc0, !PT ;  /* 0x0000ffff13247812 */ /* 0x040fe200078ec0ff */
[----:B------:R-:W-:Y:S01]  /*cc00*/  IMAD.WIDE.U32 R16, R16, 0x10000, RZ ;  /* 0x0001000010107825 */ /* 0x000fe200078e00ff */
[----:B------:R-:W-:Y:S02]  /*cc10*/  PRMT R41, R19, 0x7732, RZ ;  /* 0x0000773213297816 */ /* 0x000fe400000000ff */
[----:B------:R-:W-:Y:S01]  /*cc20*/  PRMT R77, R8, 0x6540, R37 ;  /* 0x00006540084d7816 */ /* 0x000fe20000000025 */
[----:B------:R-:W-:Y:S01]  /*cc30*/  IMAD.WIDE.U32 R18, R18, 0x10000, RZ ;  /* 0x0001000012127825 */ /* 0x000fe200078e00ff */
[----:B------:R-:W-:-:S03]  /*cc40*/  SHF.L.U64.HI R37, R37, 0x8, RZ ;  /* 0x0000000825257819 */ /* 0x000fc600000102ff */
        /* <DEDUP_REMOVED lines=28> */
[----:B------:R-:W-:Y:S02]  /*ce10*/  LOP3.LUT R77, R32, R77, R16, 0xfe, !PT ;  /* 0x0000004d204d7212 */ /* 0x000fe400078efe10 */
[----:B------:R-:W-:Y:S02]  /*ce20*/  LOP3.LUT R75, R7, R10, RZ, 0xfc, !PT ;  /* 0x0000000a074b7212 */ /* 0x000fe400078efcff */
[----:B------:R-:W-:Y:S01]  /*ce30*/  SHF.R.U32.HI R8, RZ, 0x8, R35 ;  /* 0x00000008ff087819 */ /* 0x000fe20000011623 */
[----:B------:R-:W3:Y:S01]  /*ce40*/  LDL.64 R6, [R1+0x48] ;  /* 0x0000480001067983 */ /* 0x000ee20000100a00 */
[----:B------:R-:W-:-:S02]  /*ce50*/  SHF.R.U32.HI R11, RZ, 0x8, R42 ;  /* 0x00000008ff0b7819 */ /* 0x000fc4000001162a */
[----:B------:R-:W-:Y:S02]  /*ce60*/  PRMT R10, R12, 0x7732, RZ ;  /* 0x000077320c0a7816 */ /* 0x000fe400000000ff */
[----:B------:R-:W-:Y:S02]  /*ce70*/  PRMT R32, R14, 0x7732, RZ ;  /* 0x000077320e207816 */ /* 0x000fe400000000ff */
[----:B------:R-:W-:Y:S02]  /*ce80*/  LOP3.LUT R73, R34, R73, R18, 0xfe, !PT ;  /* 0x0000004922497212 */ /* 0x000fe400078efe12 */
[----:B------:R-:W-:Y:S01]  /*ce90*/  LOP3.LUT R34, R8, 0xff, RZ, 0xc0, !PT ;  /* 0x000000ff08227812 */ /* 0x000fe200078ec0ff */
[----:B------:R-:W4:Y:S01]  /*cea0*/  LDL.128 R16, [R1] ;  /* 0x0000000001107983 */ /* 0x000f220000100c00 */
[----:B------:R-:W-:Y:S02]  /*ceb0*/  LOP3.LUT R33, R11, 0xff, RZ, 0xc0, !PT ;  /* 0x000000ff0b217812 */ /* 0x000fe400078ec0ff */
[----:B------:R-:W-:-:S02]  /*cec0*/  SHF.R.U32.HI R8, RZ, 0x8, R10 ;  /* 0x00000008ff087819 */ /* 0x000fc4000001160a */
[----:B------:R-:W-:Y:S02]  /*ced0*/  SHF.R.U32.HI R11, RZ, 0x8, R32 ;  /* 0x00000008ff0b7819 */ /* 0x000fe40000011620 */
[C---:B------:R-:W-:Y:S02]  /*cee0*/  LOP3.LUT R39, R13.reuse, 0xffff, RZ, 0xc0, !PT ;  /* 0x0000ffff0d277812 */ /* 0x040fe400078ec0ff */
[----:B------:R-:W-:Y:S02]  /*cef0*/  PRMT R48, R13, 0x7732, RZ ;  /* 0x000077320d307816 */ /* 0x000fe400000000ff */
[C---:B------:R-:W-:Y:S02]  /*cf00*/  LOP3.LUT R43, R15.reuse, 0xffff, RZ, 0xc0, !PT ;  /* 0x0000ffff0f2b7812 */ /* 0x040fe400078ec0ff */
[----:B------:R-:W-:Y:S02]  /*cf10*/  PRMT R56, R15, 0x7732, RZ ;  /* 0x000077320f387816 */ /* 0x000fe400000000ff */
[----:B------:R-:W4:Y:S01]  /*cf20*/  LDL.128 R12, [R1+0x20] ;  /* 0x00002000010c7983 */ /* 0x000f220000100c00 */
[----:B------:R-:W-:-:S02]  /*cf30*/  LOP3.LUT R10, R10, 0xff, RZ, 0xc0, !PT ;  /* 0x000000ff0a0a7812 */ /* 0x000fc400078ec0ff */
[----:B------:R-:W-:Y:S02]  /*cf40*/  LOP3.LUT R32, R32, 0xff, RZ, 0xc0, !PT ;  /* 0x000000ff20207812 */ /* 0x000fe400078ec0ff */
[----:B------:R-:W-:Y:S02]  /*cf50*/  LOP3.LUT R8, R8, 0xffff, RZ, 0xc0, !PT ;  /* 0x0000ffff08087812 */ /* 0x000fe400078ec0ff */
[----:B------:R-:W-:Y:S01]  /*cf60*/  LOP3.LUT R40, R11, 0xffff, RZ, 0xc0, !PT ;  /* 0x0000ffff0b287812 */ /* 0x000fe200078ec0ff */
[----:B------:R-:W-:Y:S01]  /*cf70*/  IMAD.WIDE.U32 R10, R10, 0x10000, RZ ;  /* 0x000100000a0a7825 */ /* 0x000fe200078e00ff */
[----:B------:R-:W-:Y:S02]  /*cf80*/  PRMT R79, R35, 0x6540, R34 ;  /* 0x00006540234f7816 */ /* 0x000fe40000000022 */
[----:B------:R-:W-:Y:S01]  /*cf90*/  SHF.L.U64.HI R59, R34, 0x8, RZ ;  /* 0x00000008223b7819 */ /* 0x000fe200000102ff */
[----:B------:R-:W-:Y:S01]  /*cfa0*/  IMAD.WIDE.U32 R34, R8, 0x1000000, RZ ;  /* 0x0100000008227825 */ /* 0x000fe200078e00ff */
[----:B------:R-:W-:-:S03]  /*cfb0*/  PRMT R57, R42, 0x6540, R33 ;  /* 0x000065402a397816 */ /* 0x000fc60000000021 */
[----:B------:R-:W-:Y:S01]  /*cfc0*/  IMAD.WIDE.U32 R36, R32, 0x10000, RZ ;  /* 0x0001000020247825 */ /* 0x000fe200078e00ff */
[----:B------:R-:W-:-:S03]  /*cfd0*/  SHF.L.U64.HI R33, R33, 0x8, RZ ;  /* 0x0000000821217819 */ /* 0x000fc600000102ff */
[----:B------:R-:W-:Y:S01]  /*cfe0*/  IMAD.WIDE.U32 R40, R40, 0x1000000, RZ ;  /* 0x0100000028287825 */ /* 0x000fe200078e00ff */
[----:B------:R-:W-:Y:S02]  /*cff0*/  LOP3.LUT R79, R34, R79, R10, 0xfe, !PT ;  /* 0x0000004f224f7212 */ /* 0x000fe400078efe0a */
[----:B------:R-:W-:Y:S02]  /*d000*/  LOP3.LUT R34, R35, R59, R11, 0xfe, !PT ;  /* 0x0000003b23227212 */ /* 0x000fe400078efe0b */
[----:B------:R-:W-:Y:S02]  /*d010*/  LOP3.LUT R76, R40, R57, R36, 0xfe, !PT ;  /* 0x00000039284c7212 */ /* 0x000fe400078efe24 */
[----:B------:R-:W-:Y:S02]  /*d020*/  LOP3.LUT R36, R41, R33, R37, 0xfe, !PT ;  /* 0x0000002129247212 */ /* 0x000fe400078efe25 */
[----:B------:R-:W-:Y:S02]  /*d030*/  SHF.R.U32.HI R8, RZ, 0x8, R39 ;  /* 0x00000008ff087819 */ /* 0x000fe40000011627 */
[----:B------:R-:W-:Y:S01]  /*d040*/  SHF.R.U32.HI R10, RZ, 0x8, R43 ;  /* 0x00000008ff0a7819 */ /* 0x000fe2000001162b */
[----:B------:R-:W-:Y:S01]  /*d050*/  IMAD.MOV.U32 R11, RZ, RZ, R48 ;  /* 0x000000ffff0b7224 */ /* 0x000fe200078e0030 */
[----:B------:R-:W-:Y:S01]  /*d060*/  LOP3.LUT R39, R34, 0xff, R39, 0xf8, !PT ;  /* 0x000000ff22277812 */ /* 0x000fe200078ef827 */
[----:B------:R-:W-:Y:S01]  /*d070*/  IMAD.MOV.U32 R32, RZ, RZ, R56 ;  /* 0x000000ffff207224 */ /* 0x000fe200078e0038 */
[----:B------:R-:W-:Y:S01]  /*d080*/  LOP3.LUT R37, R36, 0xff, R43, 0xf8, !PT ;  /* 0x000000ff24257812 */ /* 0x000fe200078ef82b */
[----:B------:R-:W3:Y:S01]  /*d090*/  LDL.128 R56, [R1+0x50] ;  /* 0x0000500001387983 */ /* 0x000ee20000100c00 */
[----:B------:R-:W-:-:S02]  /*d0a0*/  PRMT R8, R8, 0x7104, RZ ;  /* 0x0000710408087816 */ /* 0x000fc400000000ff */
[----:B------:R-:W-:Y:S01]  /*d0b0*/  PRMT R10, R10, 0x7104, RZ ;  /* 0x000071040a0a7816 */ /* 0x000fe200000000ff */
[----:B------:R-:W3:Y:S01]  /*d0c0*/  LDL.128 R40, [R1+0x30] ;  /* 0x0000300001287983 */ /* 0x000ee20000100c00 */
[----:B------:R-:W-:Y:S02]  /*d0d0*/  LOP3.LUT R34, R39, R8, RZ, 0xfc, !PT ;  /* 0x0000000827227212 */ /* 0x000fe400078efcff */
[----:B------:R-:W-:Y:S02]  /*d0e0*/  LOP3.LUT R37, R37, R10, RZ, 0xfc, !PT ;  /* 0x0000000a25257212 */ /* 0x000fe400078efcff */
[----:B------:R-:W-:Y:S01]  /*d0f0*/  SHF.R.U32.HI R8, RZ, 0x8, R11 ;  /* 0x00000008ff087819 */ /* 0x000fe2000001160b */
[----:B------:R-:W-:Y:S01]  /*d100*/  IMAD.U32 R11, R11, 0x10000, RZ ;  /* 0x000100000b0b7824 */ /* 0x000fe200078e00ff */
[----:B------:R-:W-:Y:S01]  /*d110*/  SHF.R.U32.HI R10, RZ, 0x8, R32 ;  /* 0x00000008ff0a7819 */ /* 0x000fe20000011620 */
[----:B------:R-:W-:-:S03]  /*d120*/  IMAD.U32 R32, R32, 0x10000, RZ ;  /* 0x0001000020207824 */ /* 0x000fc600078e00ff */
[----:B------:R-:W-:Y:S02]  /*d130*/  LOP3.LUT R11, R34, 0xff0000, R11, 0xf8, !PT ;  /* 0x00ff0000220b7812 */ /* 0x000fe400078ef80b */
[----:B------:R-:W-:Y:S02]  /*d140*/  LOP3.LUT R37, R37, 0xff0000, R32, 0xf8, !PT ;  /* 0x00ff000025257812 */ /* 0x000fe400078ef820 */
[----:B------:R-:W3:Y:S01]  /*d150*/  LDL.128 R32, [R1+0x10] ;  /* 0x0000100001207983 */ /* 0x000ee20000100c00 */
[----:B------:R-:W-:Y:S02]  /*d160*/  LOP3.LUT R8, R8, 0xffff, RZ, 0xc0, !PT ;  /* 0x0000ffff08087812 */ /* 0x000fe400078ec0ff */
[----:B------:R-:W-:-:S03]  /*d170*/  LOP3.LUT R10, R10, 0xffff, RZ, 0xc0, !PT ;  /* 0x0000ffff0a0a7812 */ /* 0x000fc600078ec0ff */
[----:B------:R-:W-:Y:S02]  /*d180*/  IMAD.SHL.U32 R8, R8, 0x1000000, RZ ;  /* 0x0100000008087824 */ /* 0x000fe400078e00ff */
[----:B------:R-:W-:Y:S01]  /*d190*/  IMAD.SHL.U32 R10, R10, 0x1000000, RZ ;  /* 0x010000000a0a7824 */ /* 0x000fe200078e00ff */
[----:B------:R-:W-:Y:S02]  /*d1a0*/  LOP3.LUT R36, R28, 0xffff, RZ, 0xc0, !PT ;  /* 0x0000ffff1c247812 */ /* 0x000fe400078ec0ff */
[C---:B------:R-:W-:Y:S02]  /*d1b0*/  LOP3.LUT R39, R30.reuse, 0xffff, RZ, 0xc0, !PT ;  /* 0x0000ffff1e277812 */ /* 0x040fe400078ec0ff */
[----:B------:R-:W-:Y:S02]  /*d1c0*/  LOP3.LUT R11, R11, R8, RZ, 0xfc, !PT ;  /* 0x000000080b0b7212 */ /* 0x000fe400078efcff */
[----:B------:R-:W-:Y:S02]  /*d1d0*/  PRMT R30, R30, 0x7732, RZ ;  /* 0x000077321e1e7816 */ /* 0x000fe400000000ff */
[----:B------:R-:W-:-:S02]  /*d1e0*/  LOP3.LUT R8, R37, R10, RZ, 0xfc, !PT ;  /* 0x0000000a25087212 */ /* 0x000fc400078efcff */
[----:B------:R-:W-:Y:S02]  /*d1f0*/  SHF.R.U32.HI R10, RZ, 0x8, R36 ;  /* 0x00000008ff0a7819 */ /* 0x000fe40000011624 */
[----:B------:R-:W-:Y:S02]  /*d200*/  PRMT R28, R28, 0x7732, RZ ;  /* 0x000077321c1c7816 */ /* 0x000fe400000000ff */
[C---:B------:R-:W-:Y:S02]  /*d210*/  LOP3.LUT R48, R31.reuse, 0xffff, RZ, 0xc0, !PT ;  /* 0x0000ffff1f307812 */ /* 0x040fe400078ec0ff */
[----:B------:R-:W-:Y:S01]  /*d220*/  PRMT R74, R31, 0x7732, RZ ;  /* 0x000077321f4a7816 */ /* 0x000fe200000000ff */
[----:B------:R-:W-:Y:S01]  /*d230*/  IMAD.MOV.U32 R31, RZ, RZ, R30 ;  /* 0x000000ffff1f7224 */ /* 0x000fe200078e001e */
[----:B------:R-:W-:Y:S02]  /*d240*/  LOP3.LUT R67, R10, 0xff, RZ, 0xc0, !PT ;  /* 0x000000ff0a437812 */ /* 0x000fe400078ec0ff */
[----:B------:R-:W-:-:S02]  /*d250*/  SHF.R.U32.HI R10, RZ, 0x8, R28 ;  /* 0x00000008ff0a7819 */ /* 0x000fc4000001161c */
        /* <DEDUP_REMOVED lines=10> */
[----:B------:R-:W-:-:S03]  /*d300*/  SHF.L.U64.HI R87, R67, 0x8, RZ ;  /* 0x0000000843577819 */ /* 0x000fc600000102ff */
[----:B------:R-:W-:Y:S01]  /*d310*/  IMAD.WIDE.U32 R82, R10, 0x1000000, RZ ;  /* 0x010000000a527825 */ /* 0x000fe200078e00ff */
[----:B------:R-:W-:Y:S02]  /*d320*/  SHF.L.U64.HI R85, R68, 0x8, RZ ;  /* 0x0000000844557819 */ /* 0x000fe400000102ff */
[----:B------:R-:W-:Y:S01]  /*d330*/  PRMT R67, R36, 0x6540, R67 ;  /* 0x0000654024437816 */ /* 0x000fe20000000043 */
[----:B------:R-:W-:Y:S01]  /*d340*/  IMAD.WIDE.U32 R28, R29, 0x10000, RZ ;  /* 0x000100001d1c7825 */ /* 0x000fe200078e00ff */
[----:B------:R-:W-:-:S03]  /*d350*/  LOP3.LUT R36, R83, R87, R31, 0xfe, !PT ;  /* 0x0000005753247212 */ /* 0x000fc600078efe1f */
[----:B------:R-:W-:Y:S01]  /*d360*/  IMAD.WIDE.U32 R80, R80, 0x1000000, RZ ;  /* 0x0100000050507825 */ /* 0x000fe200078e00ff */
[----:B------:R-:W-:-:S04]  /*d370*/  SHF.R.U32.HI R10, RZ, 0x8, R37 ;  /* 0x00000008ff0a7819 */ /* 0x000fc80000011625 */
[----:B------:R-:W-:Y:S02]  /*d380*/  LOP3.LUT R31, R81, R85, R29, 0xfe, !PT ;  /* 0x00000055511f7212 */ /* 0x000fe400078efe1d */
[--C-:B------:R-:W-:Y:S02]  /*d390*/  SHF.R.U32.HI R29, RZ, 0x8, R48.reuse ;  /* 0x00000008ff1d7819 */ /* 0x100fe40000011630 */
[----:B------:R-:W-:Y:S02]  /*d3a0*/  LOP3.LUT R81, R36, 0xff, R37, 0xf8, !PT ;  /* 0x000000ff24517812 */ /* 0x000fe400078ef825 */
[----:B------:R-:W-:Y:S02]  /*d3b0*/  PRMT R10, R10, 0x7104, RZ ;  /* 0x000071040a0a7816 */ /* 0x000fe400000000ff */
[----:B------:R-:W-:Y:S02]  /*d3c0*/  LOP3.LUT R48, R31, 0xff, R48, 0xf8, !PT ;  /* 0x000000ff1f307812 */ /* 0x000fe400078ef830 */
[----:B------:R-:W-:-:S02]  /*d3d0*/  PRMT R29, R29, 0x7104, RZ ;  /* 0x000071041d1d7816 */ /* 0x000fc400000000ff */
[----:B------:R-:W-:Y:S02]  /*d3e0*/  LOP3.LUT R81, R81, R10, RZ, 0xfc, !PT ;  /* 0x0000000a51517212 */ /* 0x000fe400078efcff */
[----:B------:R-:W-:Y:S02]  /*d3f0*/  SHF.R.U32.HI R10, RZ, 0x8, R72 ;  /* 0x00000008ff0a7819 */ /* 0x000fe40000011648 */
[----:B------:R-:W-:Y:S02]  /*d400*/  PRMT R39, R39, 0x6540, R68 ;  /* 0x0000654027277816 */ /* 0x000fe40000000044 */
[----:B------:R-:W-:Y:S01]  /*d410*/  LOP3.LUT R31, R48, R29, RZ, 0xfc, !PT ;  /* 0x0000001d301f7212 */ /* 0x000fe200078efcff */
[----:B------:R-:W-:Y:S01]  /*d420*/  IMAD.U32 R72, R72, 0x10000, RZ ;  /* 0x0001000048487824 */ /* 0x000fe200078e00ff */
[----:B------:R-:W-:Y:S01]  /*d430*/  SHF.R.U32.HI R29, RZ, 0x8, R74 ;  /* 0x00000008ff1d7819 */ /* 0x000fe2000001164a */
[----:B------:R-:W-:Y:S01]  /*d440*/  IMAD.U32 R74, R74, 0x10000, RZ ;  /* 0x000100004a4a7824 */ /* 0x000fe200078e00ff */
[----:B------:R-:W-:-:S02]  /*d450*/  LOP3.LUT R10, R10, 0xffff, RZ, 0xc0, !PT ;  /* 0x0000ffff0a0a7812 */ /* 0x000fc400078ec0ff */
[----:B------:R-:W-:Y:S02]  /*d460*/  LOP3.LUT R67, R82, R67, R30, 0xfe, !PT ;  /* 0x0000004352437212 */ /* 0x000fe400078efe1e */
[----:B------:R-:W-:Y:S01]  /*d470*/  LOP3.LUT R30, R80, R39, R28, 0xfe, !PT ;  /* 0x00000027501e7212 */ /* 0x000fe200078efe1c */
[----:B------:R-:W-:Y:S01]  /*d480*/  IMAD.SHL.U32 R10, R10, 0x1000000, RZ ;  /* 0x010000000a0a7824 */ /* 0x000fe200078e00ff */
[C---:B------:R-:W-:Y:S02]  /*d490*/  LOP3.LUT R39, R22.reuse, 0xffff, RZ, 0xc0, !PT ;  /* 0x0000ffff16277812 */ /* 0x040fe400078ec0ff */
[----:B------:R-:W-:Y:S02]  /*d4a0*/  PRMT R22, R22, 0x7732, RZ ;  /* 0x0000773216167816 */ /* 0x000fe400000000ff */
[----:B------:R-:W-:Y:S02]  /*d4b0*/  LOP3.LUT R81, R81, 0xff0000, R72, 0xf8, !PT ;  /* 0x00ff000051517812 */ /* 0x000fe400078ef848 */
[----:B------:R-:W-:-:S02]  /*d4c0*/  LOP3.LUT R36, R31, 0xff0000, R74, 0xf8, !PT ;  /* 0x00ff00001f247812 */ /* 0x000fc400078ef84a */
[C---:B------:R-:W-:Y:S02]  /*d4d0*/  LOP3.LUT R31, R20.reuse, 0xffff, RZ, 0xc0, !PT ;  /* 0x0000ffff141f7812 */ /* 0x040fe400078ec0ff */
[C---:B------:R-:W-:Y:S02]  /*d4e0*/  LOP3.LUT R48, R23.reuse, 0xffff, RZ, 0xc0, !PT ;  /* 0x0000ffff17307812 */ /* 0x040fe400078ec0ff */
[----:B------:R-:W-:Y:S01]  /*d4f0*/  PRMT R78, R23, 0x7732, RZ ;  /* 0x00007732174e7816 */ /* 0x000fe200000000ff */
[----:B------:R-:W-:Y:S01]  /*d500*/  IMAD.MOV.U32 R23, RZ, RZ, R22 ;  /* 0x000000ffff177224 */ /* 0x000fe200078e0016 */
[----:B------:R-:W-:Y:S02]  /*d510*/  LOP3.LUT R81, R81, R10, RZ, 0xfc, !PT ;  /* 0x0000000a51517212 */ /* 0x000fe400078efcff */
[----:B------:R-:W-:Y:S02]  /*d520*/  SHF.R.U32.HI R10, RZ, 0x8, R31 ;  /* 0x00000008ff0a7819 */ /* 0x000fe4000001161f */
[----:B------:R-:W-:-:S02]  /*d530*/  PRMT R20, R20, 0x7732, RZ ;  /* 0x0000773214147816 */ /* 0x000fc400000000ff */
[----:B------:R-:W-:Y:S02]  /*d540*/  LOP3.LUT R29, R29, 0xffff, RZ, 0xc0, !PT ;  /* 0x0000ffff1d1d7812 */ /* 0x000fe400078ec0ff */
[----:B------:R-:W-:Y:S02]  /*d550*/  LOP3.LUT R72, R10, 0xff, RZ, 0xc0, !PT ;  /* 0x000000ff0a487812 */ /* 0x000fe400078ec0ff */
[----:B------:R-:W-:Y:S02]  /*d560*/  SHF.R.U32.HI R22, RZ, 0x8, R23 ;  /* 0x00000008ff167819 */ /* 0x000fe40000011617 */
[C---:B------:R-:W-:Y:S02]  /*d570*/  LOP3.LUT R37, R21.reuse, 0xffff, RZ, 0xc0, !PT ;  /* 0x0000ffff15257812 */ /* 0x040fe400078ec0ff */
[----:B------:R-:W-:Y:S02]  /*d580*/  PRMT R74, R21, 0x7732, RZ ;  /* 0x00007732154a7816 */ /* 0x000fe400000000ff */
[----:B------:R-:W-:Y:S01]  /*d590*/  SHF.R.U32.HI R10, RZ, 0x8, R20 ;  /* 0x00000008ff0a7819 */ /* 0x000fe20000011614 */
[----:B------:R-:W-:Y:S01]  /*d5a0*/  IMAD.SHL.U32 R29, R29, 0x1000000, RZ ;  /* 0x010000001d1d7824 */ /* 0x000fe200078e00ff */
[----:B------:R-:W-:-:S02]  /*d5b0*/  SHF.R.U32.HI R21, RZ, 0x8, R39 ;  /* 0x00000008ff157819 */ /* 0x000fc40000011627 */
[----:B------:R-:W-:Y:S02]  /*d5c0*/  LOP3.LUT R23, R23, 0xff, RZ, 0xc0, !PT ;  /* 0x000000ff17177812 */ /* 0x000fe400078ec0ff */
[----:B------:R-:W-:Y:S02]  /*d5d0*/  LOP3.LUT R28, R22, 0xffff, RZ, 0xc0, !PT ;  /* 0x0000ffff161c7812 */ /* 0x000fe400078ec0ff */
[----:B------:R-:W-:Y:S02]  /*d5e0*/  LOP3.LUT R20, R20, 0xff, RZ, 0xc0, !PT ;  /* 0x000000ff14147812 */ /* 0x000fe400078ec0ff */
[----:B------:R-:W-:Y:S02]  /*d5f0*/  LOP3.LUT R10, R10, 0xffff, RZ, 0xc0, !PT ;  /* 0x0000ffff0a0a7812 */ /* 0x000fe400078ec0ff */
[----:B------:R-:W-:Y:S01]  /*d600*/  LOP3.LUT R68, R21, 0xff, RZ, 0xc0, !PT ;  /* 0x000000ff15447812 */ /* 0x000fe200078ec0ff */
[----:B------:R-:W-:Y:S01]  /*d610*/  IMAD.WIDE.U32 R22, R23, 0x10000, RZ ;  /* 0x0001000017167825 */ /* 0x000fe200078e00ff */
[----:B------:R-:W-:-:S02]  /*d620*/  LOP3.LUT R36, R36, R29, RZ, 0xfc, !PT ;  /* 0x0000001d24247212 */ /* 0x000fc400078efcff */
[----:B------:R-:W-:Y:S01]  /*d630*/  SHF.L.U64.HI R85, R68, 0x8, RZ ;  /* 0x0000000844557819 */ /* 0x000fe200000102ff */
[----:B------:R-:W-:Y:S01]  /*d640*/  IMAD.WIDE.U32 R28, R28, 0x1000000, RZ ;  /* 0x010000001c1c7825 */ /* 0x000fe200078e00ff */
[----:B------:R-:W-:-:S03]  /*d650*/  SHF.L.U64.HI R87, R72, 0x8, RZ ;  /* 0x0000000848577819 */ /* 0x000fc600000102ff */
[----:B------:R-:W-:-:S04]  /*d660*/  IMAD.WIDE.U32 R20, R20, 0x10000, RZ ;  /* 0x0001000014147825 */ /* 0x000fc800078e00ff */
[----:B------:R-:W-:Y:S01]  /*d670*/  IMAD.WIDE.U32 R82, R10, 0x1000000, RZ ;  /* 0x010000000a527825 */ /* 0x000fe200078e00ff */
[----:B------:R-:W-:Y:S02]  /*d680*/  PRMT R39, R39, 0x6540, R68 ;  /* 0x0000654027277816 */ /* 0x000fe40000000044 */
[----:B------:R-:W-:Y:S02]  /*d690*/  LOP3.LUT R23, R29, R85, R23, 0xfe, !PT ;  /* 0x000000551d177212 */ /* 0x000fe400078efe17 */
[----:B------:R-:W-:Y:S02]  /*d6a0*/  LOP3.LUT R68, R83, R87, R21, 0xfe, !PT ;  /* 0x0000005753447212 */ /* 0x000fe400078efe15 */
[--C-:B------:R-:W-:Y:S02]  /*d6b0*/  SHF.R.U32.HI R10, RZ, 0x8, R37.reuse ;  /* 0x00000008ff0a7819 */ /* 0x100fe40000011625 */
[----:B------:R-:W-:Y:S02]  /*d6c0*/  PRMT R31, R31, 0x6540, R72 ;  /* 0x000065401f1f7816 */ /* 0x000fe40000000048 */
[----:B------:R-:W-:Y:S01]  /*d6d0*/  LOP3.LUT R72, R23, 0xff, R48, 0xf8, !PT ;  /* 0x000000ff17487812 */ /* 0x000fe200078ef830 */
[----:B------:R-:W-:Y:S01]  /*d6e0*/  IMAD.MOV.U32 R23, RZ, RZ, R74 ;  /* 0x000000ffff177224 */ /* 0x000fe200078e004a */
[----:B------:R-:W-:-:S02]  /*d6f0*/  LOP3.LUT R37, R68, 0xff, R37, 0xf8, !PT ;  /* 0x000000ff44257812 */ /* 0x000fc400078ef825 */
[----:B------:R-:W-:Y:S02]  /*d700*/  PRMT R10, R10, 0x7104, RZ ;  /* 0x000071040a0a7816 */ /* 0x000fe400000000ff */
[----:B------:R-:W-:Y:S02]  /*d710*/  SHF.R.U32.HI R21, RZ, 0x8, R48 ;  /* 0x00000008ff157819 */ /* 0x000fe40000011630 */
[----:B------:R-:W-:Y:S01]  /*d720*/  LOP3.LUT R48, R37, R10, RZ, 0xfc, !PT ;  /* 0x0000000a25307212 */ /* 0x000fe200078efcff */
[----:B------:R-:W-:Y:S01]  /*d730*/  IMAD.MOV.U32 R29, RZ, RZ, R78 ;  /* 0x000000ffff1d7224 */ /* 0x000fe200078e004e */
[----:B------:R-:W-:Y:S02]  /*d740*/  SHF.R.U32.HI R10, RZ, 0x8, R23 ;  /* 0x00000008ff0a7819 */ /* 0x000fe40000011617 */
[----:B------:R-:W-:Y:S01]  /*d750*/  PRMT R21, R21, 0x7104, RZ ;  /* 0x0000710415157816 */ /* 0x000fe200000000ff */
[----:B------:R-:W-:Y:S01]  /*d760*/  IMAD.U32 R23, R23, 0x10000, RZ ;  /* 0x0001000017177824 */ /* 0x000fe200078e00ff */
[----:B------:R-:W-:-:S02]  /*d770*/  LOP3.LUT R10, R10, 0xffff, RZ, 0xc0, !PT ;  /* 0x0000ffff0a0a7812 */ /* 0x000fc400078ec0ff */
[----:B------:R-:W-:Y:S02]  /*d780*/  LOP3.LUT R72, R72, R21, RZ, 0xfc, !PT ;  /* 0x0000001548487212 */ /* 0x000fe400078efcff */
[----:B------:R-:W-:Y:S01]  /*d790*/  SHF.R.U32.HI R21, RZ, 0x8, R29 ;  /* 0x00000008ff157819 */ /* 0x000fe2000001161d */
[----:B------:R-:W-:Y:S01]  /*d7a0*/  IMAD.SHL.U32 R10, R10, 0x1000000, RZ ;  /* 0x010000000a0a7824 */ /* 0x000fe200078e00ff */
[----:B------:R-:W-:Y:S01]  /*d7b0*/  LOP3.LUT R23, R48, 0xff0000, R23, 0xf8, !PT ;  /* 0x00ff000030177812 */ /* 0x000fe200078ef817 */
[----:B------:R-:W-:Y:S01]  /*d7c0*/  IMAD.U32 R29, R29, 0x10000, RZ ;  /* 0x000100001d1d7824 */ /* 0x000fe200078e00ff */
[----:B------:R-:W-:Y:S02]  /*d7d0*/  LOP3.LUT R21, R21, 0xffff, RZ, 0xc0, !PT ;  /* 0x0000ffff15157812 */ /* 0x000fe400078ec0ff */
[----:B------:R-:W-:Y:S02]  /*d7e0*/  LOP3.LUT R74, R28, R39, R22, 0xfe, !PT ;  /* 0x000000271c4a7212 */ /* 0x000fe400078efe16 */
[----:B------:R-:W-:Y:S01]  /*d7f0*/  LOP3.LUT R28, R24, 0xffff, RZ, 0xc0, !PT ;  /* 0x0000ffff181c7812 */ /* 0x000fe200078ec0ff */
[----:B------:R-:W-:Y:S01]  /*d800*/  IMAD.SHL.U32 R21, R21, 0x1000000, RZ ;  /* 0x0100000015157824 */ /* 0x000fe200078e00ff */
[----:B------:R-:W-:-:S02]  /*d810*/  LOP3.LUT R68, R82, R31, R20, 0xfe, !PT ;  /* 0x0000001f52447212 */ /* 0x000fc400078efe14 */
[----:B------:R-:W-:Y:S02]  /*d820*/  LOP3.LUT R48, R23, R10, RZ, 0xfc, !PT ;  /* 0x0000000a17307212 */ /* 0x000fe400078efcff */
[----:B------:R-:W-:Y:S02]  /*d830*/  PRMT R82, R26, 0x7732, RZ ;  /* 0x000077321a527816 */ /* 0x000fe400000000ff */
[----:B------:R-:W-:Y:S02]  /*d840*/  SHF.R.U32.HI R10, RZ, 0x8, R28 ;  /* 0x00000008ff0a7819 */ /* 0x000fe4000001161c */
[----:B------:R-:W-:Y:S02]  /*d850*/  LOP3.LUT R72, R72, 0xff0000, R29, 0xf8, !PT ;  /* 0x00ff000048487812 */ /* 0x000fe400078ef81d */
[----:B------:R-:W-:Y:S02]  /*d860*/  PRMT R20, R24, 0x7732, RZ ;  /* 0x0000773218147816 */ /* 0x000fe400000000ff */
[----:B------:R-:W-:-:S02]  /*d870*/  LOP3.LUT R31, R26, 0xffff, RZ, 0xc0, !PT ;  /* 0x0000ffff1a1f7812 */ /* 0x000fc400078ec0ff */
[----:B------:R-:W-:Y:S02]  /*d880*/  LOP3.LUT R37, R10, 0xff, RZ, 0xc0, !PT ;  /* 0x000000ff0a257812 */ /* 0x000fe400078ec0ff */
[----:B------:R-:W-:Y:S02]  /*d890*/  SHF.R.U32.HI R22, RZ, 0x8, R82 ;  /* 0x00000008ff167819 */ /* 0x000fe40000011652 */
[----:B------:R-:W-:Y:S02]  /*d8a0*/  LOP3.LUT R72, R72, R21, RZ, 0xfc, !PT ;  /* 0x0000001548487212 */ /* 0x000fe400078efcff */
        /* <DEDUP_REMOVED lines=11> */
[----:B------:R-:W-:-:S02]  /*d960*/  LOP3.LUT R26, R27, 0xffff, RZ, 0xc0, !PT ;  /* 0x0000ffff1b1a7812 */ /* 0x000fc400078ec0ff */
[----:B------:R-:W-:Y:S01]  /*d970*/  PRMT R85, R27, 0x7732, RZ ;  /* 0x000077321b557816 */ /* 0x000fe200000000ff */
[----:B------:R-:W-:Y:S01]  /*d980*/  IMAD.WIDE.U32 R20, R20, 0x10000, RZ ;  /* 0x0001000014147825 */ /* 0x000fe200078e00ff */
[----:B------:R-:W-:Y:S02]  /*d990*/  SHF.L.U64.HI R27, R78, 0x8, RZ ;  /* 0x000000084e1b7819 */ /* 0x000fe400000102ff */
[----:B------:R-:W-:Y:S01]  /*d9a0*/  SHF.L.U64.HI R39, R37, 0x8, RZ ;  /* 0x0000000825277819 */ /* 0x000fe200000102ff */
[----:B------:R-:W-:Y:S01]  /*d9b0*/  IMAD.WIDE.U32 R24, R10, 0x1000000, RZ ;  /* 0x010000000a187825 */ /* 0x000fe200078e00ff */
[----:B------:R-:W-:Y:S02]  /*d9c0*/  PRMT R37, R28, 0x6540, R37 ;  /* 0x000065401c257816 */ /* 0x000fe40000000025 */
[----:B------:R-:W-:Y:S02]  /*d9d0*/  LOP3.LUT R23, R23, R27, R83, 0xfe, !PT ;  /* 0x0000001b17177212 */ /* 0x000fe400078efe53 */
[----:B------:R-:W-:-:S02]  /*d9e0*/  LOP3.LUT R28, R25, R39, R21, 0xfe, !PT ;  /* 0x00000027191c7212 */ /* 0x000fc400078efe15 */
[--C-:B------:R-:W-:Y:S02]  /*d9f0*/  SHF.R.U32.HI R10, RZ, 0x8, R29.reuse ;  /* 0x00000008ff0a7819 */ /* 0x100fe4000001161d */
[----:B------:R-:W-:Y:S01]  /*da00*/  LOP3.LUT R80, R23, 0xff, R26, 0xf8, !PT ;  /* 0x000000ff17507812 */ /* 0x000fe200078ef81a */
[----:B------:R-:W-:Y:S01]  /*da10*/  IMAD.MOV.U32 R23, RZ, RZ, R84 ;  /* 0x000000ffff177224 */ /* 0x000fe200078e0054 */
[----:B------:R-:W-:Y:S02]  /*da20*/  LOP3.LUT R29, R28, 0xff, R29, 0xf8, !PT ;  /* 0x000000ff1c1d7812 */ /* 0x000fe400078ef81d */
[----:B------:R-:W-:Y:S02]  /*da30*/  PRMT R10, R10, 0x7104, RZ ;  /* 0x000071040a0a7816 */ /* 0x000fe400000000ff */
[----:B------:R-:W-:Y:S02]  /*da40*/  SHF.R.U32.HI R21, RZ, 0x8, R26 ;  /* 0x00000008ff157819 */ /* 0x000fe4000001161a */
[----:B------:R-:W-:-:S02]  /*da50*/  LOP3.LUT R26, R29, R10, RZ, 0xfc, !PT ;  /* 0x0000000a1d1a7212 */ /* 0x000fc400078efcff */
[----:B------:R-:W-:Y:S01]  /*da60*/  SHF.R.U32.HI R10, RZ, 0x8, R23 ;  /* 0x00000008ff0a7819 */ /* 0x000fe20000011617 */
[----:B------:R-:W-:Y:S01]  /*da70*/  IMAD.MOV.U32 R25, RZ, RZ, R85 ;  /* 0x000000ffff197224 */ /* 0x000fe200078e0055 */
[----:B------:R-:W-:Y:S01]  /*da80*/  PRMT R21, R21, 0x7104, RZ ;  /* 0x0000710415157816 */ /* 0x000fe200000000ff */
[----:B------:R-:W-:Y:S01]  /*da90*/  IMAD.U32 R23, R23, 0x10000, RZ ;  /* 0x0001000017177824 */ /* 0x000fe200078e00ff */
[----:B------:R-:W-:Y:S02]  /*daa0*/  LOP3.LUT R10, R10, 0xffff, RZ, 0xc0, !PT ;  /* 0x0000ffff0a0a7812 */ /* 0x000fe400078ec0ff */
[----:B------:R-:W-:Y:S02]  /*dab0*/  LOP3.LUT R80, R80, R21, RZ, 0xfc, !PT ;  /* 0x0000001550507212 */ /* 0x000fe400078efcff */
[----:B------:R-:W-:Y:S01]  /*dac0*/  SHF.R.U32.HI R21, RZ, 0x8, R25 ;  /* 0x00000008ff157819 */ /* 0x000fe20000011619 */
[----:B------:R-:W-:Y:S01]  /*dad0*/  IMAD.SHL.U32 R10, R10, 0x1000000, RZ ;  /* 0x010000000a0a7824 */ /* 0x000fe200078e00ff */
[----:B------:R-:W-:-:S02]  /*dae0*/  LOP3.LUT R23, R26, 0xff0000, R23, 0xf8, !PT ;  /* 0x00ff00001a177812 */ /* 0x000fc400078ef817 */
[----:B------:R-:W-:Y:S02]  /*daf0*/  PRMT R31, R31, 0x6540, R78 ;  /* 0x000065401f1f7816 */ /* 0x000fe4000000004e */
[C---:B--2---:R-:W-:Y:S02]  /*db00*/  LOP3.LUT R26, R44.reuse, 0xffff, RZ, 0xc0, !PT ;  /* 0x0000ffff2c1a7812 */ /* 0x044fe400078ec0ff */
[----:B------:R-:W-:Y:S01]  /*db10*/  PRMT R44, R44, 0x7732, RZ ;  /* 0x000077322c2c7816 */ /* 0x000fe200000000ff */
[----:B------:R-:W-:Y:S01]  /*db20*/  IMAD.U32 R25, R25, 0x10000, RZ ;  /* 0x0001000019197824 */ /* 0x000fe200078e00ff */
[----:B------:R-:W-:Y:S02]  /*db30*/  LOP3.LUT R21, R21, 0xffff, RZ, 0xc0, !PT ;  /* 0x0000ffff15157812 */ /* 0x000fe400078ec0ff */
[----:B------:R-:W-:Y:S02]  /*db40*/  LOP3.LUT R82, R22, R31, R82, 0xfe, !PT ;  /* 0x0000001f16527212 */ /* 0x000fe400078efe52 */
[----:B------:R-:W-:-:S02]  /*db50*/  LOP3.LUT R83, R23, R10, RZ, 0xfc, !PT ;  /* 0x0000000a17537212 */ /* 0x000fc400078efcff */
[C---:B------:R-:W-:Y:S02]  /*db60*/  LOP3.LUT R28, R46.reuse, 0xffff, RZ, 0xc0, !PT ;  /* 0x0000ffff2e1c7812 */ /* 0x040fe400078ec0ff */
[----:B------:R-:W-:Y:S01]  /*db70*/  PRMT R22, R46, 0x7732, RZ ;  /* 0x000077322e167816 */ /* 0x000fe200000000ff */
[----:B------:R-:W-:Y:S01]  /*db80*/  IMAD.MOV.U32 R46, RZ, RZ, R44 ;  /* 0x000000ffff2e7224 */ /* 0x000fe200078e002c */
[----:B------:R-:W-:Y:S01]  /*db90*/  SHF.R.U32.HI R10, RZ, 0x8, R26 ;  /* 0x00000008ff0a7819 */ /* 0x000fe2000001161a */
[----:B------:R-:W-:Y:S01]  /*dba0*/  IMAD.SHL.U32 R21, R21, 0x1000000, RZ ;  /* 0x0100000015157824 */ /* 0x000fe200078e00ff */
[----:B------:R-:W-:Y:S02]  /*dbb0*/  LOP3.LUT R80, R80, 0xff0000, R25, 0xf8, !PT ;  /* 0x00ff000050507812 */ /* 0x000fe400078ef819 */
[----:B------:R-:W-:Y:S02]  /*dbc0*/  LOP3.LUT R39, R10, 0xff, RZ, 0xc0, !PT ;  /* 0x000000ff0a277812 */ /* 0x000fe400078ec0ff */
[----:B------:R-:W-:-:S02]  /*dbd0*/  LOP3.LUT R78, R24, R37, R20, 0xfe, !PT ;  /* 0x00000025184e7212 */ /* 0x000fc400078efe14 */
[----:B------:R-:W-:Y:S02]  /*dbe0*/  SHF.R.U32.HI R10, RZ, 0x8, R46 ;  /* 0x00000008ff0a7819 */ /* 0x000fe4000001162e */
[----:B------:R-:W-:Y:S02]  /*dbf0*/  LOP3.LUT R80, R80, R21, RZ, 0xfc, !PT ;  /* 0x0000001550507212 */ /* 0x000fe400078efcff */
        /* <DEDUP_REMOVED lines=19> */
[----:B------:R-:W-:-:S02]  /*dd30*/  SHF.R.U32.HI R10, RZ, 0x8, R27 ;  /* 0x00000008ff0a7819 */ /* 0x000fc4000001161b */
[----:B------:R-:W-:Y:S02]  /*dd40*/  PRMT R39, R26, 0x6540, R39 ;  /* 0x000065401a277816 */ /* 0x000fe40000000027 */
[----:B------:R-:W-:Y:S01]  /*dd50*/  LOP3.LUT R26, R25, R37, R21, 0xfe, !PT ;  /* 0x00000025191a7212 */ /* 0x000fe200078efe15 */
[----:B------:R-:W-:Y:S01]  /*dd60*/  IMAD.MOV.U32 R23, RZ, RZ, R84 ;  /* 0x000000ffff177224 */ /* 0x000fe200078e0054 */
[----:B------:R-:W-:Y:S02]  /*dd70*/  SHF.R.U32.HI R21, RZ, 0x8, R29 ;  /* 0x00000008ff157819 */ /* 0x000fe4000001161d */
[----:B------:R-:W-:Y:S02]  /*dd80*/  LOP3.LUT R27, R28, 0xff, R27, 0xf8, !PT ;  /* 0x000000ff1c1b7812 */ /* 0x000fe400078ef81b */
[----:B------:R-:W-:Y:S01]  /*dd90*/  PRMT R10, R10, 0x7104, RZ ;  /* 0x000071040a0a7816 */ /* 0x000fe200000000ff */
[----:B------:R-:W-:Y:S01]  /*dda0*/  IMAD.MOV.U32 R25, RZ, RZ, R85 ;  /* 0x000000ffff197224 */ /* 0x000fe200078e0055 */
[----:B------:R-:W-:-:S02]  /*ddb0*/  LOP3.LUT R26, R26, 0xff, R29, 0xf8, !PT ;  /* 0x000000ff1a1a7812 */ /* 0x000fc400078ef81d */
[----:B------:R-:W-:Y:S02]  /*ddc0*/  PRMT R21, R21, 0x7104, RZ ;  /* 0x0000710415157816 */ /* 0x000fe400000000ff */
[----:B------:R-:W-:Y:S02]  /*ddd0*/  LOP3.LUT R28, R27, R10, RZ, 0xfc, !PT ;  /* 0x0000000a1b1c7212 */ /* 0x000fe400078efcff */
[----:B------:R-:W-:Y:S02]  /*dde0*/  SHF.R.U32.HI R10, RZ, 0x8, R23 ;  /* 0x00000008ff0a7819 */ /* 0x000fe40000011617 */
[----:B------:R-:W-:Y:S02]  /*ddf0*/  LOP3.LUT R26, R26, R21, RZ, 0xfc, !PT ;  /* 0x000000151a1a7212 */ /* 0x000fe400078efcff */
[----:B------:R-:W-:Y:S01]  /*de00*/  SHF.R.U32.HI R21, RZ, 0x8, R25 ;  /* 0x00000008ff157819 */ /* 0x000fe20000011619 */
[----:B------:R-:W-:Y:S01]  /*de10*/  IMAD.U32 R23, R23, 0x10000, RZ ;  /* 0x0001000017177824 */ /* 0x000fe200078e00ff */
[----:B------:R-:W-:Y:S01]  /*de20*/  LOP3.LUT R10, R10, 0xffff, RZ, 0xc0, !PT ;  /* 0x0000ffff0a0a7812 */ /* 0x000fe200078ec0ff */
[----:B------:R-:W-:Y:S01]  /*de30*/  IMAD.U32 R25, R25, 0x10000, RZ ;  /* 0x0001000019197824 */ /* 0x000fe200078e00ff */
[----:B------:R-:W-:-:S02]  /*de40*/  LOP3.LUT R21, R21, 0xffff, RZ, 0xc0, !PT ;  /* 0x0000ffff15157812 */ /* 0x000fc400078ec0ff */
[----:B------:R-:W-:Y:S01]  /*de50*/  LOP3.LUT R23, R28, 0xff0000, R23, 0xf8, !PT ;  /* 0x00ff00001c177812 */ /* 0x000fe200078ef817 */
[----:B------:R-:W-:Y:S01]  /*de60*/  IMAD.SHL.U32 R10, R10, 0x1000000, RZ ;  /* 0x010000000a0a7824 */ /* 0x000fe200078e00ff */
[----:B------:R-:W-:Y:S01]  /*de70*/  LOP3.LUT R46, R22, R39, R46, 0xfe, !PT ;  /* 0x00000027162e7212 */ /* 0x000fe200078efe2e */
[----:B------:R-:W-:Y:S01]  /*de80*/  IMAD.SHL.U32 R21, R21, 0x1000000, RZ ;  /* 0x0100000015157824 */ /* 0x000fe200078e00ff */
[----:B------:R-:W-:Y:S02]  /*de90*/  LOP3.LUT R22, R52, 0xffff, RZ, 0xc0, !PT ;  /* 0x0000ffff34167812 */ /* 0x000fe400078ec0ff */
[----:B------:R-:W-:Y:S02]  /*dea0*/  LOP3.LUT R26, R26, 0xff0000, R25, 0xf8, !PT ;  /* 0x00ff00001a1a7812 */ /* 0x000fe400078ef819 */
[----:B------:R-:W-:Y:S02]  /*deb0*/  LOP3.LUT R29, R54, 0xffff, RZ, 0xc0, !PT ;  /* 0x0000ffff361d7812 */ /* 0x000fe400078ec0ff */
[----:B------:R-:W-:-:S02]  /*dec0*/  LOP3.LUT R44, R23, R10, RZ, 0xfc, !PT ;  /* 0x0000000a172c7212 */ /* 0x000fc400078efcff */
[----:B------:R-:W-:Y:S02]  /*ded0*/  LOP3.LUT R47, R24, R31, R20, 0xfe, !PT ;  /* 0x0000001f182f7212 */ /* 0x000fe400078efe14 */
[----:B------:R-:W-:Y:S02]  /*dee0*/  SHF.R.U32.HI R10, RZ, 0x8, R22 ;  /* 0x00000008ff0a7819 */ /* 0x000fe40000011616 */
[----:B------:R-:W-:Y:S02]  /*def0*/  PRMT R24, R52, 0x7732, RZ ;  /* 0x0000773234187816 */ /* 0x000fe400000000ff */
[----:B------:R-:W-:Y:S02]  /*df00*/  LOP3.LUT R45, R26, R21, RZ, 0xfc, !PT ;  /* 0x000000151a2d7212 */ /* 0x000fe400078efcff */
[----:B------:R-:W-:Y:S02]  /*df10*/  SHF.R.U32.HI R20, RZ, 0x8, R29 ;  /* 0x00000008ff147819 */ /* 0x000fe4000001161d */
[----:B------:R-:W-:-:S02]  /*df20*/  PRMT R21, R54, 0x7732, RZ ;  /* 0x0000773236157816 */ /* 0x000fc400000000ff */
[----:B------:R-:W-:Y:S02]  /*df30*/  LOP3.LUT R39, R10, 0xff, RZ, 0xc0, !PT ;  /* 0x000000ff0a277812 */ /* 0x000fe400078ec0ff */
[----:B------:R-:W-:Y:S02]  /*df40*/  SHF.R.U32.HI R10, RZ, 0x8, R24 ;  /* 0x00000008ff0a7819 */ /* 0x000fe40000011618 */
[----:B------:R-:W-:Y:S02]  /*df50*/  LOP3.LUT R52, R20, 0xff, RZ, 0xc0, !PT ;  /* 0x000000ff14347812 */ /* 0x000fe400078ec0ff */
[----:B------:R-:W-:Y:S02]  /*df60*/  SHF.R.U32.HI R20, RZ, 0x8, R21 ;  /* 0x00000008ff147819 */ /* 0x000fe40000011615 */
[C---:B------:R-:W-:Y:S02]  /*df70*/  LOP3.LUT R28, R53.reuse, 0xffff, RZ, 0xc0, !PT ;  /* 0x0000ffff351c7812 */ /* 0x040fe400078ec0ff */
[----:B------:R-:W-:-:S02]  /*df80*/  PRMT R84, R53, 0x7732, RZ ;  /* 0x0000773235547816 */ /* 0x000fc400000000ff */
[----:B------:R-:W-:Y:S02]  /*df90*/  LOP3.LUT R24, R24, 0xff, RZ, 0xc0, !PT ;  /* 0x000000ff18187812 */ /* 0x000fe400078ec0ff */
[----:B------:R-:W-:Y:S02]  /*dfa0*/  LOP3.LUT R10, R10, 0xffff, RZ, 0xc0, !PT ;  /* 0x0000ffff0a0a7812 */ /* 0x000fe400078ec0ff */
[----:B------:R-:W-:Y:S02]  /*dfb0*/  PRMT R53, R22, 0x6540, R39 ;  /* 0x0000654016357816 */ /* 0x000fe40000000027 */
[----:B------:R-:W-:Y:S02]  /*dfc0*/  LOP3.LUT R21, R21, 0xff, RZ, 0xc0, !PT ;  /* 0x000000ff15157812 */ /* 0x000fe400078ec0ff */
[----:B------:R-:W-:Y:S01]  /*dfd0*/  LOP3.LUT R22, R20, 0xffff, RZ, 0xc0, !PT ;  /* 0x0000ffff14167812 */ /* 0x000fe200078ec0ff */
[----:B------:R-:W-:Y:S01]  /*dfe0*/  IMAD.WIDE.U32 R24, R24, 0x10000, RZ ;  /* 0x0001000018187825 */ /* 0x000fe200078e00ff */
[----:B------:R-:W-:-:S02]  /*dff0*/  ISETP.GE.U32.AND P0, PT, R70, -0x80, PT ;  /* 0xffffff804600780c */ /* 0x000fc40003f06070 */
[----:B------:R-:W-:Y:S01]  /*e000*/  SHF.L.U64.HI R39, R39, 0x8, RZ ;  /* 0x0000000827277819 */ /* 0x000fe200000102ff */
[----:B------:R-:W-:Y:S01]  /*e010*/  IMAD.WIDE.U32 R26, R10, 0x1000000, RZ ;  /* 0x010000000a1a7825 */ /* 0x000fe200078e00ff */
[----:B------:R-:W-:-:S03]  /*e020*/  SHF.L.U64.HI R37, R52, 0x8, RZ ;  /* 0x0000000834257819 */ /* 0x000fc600000102ff */
[----:B------:R-:W-:Y:S01]  /*e030*/  IMAD.WIDE.U32 R20, R21, 0x10000, RZ ;  /* 0x0001000015147825 */ /* 0x000fe200078e00ff */
[----:B------:R-:W-:-:S03]  /*e040*/  LOP3.LUT R31, R55, 0xffff, RZ, 0xc0, !PT ;  /* 0x0000ffff371f7812 */ /* 0x000fc600078ec0ff */
[----:B------:R-:W-:Y:S01]  /*e050*/  IMAD.WIDE.U32 R22, R22, 0x1000000, RZ ;  /* 0x0100000016167825 */ /* 0x000fe200078e00ff */
[----:B------:R-:W-:Y:S02]  /*e060*/  ISETP.GE.U32.AND.EX P0, PT, R71, -0x1, PT, P0 ;  /* 0xffffffff4700780c */ /* 0x000fe40003f06100 */
[----:B------:R-:W-:Y:S02]  /*e070*/  LOP3.LUT R27, R27, R39, R25, 0xfe, !PT ;  /* 0x000000271b1b7212 */ /* 0x000fe400078efe19 */
[----:B------:R-:W-:Y:S02]  /*e080*/  SHF.R.U32.HI R10, RZ, 0x8, R28 ;  /* 0x00000008ff0a7819 */ /* 0x000fe4000001161c */
[----:B------:R-:W-:Y:S02]  /*e090*/  LOP3.LUT R53, R26, R53, R24, 0xfe, !PT ;  /* 0x000000351a357212 */ /* 0x000fe400078efe18 */
[----:B------:R-:W-:Y:S02]  /*e0a0*/  LOP3.LUT R24, R23, R37, R21, 0xfe, !PT ;  /* 0x0000002517187212 */ /* 0x000fe400078efe15 */
[----:B------:R-:W-:-:S02]  /*e0b0*/  PRMT R55, R55, 0x7732, RZ ;  /* 0x0000773237377816 */ /* 0x000fc400000000ff */
[--C-:B------:R-:W-:Y:S01]  /*e0c0*/  SHF.R.U32.HI R21, RZ, 0x8, R31.reuse ;  /* 0x00000008ff157819 */ /* 0x100fe2000001161f */
[----:B------:R-:W-:Y:S01]  /*e0d0*/  IMAD.MOV.U32 R23, RZ, RZ, R84 ;  /* 0x000000ffff177224 */ /* 0x000fe200078e0054 */
[----:B------:R-:W-:Y:S02]  /*e0e0*/  LOP3.LUT R27, R27, 0xff, R28, 0xf8, !PT ;  /* 0x000000ff1b1b7812 */ /* 0x000fe400078ef81c */
[----:B------:R-:W-:Y:S02]  /*e0f0*/  PRMT R10, R10, 0x7104, RZ ;  /* 0x000071040a0a7816 */ /* 0x000fe400000000ff */
[----:B------:R-:W-:Y:S02]  /*e100*/  LOP3.LUT R25, R24, 0xff, R31, 0xf8, !PT ;  /* 0x000000ff18197812 */ /* 0x000fe400078ef81f */
[----:B------:R-:W-:Y:S01]  /*e110*/  PRMT R24, R21, 0x7104, RZ ;  /* 0x0000710415187816 */ /* 0x000fe200000000ff */
[----:B------:R-:W-:Y:S01]  /*e120*/  IMAD.MOV.U32 R21, RZ, RZ, R55 ;  /* 0x000000ffff157224 */ /* 0x000fe200078e0037 */
[----:B------:R-:W-:Y:S01]  /*e130*/  LOP3.LUT R27, R27, R10, RZ, 0xfc, !PT ;  /* 0x0000000a1b1b7212 */ /* 0x000fe200078efcff */
[----:B------:R-:W-:Y:S01]  /*e140*/  IMAD.U32 R10, R23, 0x10000, RZ ;  /* 0x00010000170a7824 */ /* 0x000fe200078e00ff */
[----:B------:R-:W-:-:S02]  /*e150*/  PRMT R29, R29, 0x6540, R52 ;  /* 0x000065401d1d7816 */ /* 0x000fc40000000034 */
[----:B------:R-:W-:Y:S01]  /*e160*/  LOP3.LUT R25, R25, R24, RZ, 0xfc, !PT ;  /* 0x0000001819197212 */ /* 0x000fe200078efcff */
[----:B------:R-:W-:Y:S01]  /*e170*/  IMAD.U32 R24, R21, 0x10000, RZ ;  /* 0x0001000015187824 */ /* 0x000fe200078e00ff */
[----:B---3--:R-:W-:Y:S02]  /*e180*/  @P0 IADD3 R6, P2, R6, 0x1, RZ ;  /* 0x0000000106060810 */ /* 0x008fe40007f5e0ff */
[----:B------:R-:W-:Y:S02]  /*e190*/  LOP3.LUT R52, R22, R29, R20, 0xfe, !PT ;  /* 0x0000001d16347212 */ /* 0x000fe400078efe14 */
[----:B------:R-:W-:Y:S02]  /*e1a0*/  SHF.R.U32.HI R21, RZ, 0x8, R21 ;  /* 0x00000008ff157819 */ /* 0x000fe40000011615 */
[----:B------:R-:W-:Y:S02]  /*e1b0*/  LOP3.LUT R27, R27, 0xff0000, R10, 0xf8, !PT ;  /* 0x00ff00001b1b7812 */ /* 0x000fe400078ef80a */
[----:B----4-:R-:W-:-:S02]  /*e1c0*/  IADD3 R29, P3, P4, R77, R14, R18 ;  /* 0x0000000e4d1d7210 */ /* 0x010fc40007c7e012 */
[----:B------:R-:W-:Y:S01]  /*e1d0*/  SHF.R.U32.HI R10, RZ, 0x8, R23 ;  /* 0x00000008ff0a7819 */ /* 0x000fe20000011617 */
[----:B------:R-:W-:Y:S01]  /*e1e0*/  @P0 IMAD.X R7, RZ, RZ, R7, P2 ;  /* 0x000000ffff070224 */ /* 0x000fe200010e0607 */
[----:B------:R-:W-:Y:S02]  /*e1f0*/  IADD3 R20, P1, R70, 0x80, RZ ;  /* 0x0000008046147810 */ /* 0x000fe40007f3e0ff */
[----:B------:R-:W-:Y:S02]  /*e200*/  LOP3.LUT R21, R21, 0xffff, RZ, 0xc0, !PT ;  /* 0x0000ffff15157812 */ /* 0x000fe400078ec0ff */
[----:B------:R-:W-:Y:S02]  /*e210*/  IADD3.X R70, R69, R15, R19, P3, P4 ;  /* 0x0000000f45467210 */ /* 0x000fe40001fe8413 */
[----:B------:R-:W-:Y:S01]  /*e220*/  LOP3.LUT R10, R10, 0xffff, RZ, 0xc0, !PT ;  /* 0x0000ffff0a0a7812 */ /* 0x000fe200078ec0ff */
[----:B------:R-:W-:Y:S01]  /*e230*/  IMAD.SHL.U32 R55, R21, 0x1000000, RZ ;  /* 0x0100000015377824 */ /* 0x000fe200078e00ff */
[----:B------:R-:W-:Y:S01]  /*e240*/  LOP3.LUT R84, R7, 0x9b05688c, R70, 0x96, !PT ;  /* 0x9b05688c07547812 */ /* 0x000fe200078e9646 */
[----:B------:R-:W-:Y:S01]  /*e250*/  IMAD.X R21, RZ, RZ, R71, P1 ;  /* 0x000000ffff157224 */ /* 0x000fe200008e0647 */
[----:B------:R-:W-:Y:S01]  /*e260*/  IADD3 R89, P1, P2, R63, R12, R16 ;  /* 0x0000000c3f597210 */ /* 0x000fe20007a3e010 */
[----:B------:R-:W-:Y:S01]  /*e270*/  IMAD.SHL.U32 R10, R10, 0x1000000, RZ ;  /* 0x010000000a0a7824 */ /* 0x000fe200078e00ff */
[----:B------:R-:W-:-:S02]  /*e280*/  LOP3.LUT R71, R6, 0x2b3e6c1f, R29, 0x96, !PT ;  /* 0x2b3e6c1f06477812 */ /* 0x000fc400078e961d */
[----:B------:R-:W-:Y:S02]  /*e290*/  IADD3 R87, P3, R84, -0x7b3558c5, RZ ;  /* 0x84caa73b54577810 */ /* 0x000fe40007f7e0ff */
[----:B------:R-:W-:Y:S02]  /*e2a0*/  IADD3.X R91, R61, R13, R17, P1, P2 ;  /* 0x0000000d3d5b7210 */ /* 0x000fe40000fe4411 */
[----:B------:R-:W-:Y:S02]  /*e2b0*/  LOP3.LUT R54, R27, R10, RZ, 0xfc, !PT ;  /* 0x0000000a1b367212 */ /* 0x000fe400078efcff */
[----:B------:R-:W-:Y:S02]  /*e2c0*/  LOP3.LUT R24, R25, 0xff0000, R24, 0xf8, !PT ;  /* 0x00ff000019187812 */ /* 0x000fe400078ef818 */
[----:B------:R-:W-:Y:S01]  /*e2d0*/  IADD3.X R27, R71, -0x4498517b, RZ, P3, !PT ;  /* 0xbb67ae85471b7810 */ /* 0x000fe20001ffe4ff */
[----:B------:R-:W-:Y:S01]  /*e2e0*/  @P0 IMAD.MOV.U32 R25, RZ, RZ, R7 ;  /* 0x000000ffff190224 */ /* 0x000fe200078e0007 */
[----:B------:R-:W-:-:S02]  /*e2f0*/  LOP3.LUT R28, R21, 0x510e527f, R91, 0x96, !PT ;  /* 0x510e527f151c7812 */ /* 0x000fc400078e965b */
[----:B------:R-:W-:Y:S01]  /*e300*/  LOP3.LUT R55, R24, R55, RZ, 0xfc, !PT ;  /* 0x0000003718377212 */ /* 0x000fe200078efcff */
[----:B------:R-:W-:Y:S01]  /*e310*/  @P0 IMAD.MOV.U32 R24, RZ, RZ, R6 ;  /* 0x000000ffff180224 */ /* 0x000fe200078e0006 */
[----:B------:R-:W-:Y:S02]  /*e320*/  LOP3.LUT R10, R14, R87, RZ, 0x3c, !PT ;  /* 0x000000570e0a7212 */ /* 0x000fe400078e3cff */
[----:B------:R-:W-:Y:S02]  /*e330*/  LOP3.LUT R7, R15, R27, RZ, 0x3c, !PT ;  /* 0x0000001b0f077212 */ /* 0x000fe400078e3cff */
[----:B------:R-:W-:Y:S02]  /*e340*/  LOP3.LUT R26, R20, 0xade682d1, R89, 0x96, !PT ;  /* 0xade682d1141a7812 */ /* 0x000fe400078e9659 */
[----:B------:R-:W-:Y:S01]  /*e350*/  IADD3 R23, P1, R28, -0xc4336f8, RZ ;  /* 0xf3bcc9081c177810 */ /* 0x000fe20007f3e0ff */
[----:B------:R0:W-:Y:S01]  /*e360*/  STL.64 [R1+0x40], R20 ;  /* 0x0000401401007387 */ /* 0x0001e20000100a00 */
[----:B------:R-:W-:-:S02]  /*e370*/  SHF.L.W.U32.HI R22, R10, 0x8, R7 ;  /* 0x000000080a167819 */ /* 0x000fc40000010e07 */
[----:B------:R-:W-:Y:S01]  /*e380*/  SHF.L.W.U32.HI R10, R7, 0x8, R10 ;  /* 0x00000008070a7819 */ /* 0x000fe20000010e0a */
[----:B------:R1:W-:Y:S01]  /*e390*/  @P0 STL.64 [R1+0x48], R24 ;  /* 0x0000481801000387 */ /* 0x0003e20000100a00 */
[----:B------:R-:W-:Y:S02]  /*e3a0*/  IADD3 R7, P4, P5, R73, R29, R22 ;  /* 0x0000001d49077210 */ /* 0x000fe40007d9e016 */
[----:B------:R-:W-:Y:S02]  /*e3b0*/  IADD3 R31, P2, P3, R67, R42, R34 ;  /* 0x0000002a431f7210 */ /* 0x000fe40007b5e022 */
[----:B0-----:R-:W-:Y:S02]  /*e3c0*/  IADD3.X R21, R26, 0x6a09e667, RZ, P1, !PT ;  /* 0x6a09e6671a157810 */ /* 0x001fe40000ffe4ff */
[----:B------:R-:W-:Y:S02]  /*e3d0*/  IADD3 R37, P0, P1, R79, R40, R32 ;  /* 0x000000284f257210 */ /* 0x000fe4000791e020 */
[----:B------:R-:W-:-:S02]  /*e3e0*/  LOP3.LUT R20, R12, R23, RZ, 0x3c, !PT ;  /* 0x000000170c147212 */ /* 0x000fc400078e3cff */
[----:B------:R-:W-:Y:S02]  /*e3f0*/  LOP3.LUT R29, R13, R21, RZ, 0x3c, !PT ;  /* 0x000000150d1d7212 */ /* 0x000fe400078e3cff */
[----:B------:R-:W-:Y:S02]  /*e400*/  IADD3.X R39, R11, R41, R33, P0, P1 ;  /* 0x000000290b277210 */ /* 0x000fe400007e2421 */
[----:B------:R-:W-:Y:S02]  /*e410*/  IADD3.X R6, R75, R70, R10, P4, P5 ;  /* 0x000000464b067210 */ /* 0x000fe400027ea40a */
[----:B------:R-:W-:Y:S02]  /*e420*/  IADD3.X R97, R81, R43, R35, P2, P3 ;  /* 0x0000002b51617210 */ /* 0x000fe400017e6423 */
[----:B------:R-:W-:Y:S02]  /*e430*/  SHF.L.W.U32.HI R85, R20, 0x8, R29 ;  /* 0x0000000814557819 */ /* 0x000fe40000010e1d */
[----:B-1----:R-:W-:-:S02]  /*e440*/  LOP3.LUT R25, R84, R7, RZ, 0x3c, !PT ;  /* 0x0000000754197212 */ /* 0x002fc400078e3cff */
[----:B------:R-:W-:Y:S02]  /*e450*/  LOP3.LUT R96, R57, 0x1f83d9ab, R39, 0x96, !PT ;  /* 0x1f83d9ab39607812 */ /* 0x000fe400078e9627 */
[----:B------:R-:W-:Y:S02]  /*e460*/  LOP3.LUT R84, R71, R6, RZ, 0x3c, !PT ;  /* 0x0000000647547212 */ /* 0x000fe400078e3cff */
[----:B------:R-:W-:Y:S02]  /*e470*/  LOP3.LUT R88, R59, 0x5be0cd19, R97, 0x96, !PT ;  /* 0x5be0cd193b587812 */ /* 0x000fe400078e9661 */
[----:B------:R-:W-:Y:S02]  /*e480*/  SHF.L.W.U32.HI R70, R29, 0x8, R20 ;  /* 0x000000081d467819 */ /* 0x000fe40000010e14 */
[----:B------:R-:W-:Y:S02]  /*e490*/  IADD3 R71, P0, P1, R66, R89, R85 ;  /* 0x0000005942477210 */ /* 0x000fe4000791e055 */
[----:B------:R-:W-:-:S02]  /*e4a0*/  LOP3.LUT R94, R56, 0xfb41bd6b, R37, 0x96, !PT ;  /* 0xfb41bd6b385e7812 */ /* 0x000fc400078e9625 */
[----:B------:R-:W-:Y:S02]  /*e4b0*/  IADD3 R93, P2, R96, -0x16b07d5, RZ ;  /* 0xfe94f82b605d7810 */ /* 0x000fe40007f5e0ff */
[----:B------:R-:W-:Y:S02]  /*e4c0*/  SHF.L.W.U32.HI R24, R84, 0x10, R25 ;  /* 0x0000001054187819 */ /* 0x000fe40000010e19 */
[----:B------:R-:W-:Y:S02]  /*e4d0*/  SHF.L.W.U32.HI R20, R25, 0x10, R84 ;  /* 0x0000001019147819 */ /* 0x000fe40000010e54 */
[----:B------:R-:W-:Y:S02]  /*e4e0*/  LOP3.LUT R84, R58, 0x137e2179, R31, 0x96, !PT ;  /* 0x137e21793a547812 */ /* 0x000fe400078e961f */
[----:B------:R-:W-:Y:S02]  /*e4f0*/  IADD3 R92, P3, R88, 0x5f1d36f1, RZ ;  /* 0x5f1d36f1585c7810 */ /* 0x000fe40007f7e0ff */
[----:B------:R-:W-:-:S02]  /*e500*/  IADD3.X R29, R65, R91, R70, P0, P1 ;  /* 0x0000005b411d7210 */ /* 0x000fc400007e2446 */
[----:B------:R-:W-:Y:S02]  /*e510*/  IADD3.X R95, R94, 0x3c6ef372, RZ, P2, !PT ;  /* 0x3c6ef3725e5f7810 */ /* 0x000fe400017fe4ff */
[----:B------:R-:W-:Y:S02]  /*e520*/  IADD3.X R58, R84, -0x5ab00ac6, RZ, P3, !PT ;  /* 0xa54ff53a543a7810 */ /* 0x000fe40001ffe4ff */
        /* <DEDUP_REMOVED lines=8> */
[----:B------:R-:W-:Y:S02]  /*e5b0*/  SHF.L.W.U32.HI R26, R57, 0x10, R26 ;  /* 0x00000010391a7819 */ /* 0x000fe40000010e1a */
[----:B------:R-:W-:-:S02]  /*e5c0*/  IADD3 R57, P0, R20, R87, RZ ;  /* 0x0000005714397210 */ /* 0x000fc40007f1e0ff */
[----:B------:R-:W-:Y:S02]  /*e5d0*/  SHF.L.W.U32.HI R90, R91, 0x8, R56 ;  /* 0x000000085b5a7819 */ /* 0x000fe40000010e38 */
[----:B------:R-:W-:Y:S02]  /*e5e0*/  SHF.L.W.U32.HI R86, R25, 0x8, R86 ;  /* 0x0000000819567819 */ /* 0x000fe40000010e56 */
[----:B------:R-:W-:Y:S01]  /*e5f0*/  IADD3 R37, P1, P2, R76, R37, R89 ;  /* 0x000000254c257210 */ /* 0x000fe20007a3e059 */
[----:B------:R-:W-:Y:S01]  /*e600*/  IMAD.X R59, R24, 0x1, R27, P0 ;  /* 0x00000001183b7824 */ /* 0x000fe200000e061b */
[----:B------:R-:W-:Y:S02]  /*e610*/  SHF.L.W.U32.HI R91, R56, 0x8, R91 ;  /* 0x00000008385b7819 */ /* 0x000fe40000010e5b */
[----:B------:R-:W-:Y:S02]  /*e620*/  IADD3 R31, P3, P4, R30, R31, R90 ;  /* 0x0000001f1e1f7210 */ /* 0x000fe40007c7e05a */
[----:B------:R-:W-:-:S02]  /*e630*/  IADD3.X R39, R8, R39, R86, P1, P2 ;  /* 0x0000002708277210 */ /* 0x000fc40000fe4456 */
[----:B------:R-:W-:Y:S02]  /*e640*/  IADD3.X R97, R36, R97, R91, P3, P4 ;  /* 0x0000006124617210 */ /* 0x000fe40001fe845b */
[----:B------:R-:W-:Y:S02]  /*e650*/  LOP3.LUT R22, R22, R57, RZ, 0x3c, !PT ;  /* 0x0000003916167212 */ /* 0x000fe400078e3cff */
[----:B------:R-:W-:Y:S02]  /*e660*/  LOP3.LUT R99, R10, R59, RZ, 0x3c, !PT ;  /* 0x0000003b0a637212 */ /* 0x000fe400078e3cff */
[----:B------:R-:W-:Y:S02]  /*e670*/  LOP3.LUT R25, R96, R37, RZ, 0x3c, !PT ;  /* 0x0000002560197212 */ /* 0x000fe400078e3cff */
[----:B------:R-:W-:Y:S02]  /*e680*/  LOP3.LUT R10, R94, R39, RZ, 0x3c, !PT ;  /* 0x000000275e0a7212 */ /* 0x000fe400078e3cff */
[----:B------:R-:W-:-:S02]  /*e690*/  LOP3.LUT R56, R84, R97, RZ, 0x3c, !PT ;  /* 0x0000006154387212 */ /* 0x000fc400078e3cff */
[----:B------:R-:W-:Y:S02]  /*e6a0*/  SHF.L.W.U32.HI R87, R99, 0x1, R22 ;  /* 0x0000000163577819 */ /* 0x000fe40000010e16 */
[----:B------:R-:W-:Y:S02]  /*e6b0*/  SHF.L.W.U32.HI R84, R22, 0x1, R99 ;  /* 0x0000000116547819 */ /* 0x000fe40000010e63 */
[----:B------:R-:W-:Y:S02]  /*e6c0*/  LOP3.LUT R27, R88, R31, RZ, 0x3c, !PT ;  /* 0x0000001f581b7212 */ /* 0x000fe400078e3cff */
[----:B------:R-:W-:Y:S02]  /*e6d0*/  SHF.L.W.U32.HI R22, R10, 0x10, R25 ;  /* 0x000000100a167819 */ /* 0x000fe40000010e19 */
[----:B------:R-:W-:Y:S02]  /*e6e0*/  SHF.L.W.U32.HI R10, R25, 0x10, R10 ;  /* 0x00000010190a7819 */ /* 0x000fe40000010e0a */
[----:B------:R-:W-:-:S02]  /*e6f0*/  SHF.L.W.U32.HI R25, R27, 0x10, R56 ;  /* 0x000000101b197819 */ /* 0x000fc40000010e38 */
[----:B------:R-:W-:Y:S02]  /*e700*/  IADD3 R88, P0, R26, R23, RZ ;  /* 0x000000171a587210 */ /* 0x000fe40007f1e0ff */
[----:B------:R-:W-:Y:S02]  /*e710*/  IADD3 R93, P1, R10, R93, RZ ;  /* 0x0000005d0a5d7210 */ /* 0x000fe40007f3e0ff */
[----:B------:R-:W-:Y:S01]  /*e720*/  SHF.L.W.U32.HI R23, R56, 0x10, R27 ;  /* 0x0000001038177819 */ /* 0x000fe20000010e1b */
[----:B------:R-:W-:Y:S01]  /*e730*/  IMAD.X R56, R28, 0x1, R21, P0 ;  /* 0x000000011c387824 */ /* 0x000fe200000e0615 */
[----:B------:R-:W-:Y:S01]  /*e740*/  IADD3 R27, P2, R25, R92, RZ ;  /* 0x0000005c191b7210 */ /* 0x000fe20007f5e0ff */
[----:B------:R-:W-:Y:S01]  /*e750*/  IMAD.X R98, R22, 0x1, R95, P1 ;  /* 0x0000000116627824 */ /* 0x000fe200008e065f */
[----:B------:R-:W-:Y:S02]  /*e760*/  LOP3.LUT R85, R85, R88, RZ, 0x3c, !PT ;  /* 0x0000005855557212 */ /* 0x000fe400078e3cff */
        /* <DEDUP_REMOVED lines=13> */
[----:B------:R-:W-:Y:S02]  /*e840*/  IADD3.X R29, R48, R84, R29, P2, P3 ;  /* 0x00000054301d7210 */ /* 0x000fe400017e641d */
[----:B------:R-:W-:-:S02]  /*e850*/  IADD3 R21, P1, P0, R46, R96, R37 ;  /* 0x000000602e157210 */ /* 0x000fc4000783e025 */
[----:B------:R-:W-:Y:S02]  /*e860*/  SHF.L.W.U32.HI R89, R89, 0x1, R86 ;  /* 0x0000000159597819 */ /* 0x000fe40000010e56 */
[----:B------:R-:W-:Y:S02]  /*e870*/  IADD3.X R71, R83, R92, R6, P4, P5 ;  /* 0x0000005c53477210 */ /* 0x000fe400027ea406 */
[----:B------:R-:W-:Y:S02]  /*e880*/  IADD3 R37, P2, P3, R53, R58, R31 ;  /* 0x0000003a35257210 */ /* 0x000fe40007b5e01f */
[----:B------:R-:W-:Y:S02]  /*e890*/  LOP3.LUT R86, R23, R29, RZ, 0x3c, !PT ;  /* 0x0000001d17567212 */ /* 0x000fe400078e3cff */
[----:B------:R-:W-:Y:S02]  /*e8a0*/  IADD3.X R91, R44, R89, R39, P1, P0 ;  /* 0x000000592c5b7210 */ /* 0x000fe40000fe0427 */
[----:B------:R-:W-:-:S02]  /*e8b0*/  LOP3.LUT R31, R28, R71, RZ, 0x3c, !PT ;  /* 0x000000471c1f7212 */ /* 0x000fc400078e3cff */
[----:B------:R-:W-:Y:S02]  /*e8c0*/  IADD3.X R97, R54, R85, R97, P2, P3 ;  /* 0x0000005536617210 */ /* 0x000fe400017e6461 */
[----:B------:R-:W-:Y:S02]  /*e8d0*/  IADD3 R86, P0, R86, R93, RZ ;  /* 0x0000005d56567210 */ /* 0x000fe40007f1e0ff */
[----:B------:R-:W-:Y:S02]  /*e8e0*/  LOP3.LUT R93, R25, R70, RZ, 0x3c, !PT ;  /* 0x00000046195d7212 */ /* 0x000fe400078e3cff */
[----:B------:R-:W-:Y:S02]  /*e8f0*/  LOP3.LUT R39, R24, R91, RZ, 0x3c, !PT ;  /* 0x0000005b18277212 */ /* 0x000fe400078e3cff */
[----:B------:R-:W-:Y:S02]  /*e900*/  IADD3 R31, P1, R31, R27, RZ ;  /* 0x0000001b1f1f7210 */ /* 0x000fe40007f3e0ff */
[----:B------:R-:W-:-:S02]  /*e910*/  LOP3.LUT R6, R22, R97, RZ, 0x3c, !PT ;  /* 0x0000006116067212 */ /* 0x000fc400078e3cff */
[----:B------:R-:W-:Y:S01]  /*e920*/  LOP3.LUT R27, R26, R7, RZ, 0x3c, !PT ;  /* 0x000000071a1b7212 */ /* 0x000fe200078e3cff */
[----:B------:R-:W-:Y:S01]  /*e930*/  IMAD.X R93, R93, 0x1, R98, P0 ;  /* 0x000000015d5d7824 */ /* 0x000fe200000e0662 */
[----:B------:R-:W-:Y:S02]  /*e940*/  IADD3 R39, P2, R39, R88, RZ ;  /* 0x0000005827277210 */ /* 0x000fe40007f5e0ff */
[----:B------:R-:W-:Y:S02]  /*e950*/  IADD3 R57, P3, R6, R57, RZ ;  /* 0x0000003906397210 */ /* 0x000fe40007f7e0ff */
        /* <DEDUP_REMOVED lines=14> */
[----:B------:R-:W-:Y:S02]  /*ea40*/  LOP3.LUT R96, R58, R57, RZ, 0x3c, !PT ;  /* 0x000000393a607212 */ /* 0x000fe400078e3cff */
[----:B------:R-:W-:Y:S02]  /*ea50*/  SHF.L.W.U32.HI R59, R59, 0x8, R6 ;  /* 0x000000083b3b7819 */ /* 0x000fe40000010e06 */
[----:B------:R-:W-:Y:S02]  /*ea60*/  IADD3 R58, P0, P1, R74, R70, R95 ;  /* 0x000000464a3a7210 */ /* 0x000fe4000791e05f */
        /* <DEDUP_REMOVED lines=14> */
[----:B------:R-:W-:-:S02]  /*eb50*/  IADD3.X R91, R45, R91, R88, P0, P1 ;  /* 0x0000005b2d5b7210 */ /* 0x000fc400007e2458 */
        /* <DEDUP_REMOVED lines=16> */
[----:B------:R-:W-:Y:S02]  /*ec60*/  SHF.L.W.U32.HI R24, R101, 0x10, R28 ;  /* 0x0000001065187819 */ /* 0x000fe40000010e1c */
[----:B------:R-:W-:Y:S02]  /*ec70*/  IADD3 R102, P0, R22, R31, RZ ;  /* 0x0000001f16667210 */ /* 0x000fe40007f1e0ff */
[----:B------:R-:W-:Y:S01]  /*ec80*/  IADD3 R99, P1, R20, R39, RZ ;  /* 0x0000002714637210 */ /* 0x000fe20007f3e0ff */
[----:B------:R-:W-:-:S02]  /*ec90*/  IMAD.X R57, R21, 0x1, R84, P2 ;  /* 0x0000000115397824 */ /* 0x000fc400010e0654 */
[----:B------:R-:W-:Y:S02]  /*eca0*/  IMAD.X R84, R24, 0x1, R27, P0 ;  /* 0x0000000118547824 */ /* 0x000fe400000e061b */
[----:B------:R-:W-:Y:S01]  /*ecb0*/  IMAD.X R100, R23, 0x1, R56, P1 ;  /* 0x0000000117647824 */ /* 0x000fe200008e0638 */
[----:B------:R-:W-:Y:S02]  /*ecc0*/  LOP3.LUT R27, R90, R57, RZ, 0x3c, !PT ;  /* 0x000000395a1b7212 */ /* 0x000fe400078e3cff */
        /* <DEDUP_REMOVED lines=10> */
[----:B------:R-:W-:Y:S02]  /*ed70*/  SHF.L.W.U32.HI R88, R31, 0x1, R92 ;  /* 0x000000011f587819 */ /* 0x000fe40000010e5c */
[----:B------:R-:W-:Y:S02]  /*ed80*/  SHF.L.W.U32.HI R92, R92, 0x1, R31 ;  /* 0x000000015c5c7819 */ /* 0x000fe40000010e1f */
[----:B------:R-:W-:Y:S02]  /*ed90*/  SHF.L.W.U32.HI R90, R59, 0x1, R90 ;  /* 0x000000013b5a7819 */ /* 0x000fe40000010e5a */
[----:B------:R-:W-:Y:S02]  /*eda0*/  IADD3 R31, P1, P0, R74, R39, R85 ;  /* 0x000000274a1f7210 */ /* 0x000fe4000783e055 */
[----:B------:R-:W-:Y:S02]  /*edb0*/  SHF.L.W.U32.HI R94, R94, 0x1, R27 ;  /* 0x000000015e5e7819 */ /* 0x000fe40000010e1b */
[----:B------:R-:W-:-:S02]  /*edc0*/  IADD3 R87, P4, P5, R79, R86, R87 ;  /* 0x000000564f577210 */ /* 0x000fc40007d9e057 */
[----:B------:R-:W-:Y:S02]  /*edd0*/  IADD3 R59, P2, P3, R53, R93, R58 ;  /* 0x0000005d353b7210 */ /* 0x000fe40007b5e03a */
[----:B------:R-:W-:Y:S02]  /*ede0*/  IADD3.X R56, R72, R90, R91, P1, P0 ;  /* 0x0000005a48387210 */ /* 0x000fe40000fe045b */
[----:B------:R-:W-:Y:S02]  /*edf0*/  IADD3.X R71, R11, R28, R71, P4, P5 ;  /* 0x0000001c0b477210 */ /* 0x000fe400027ea447 */
[----:B------:R-:W-:Y:S02]  /*ee00*/  IADD3.X R29, R54, R94, R29, P2, P3 ;  /* 0x0000005e361d7210 */ /* 0x000fe400017e641d */
[----:B------:R-:W-:Y:S02]  /*ee10*/  IADD3 R70, P2, P3, R47, R88, R70 ;  /* 0x000000582f467210 */ /* 0x000fe40007b5e046 */
[----:B------:R-:W-:-:S02]  /*ee20*/  LOP3.LUT R58, R21, R56, RZ, 0x3c, !PT ;  /* 0x00000038153a7212 */ /* 0x000fc400078e3cff */
[----:B------:R-:W-:Y:S02]  /*ee30*/  LOP3.LUT R91, R23, R71, RZ, 0x3c, !PT ;  /* 0x00000047175b7212 */ /* 0x000fe400078e3cff */
[----:B------:R-:W-:Y:S02]  /*ee40*/  LOP3.LUT R26, R24, R29, RZ, 0x3c, !PT ;  /* 0x0000001d181a7212 */ /* 0x000fe400078e3cff */
[----:B------:R-:W-:Y:S02]  /*ee50*/  IADD3.X R97, R45, R92, R97, P2, P3 ;  /* 0x0000005c2d617210 */ /* 0x000fe400017e6461 */
[----:B------:R-:W-:Y:S02]  /*ee60*/  IADD3 R58, P2, R58, R25, RZ ;  /* 0x000000193a3a7210 */ /* 0x000fe40007f5e0ff */
[----:B------:R-:W-:Y:S02]  /*ee70*/  IADD3 R91, P1, R91, R95, RZ ;  /* 0x0000005f5b5b7210 */ /* 0x000fe40007f3e0ff */
[----:B------:R-:W-:-:S02]  /*ee80*/  IADD3 R26, P0, R26, R99, RZ ;  /* 0x000000631a1a7210 */ /* 0x000fc40007f1e0ff */
[----:B------:R-:W-:Y:S02]  /*ee90*/  LOP3.LUT R98, R20, R87, RZ, 0x3c, !PT ;  /* 0x0000005714627212 */ /* 0x000fe400078e3cff */
        /* <DEDUP_REMOVED lines=19> */
[----:B------:R-:W-:Y:S02]  /*efd0*/  SHF.L.W.U32.HI R92, R90, 0x8, R39 ;  /* 0x000000085a5c7819 */ /* 0x000fe40000010e27 */
[----:B------:R-:W-:Y:S02]  /*efe0*/  SHF.L.W.U32.HI R95, R39, 0x8, R90 ;  /* 0x00000008275f7819 */ /* 0x000fe40000010e5a */
[----:B------:R-:W-:-:S02]  /*eff0*/  SHF.L.W.U32.HI R28, R94, 0x8, R93 ;  /* 0x000000085e1c7819 */ /* 0x000fc40000010e5d */
[----:B------:R-:W-:Y:S02]  /*f000*/  IADD3 R39, P0, P1, R78, R59, R57 ;  /* 0x0000003b4e277210 */ /* 0x000fe4000791e039 */
[----:B------:R-:W-:Y:S02]  /*f010*/  LOP3.LUT R94, R88, R27, RZ, 0x3c, !PT ;  /* 0x0000001b585e7212 */ /* 0x000fe400078e3cff */
[----:B------:R-:W-:Y:S02]  /*f020*/  IADD3 R88, P2, P3, R68, R87, R99 ;  /* 0x0000005744587210 */ /* 0x000fe40007b5e063 */
[----:B------:R-:W-:Y:S02]  /*f030*/  LOP3.LUT R100, R39, R24, R29, 0x96, !PT ;  /* 0x0000001827647212 */ /* 0x000fe400078e961d */
[----:B------:R-:W-:Y:S02]  /*f040*/  SHF.L.W.U32.HI R90, R85, 0x8, R94 ;  /* 0x00000008555a7819 */ /* 0x000fe40000010e5e */
[----:B------:R-:W-:-:S02]  /*f050*/  IADD3.X R29, R83, R29, R28, P0, P1 ;  /* 0x0000001d531d7210 */ /* 0x000fc400007e241c */
[----:B------:R-:W-:Y:S02]  /*f060*/  SHF.L.W.U32.HI R94, R94, 0x8, R85 ;  /* 0x000000085e5e7819 */ /* 0x000fe40000010e55 */
[----:B------:R-:W-:Y:S02]  /*f070*/  LOP3.LUT R98, R88, R23, R71, 0x96, !PT ;  /* 0x0000001758627212 */ /* 0x000fe400078e9647 */
[----:B------:R-:W-:Y:S02]  /*f080*/  IADD3.X R71, R48, R71, R96, P2, P3 ;  /* 0x0000004730477210 */ /* 0x000fe400017e6460 */
[----:B------:R-:W-:Y:S02]  /*f090*/  IADD3 R85, P0, P1, R52, R31, R95 ;  /* 0x0000001f34557210 */ /* 0x000fe4000791e05f */
[----:B------:R-:W-:Y:S02]  /*f0a0*/  LOP3.LUT R101, R29, R22, R59, 0x96, !PT ;  /* 0x000000161d657212 */ /* 0x000fe400078e963b */
[----:B------:R-:W-:-:S02]  /*f0b0*/  IADD3 R59, P2, P3, R67, R70, R94 ;  /* 0x00000046433b7210 */ /* 0x000fc40007b5e05e */
[----:B------:R-:W-:Y:S02]  /*f0c0*/  LOP3.LUT R87, R71, R20, R87, 0x96, !PT ;  /* 0x0000001447577212 */ /* 0x000fe400078e9657 */
[----:B------:R-:W-:Y:S02]  /*f0d0*/  IADD3.X R93, R55, R56, R92, P0, P1 ;  /* 0x00000038375d7210 */ /* 0x000fe400007e245c */
[----:B------:R-:W-:Y:S02]  /*f0e0*/  LOP3.LUT R22, R59, R6, R97, 0x96, !PT ;  /* 0x000000063b167212 */ /* 0x000fe400078e9661 */
[----:B------:R-:W-:Y:S02]  /*f0f0*/  IADD3.X R86, R81, R97, R90, P2, P3 ;  /* 0x0000006151567210 */ /* 0x000fe400017e645a */
[----:B------:R-:W-:Y:S02]  /*f100*/  SHF.L.W.U32.HI R6, R98, 0x10, R87 ;  /* 0x0000001062067819 */ /* 0x000fe40000010e57 */
[----:B------:R-:W-:-:S02]  /*f110*/  LOP3.LUT R23, R85, R21, R56, 0x96, !PT ;  /* 0x0000001555177212 */ /* 0x000fc400078e9638 */
[----:B------:R-:W-:Y:S02]  /*f120*/  LOP3.LUT R24, R93, R10, R31, 0x96, !PT ;  /* 0x0000000a5d187212 */ /* 0x000fe400078e961f */
[----:B------:R-:W-:Y:S02]  /*f130*/  LOP3.LUT R21, R86, R7, R70, 0x96, !PT ;  /* 0x0000000756157212 */ /* 0x000fe400078e9646 */
[----:B------:R-:W-:Y:S02]  /*f140*/  SHF.L.W.U32.HI R10, R87, 0x10, R98 ;  /* 0x00000010570a7819 */ /* 0x000fe40000010e62 */
[----:B------:R-:W-:Y:S02]  /*f150*/  IADD3 R56, P0, R6, R91, RZ ;  /* 0x0000005b06387210 */ /* 0x000fe40007f1e0ff */
[----:B------:R-:W-:Y:S02]  /*f160*/  SHF.L.W.U32.HI R20, R24, 0x10, R23 ;  /* 0x0000001018147819 */ /* 0x000fe40000010e17 */
[----:B------:R-:W-:-:S02]  /*f170*/  SHF.L.W.U32.HI R7, R23, 0x10, R24 ;  /* 0x0000001017077819 */ /* 0x000fc40000010e18 */
[----:B------:R-:W-:Y:S01]  /*f180*/  SHF.L.W.U32.HI R23, R21, 0x10, R22 ;  /* 0x0000001015177819 */ /* 0x000fe20000010e16 */
[----:B------:R-:W-:Y:S01]  /*f190*/  IMAD.X R89, R10, 0x1, R89, P0 ;  /* 0x000000010a597824 */ /* 0x000fe200000e0659 */
[----:B------:R-:W-:Y:S02]  /*f1a0*/  SHF.L.W.U32.HI R22, R22, 0x10, R21 ;  /* 0x0000001016167819 */ /* 0x000fe40000010e15 */
[----:B------:R-:W-:Y:S02]  /*f1b0*/  SHF.L.W.U32.HI R24, R101, 0x10, R100 ;  /* 0x0000001065187819 */ /* 0x000fe40000010e64 */
[----:B------:R-:W-:Y:S02]  /*f1c0*/  SHF.L.W.U32.HI R21, R100, 0x10, R101 ;  /* 0x0000001064157819 */ /* 0x000fe40000010e65 */
        /* <DEDUP_REMOVED lines=8> */
[----:B------:R-:W-:Y:S01]  /*f250*/  LOP3.LUT R25, R92, R37, RZ, 0x3c, !PT ;  /* 0x000000255c197212 */ /* 0x000fe200078e3cff */
[----:B------:R-:W-:Y:S01]  /*f260*/  IMAD.X R98, R23, 0x1, R84, P2 ;  /* 0x0000000117627824 */ /* 0x000fe200010e0654 */
[----:B------:R-:W-:-:S02]  /*f270*/  SHF.L.W.U32.HI R31, R87, 0x1, R70 ;  /* 0x00000001571f7819 */ /* 0x000fc40000010e46 */
[----:B------:R-:W-:Y:S02]  /*f280*/  LOP3.LUT R57, R57, R99, RZ, 0x3c, !PT ;  /* 0x0000006339397212 */ /* 0x000fe400078e3cff */
[----:B------:R-:W-:Y:S02]  /*f290*/  LOP3.LUT R28, R28, R101, RZ, 0x3c, !PT ;  /* 0x000000651c1c7212 */ /* 0x000fe400078e3cff */
[----:B------:R-:W-:Y:S02]  /*f2a0*/  SHF.L.W.U32.HI R84, R25, 0x1, R26 ;  /* 0x0000000119547819 */ /* 0x000fe40000010e1a */
[----:B------:R-:W-:Y:S02]  /*f2b0*/  LOP3.LUT R94, R94, R96, RZ, 0x3c, !PT ;  /* 0x000000605e5e7212 */ /* 0x000fe400078e3cff */
[----:B------:R-:W-:Y:S02]  /*f2c0*/  LOP3.LUT R95, R90, R98, RZ, 0x3c, !PT ;  /* 0x000000625a5f7212 */ /* 0x000fe400078e3cff */
[----:B------:R-:W-:-:S02]  /*f2d0*/  SHF.L.W.U32.HI R70, R70, 0x1, R87 ;  /* 0x0000000146467819 */ /* 0x000fc40000010e57 */
[----:B------:R-:W-:Y:S02]  /*f2e0*/  IADD3 R39, P2, P3, R66, R31, R39 ;  /* 0x0000001f42277210 */ /* 0x000fe40007b5e027 */
[----:B------:R-:W-:Y:S02]  /*f2f0*/  SHF.L.W.U32.HI R92, R26, 0x1, R25 ;  /* 0x000000011a5c7819 */ /* 0x000fe40000010e19 */
[----:B------:R-:W-:Y:S02]  /*f300*/  SHF.L.W.U32.HI R87, R28, 0x1, R57 ;  /* 0x000000011c577819 */ /* 0x000fe40000010e39 */
[----:B------:R-:W-:Y:S02]  /*f310*/  IADD3 R88, P4, P5, R63, R84, R88 ;  /* 0x000000543f587210 */ /* 0x000fe40007d9e058 */
[----:B------:R-:W-:Y:S02]  /*f320*/  SHF.L.W.U32.HI R91, R95, 0x1, R94 ;  /* 0x000000015f5b7819 */ /* 0x000fe40000010e5e */
[----:B------:R-:W-:-:S02]  /*f330*/  IADD3.X R58, R65, R70, R29, P2, P3 ;  /* 0x00000046413a7210 */ /* 0x000fc400017e641d */
[----:B------:R-:W-:Y:S02]  /*f340*/  SHF.L.W.U32.HI R97, R57, 0x1, R28 ;  /* 0x0000000139617819 */ /* 0x000fe40000010e1c */
[----:B------:R-:W-:Y:S02]  /*f350*/  IADD3.X R71, R61, R92, R71, P4, P5 ;  /* 0x0000005c3d477210 */ /* 0x000fe400027ea447 */
[----:B------:R-:W-:Y:S02]  /*f360*/  IADD3 R90, P2, P3, R76, R87, R59 ;  /* 0x000000574c5a7210 */ /* 0x000fe40007b5e03b */
[----:B------:R-:W-:Y:S02]  /*f370*/  SHF.L.W.U32.HI R95, R94, 0x1, R95 ;  /* 0x000000015e5f7819 */ /* 0x000fe40000010e5f */
[----:B------:R-:W-:Y:S02]  /*f380*/  IADD3 R27, P1, P0, R82, R91, R85 ;  /* 0x0000005b521b7210 */ /* 0x000fe4000783e055 */
[----:B------:R-:W-:-:S02]  /*f390*/  LOP3.LUT R59, R23, R58, RZ, 0x3c, !PT ;  /* 0x0000003a173b7212 */ /* 0x000fc400078e3cff */
[----:B------:R-:W-:Y:S02]  /*f3a0*/  LOP3.LUT R25, R24, R71, RZ, 0x3c, !PT ;  /* 0x0000004718197212 */ /* 0x000fe400078e3cff */
[----:B------:R-:W-:Y:S02]  /*f3b0*/  IADD3.X R57, R8, R97, R86, P2, P3 ;  /* 0x0000006108397210 */ /* 0x000fe400017e6456 */
[----:B------:R-:W-:Y:S02]  /*f3c0*/  IADD3.X R93, R80, R95, R93, P1, P0 ;  /* 0x0000005f505d7210 */ /* 0x000fe40000fe045d */
        /* <DEDUP_REMOVED lines=9> */
[----:B------:R-:W-:Y:S02]  /*f460*/  IADD3 R28, P2, R28, R99, RZ ;  /* 0x000000631c1c7210 */ /* 0x000fe40007f5e0ff */
[----:B------:R-:W-:-:S02]  /*f470*/  LOP3.LUT R26, R6, R27, RZ, 0x3c, !PT ;  /* 0x0000001b061a7212 */ /* 0x000fc400078e3cff */
[----:B------:R-:W-:Y:S02]  /*f480*/  LOP3.LUT R86, R7, R90, RZ, 0x3c, !PT ;  /* 0x0000005a07567212 */ /* 0x000fe400078e3cff */
[----:B------:R-:W-:Y:S01]  /*f490*/  LOP3.LUT R96, R31, R59, RZ, 0x3c, !PT ;  /* 0x0000003b1f607212 */ /* 0x000fe200078e3cff */
[----:B------:R-:W-:Y:S01]  /*f4a0*/  IMAD.X R26, R26, 0x1, R101, P2 ;  /* 0x000000011a1a7824 */ /* 0x000fe200010e0665 */
[----:B------:R-:W-:Y:S02]  /*f4b0*/  LOP3.LUT R85, R70, R37, RZ, 0x3c, !PT ;  /* 0x0000002546557212 */ /* 0x000fe400078e3cff */
[----:B------:R-:W-:Y:S02]  /*f4c0*/  LOP3.LUT R84, R84, R25, RZ, 0x3c, !PT ;  /* 0x0000001954547212 */ /* 0x000fe400078e3cff */
[----:B------:R-:W-:Y:S01]  /*f4d0*/  LOP3.LUT R31, R92, R29, RZ, 0x3c, !PT ;  /* 0x0000001d5c1f7212 */ /* 0x000fe200078e3cff */
[----:B------:R-:W-:Y:S01]  /*f4e0*/  IMAD.X R89, R86, 0x1, R89, P3 ;  /* 0x0000000156597824 */ /* 0x000fe200018e0659 */
[----:B------:R-:W-:-:S02]  /*f4f0*/  SHF.L.W.U32.HI R94, R85, 0x8, R96 ;  /* 0x00000008555e7819 */ /* 0x000fc40000010e60 */
[----:B------:R-:W-:Y:S02]  /*f500*/  SHF.L.W.U32.HI R96, R96, 0x8, R85 ;  /* 0x0000000860607819 */ /* 0x000fe40000010e55 */
[----:B------:R-:W-:Y:S02]  /*f510*/  SHF.L.W.U32.HI R70, R31, 0x8, R84 ;  /* 0x000000081f467819 */ /* 0x000fe40000010e54 */
[----:B------:R-:W-:Y:S02]  /*f520*/  LOP3.LUT R92, R91, R28, RZ, 0x3c, !PT ;  /* 0x0000001c5b5c7212 */ /* 0x000fe400078e3cff */
[----:B------:R-:W-:Y:S02]  /*f530*/  LOP3.LUT R95, R95, R26, RZ, 0x3c, !PT ;  /* 0x0000001a5f5f7212 */ /* 0x000fe400078e3cff */
[----:B------:R-:W-:Y:S02]  /*f540*/  SHF.L.W.U32.HI R84, R84, 0x8, R31 ;  /* 0x0000000854547819 */ /* 0x000fe40000010e1f */
[----:B------:R-:W-:-:S02]  /*f550*/  LOP3.LUT R87, R87, R56, RZ, 0x3c, !PT ;  /* 0x0000003857577212 */ /* 0x000fc400078e3cff */
[----:B------:R-:W-:Y:S02]  /*f560*/  LOP3.LUT R98, R97, R89, RZ, 0x3c, !PT ;  /* 0x0000005961627212 */ /* 0x000fe400078e3cff */
[----:B------:R-:W-:Y:S02]  /*f570*/  IADD3 R85, P0, P1, R46, R39, R96 ;  /* 0x000000272e557210 */ /* 0x000fe4000791e060 */
[----:B------:R-:W-:Y:S02]  /*f580*/  SHF.L.W.U32.HI R91, R95, 0x8, R92 ;  /* 0x000000085f5b7819 */ /* 0x000fe40000010e5c */
[----:B------:R-:W-:Y:S02]  /*f590*/  IADD3 R31, P2, P3, R77, R88, R84 ;  /* 0x000000584d1f7210 */ /* 0x000fe40007b5e054 */
[----:B------:R-:W-:Y:S02]  /*f5a0*/  SHF.L.W.U32.HI R92, R92, 0x8, R95 ;  /* 0x000000085c5c7819 */ /* 0x000fe40000010e5f */
[----:B------:R-:W-:-:S02]  /*f5b0*/  SHF.L.W.U32.HI R86, R98, 0x8, R87 ;  /* 0x0000000862567819 */ /* 0x000fc40000010e57 */
[----:B------:R-:W-:Y:S02]  /*f5c0*/  SHF.L.W.U32.HI R95, R87, 0x8, R98 ;  /* 0x00000008575f7819 */ /* 0x000fe40000010e62 */
[----:B------:R-:W-:Y:S02]  /*f5d0*/  LOP3.LUT R23, R85, R23, R58, 0x96, !PT ;  /* 0x0000001755177212 */ /* 0x000fe400078e963a */
[----:B------:R-:W-:Y:S02]  /*f5e0*/  IADD3.X R87, R44, R58, R94, P0, P1 ;  /* 0x0000003a2c577210 */ /* 0x000fe400007e245e */
[----:B------:R-:W-:Y:S02]  /*f5f0*/  LOP3.LUT R97, R31, R24, R71, 0x96, !PT ;  /* 0x000000181f617212 */ /* 0x000fe400078e9647 */
[----:B------:R-:W-:Y:S02]  /*f600*/  IADD3.X R58, R69, R71, R70, P2, P3 ;  /* 0x00000047453a7210 */ /* 0x000fe400017e6446 */
[----:B------:R-:W-:-:S02]  /*f610*/  IADD3 R71, P0, P1, R30, R27, R92 ;  /* 0x0000001b1e477210 */ /* 0x000fc4000791e05c */
[----:B------:R-:W-:Y:S02]  /*f620*/  LOP3.LUT R24, R87, R22, R39, 0x96, !PT ;  /* 0x0000001657187212 */ /* 0x000fe400078e9627 */
[----:B------:R-:W-:Y:S02]  /*f630*/  IADD3 R39, P2, P3, R73, R90, R95 ;  /* 0x0000005a49277210 */ /* 0x000fe40007b5e05f */
[----:B------:R-:W-:Y:S02]  /*f640*/  LOP3.LUT R98, R58, R21, R88, 0x96, !PT ;  /* 0x000000153a627212 */ /* 0x000fe400078e9658 */
[----:B------:R-:W-:Y:S02]  /*f650*/  LOP3.LUT R21, R71, R10, R93, 0x96, !PT ;  /* 0x0000000a47157212 */ /* 0x000fe400078e965d */
[----:B------:R-:W-:Y:S02]  /*f660*/  IADD3.X R93, R36, R93, R91, P0, P1 ;  /* 0x0000005d245d7210 */ /* 0x000fe400007e245b */
[----:B------:R-:W-:-:S02]  /*f670*/  IADD3.X R88, R75, R57, R86, P2, P3 ;  /* 0x000000394b587210 */ /* 0x000fc400017e6456 */
[----:B------:R-:W-:Y:S02]  /*f680*/  LOP3.LUT R22, R39, R20, R57, 0x96, !PT ;  /* 0x0000001427167212 */ /* 0x000fe400078e9639 */
[----:B------:R-:W-:Y:S02]  /*f690*/  LOP3.LUT R20, R93, R6, R27, 0x96, !PT ;  /* 0x000000065d147212 */ /* 0x000fe400078e961b */
[----:B------:R-:W-:Y:S02]  /*f6a0*/  SHF.L.W.U32.HI R10, R23, 0x10, R24 ;  /* 0x00000010170a7819 */ /* 0x000fe40000010e18 */
[----:B------:R-:W-:Y:S02]  /*f6b0*/  LOP3.LUT R7, R88, R7, R90, 0x96, !PT ;  /* 0x0000000758077212 */ /* 0x000fe400078e965a */
[----:B------:R-:W-:Y:S02]  /*f6c0*/  SHF.L.W.U32.HI R6, R24, 0x10, R23 ;  /* 0x0000001018067819 */ /* 0x000fe40000010e17 */
[----:B------:R-:W-:-:S02]  /*f6d0*/  SHF.L.W.U32.HI R23, R20, 0x10, R21 ;  /* 0x0000001014177819 */ /* 0x000fc40000010e15 */
[----:B------:R-:W-:Y:S02]  /*f6e0*/  SHF.L.W.U32.HI R21, R21, 0x10, R20 ;  /* 0x0000001015157819 */ /* 0x000fe40000010e14 */
[----:B------:R-:W-:Y:S02]  /*f6f0*/  IADD3 R59, P0, R10, R59, RZ ;  /* 0x0000003b0a3b7210 */ /* 0x000fe40007f1e0ff */
[----:B------:R-:W-:Y:S02]  /*f700*/  SHF.L.W.U32.HI R20, R7, 0x10, R22 ;  /* 0x0000001007147819 */ /* 0x000fe40000010e16 */
[----:B------:R-:W-:Y:S02]  /*f710*/  SHF.L.W.U32.HI R7, R22, 0x10, R7 ;  /* 0x0000001016077819 */ /* 0x000fe40000010e07 */
[----:B------:R-:W-:Y:S01]  /*f720*/  SHF.L.W.U32.HI R22, R97, 0x10, R98 ;  /* 0x0000001061167819 */ /* 0x000fe20000010e62 */
[----:B------:R-:W-:Y:S01]  /*f730*/  IMAD.X R37, R6, 0x1, R37, P0 ;  /* 0x0000000106257824 */ /* 0x000fe200000e0625 */
[----:B------:R-:W-:-:S02]  /*f740*/  SHF.L.W.U32.HI R24, R98, 0x10, R97 ;  /* 0x0000001062187819 */ /* 0x000fc40000010e61 */
[----:B------:R-:W-:Y:S02]  /*f750*/  IADD3 R98, P2, R7, R56, RZ ;  /* 0x0000003807627210 */ /* 0x000fe40007f5e0ff */
[----:B------:R-:W-:-:S03]  /*f760*/  IADD3 R101, P0, R22, R25, RZ ;  /* 0x0000001916657210 */ /* 0x000fc60007f1e0ff */
[----:B------:R-:W-:Y:S02]  /*f770*/  IMAD.X R25, R20, 0x1, R89, P2 ;  /* 0x0000000114197824 */ /* 0x000fe400010e0659 */
[----:B------:R-:W-:Y:S01]  /*f780*/  IMAD.X R89, R24, 0x1, R29, P0 ;  /* 0x0000000118597824 */ /* 0x000fe200000e061d */
[----:B------:R-:W-:Y:S02]  /*f790*/  IADD3 R99, P1, R21, R28, RZ ;  /* 0x0000001c15637210 */ /* 0x000fe40007f3e0ff */
[----:B------:R-:W-:Y:S02]  /*f7a0*/  LOP3.LUT R27, R96, R59, RZ, 0x3c, !PT ;  /* 0x0000003b601b7212 */ /* 0x000fe400078e3cff */
[----:B------:R-:W-:Y:S02]  /*f7b0*/  LOP3.LUT R94, R94, R37, RZ, 0x3c, !PT ;  /* 0x000000255e5e7212 */ /* 0x000fe400078e3cff */
[----:B------:R-:W-:Y:S02]  /*f7c0*/  LOP3.LUT R28, R95, R98, RZ, 0x3c, !PT ;  /* 0x000000625f1c7212 */ /* 0x000fe400078e3cff */
[----:B------:R-:W-:-:S02]  /*f7d0*/  LOP3.LUT R84, R84, R101, RZ, 0x3c, !PT ;  /* 0x0000006554547212 */ /* 0x000fc400078e3cff */
[----:B------:R-:W-:Y:S01]  /*f7e0*/  LOP3.LUT R95, R70, R89, RZ, 0x3c, !PT ;  /* 0x00000059465f7212 */ /* 0x000fe200078e3cff */
[----:B------:R-:W-:Y:S01]  /*f7f0*/  IMAD.X R100, R23, 0x1, R26, P1 ;  /* 0x0000000117647824 */ /* 0x000fe200008e061a */
[----:B------:R-:W-:Y:S02]  /*f800*/  LOP3.LUT R29, R86, R25, RZ, 0x3c, !PT ;  /* 0x00000019561d7212 */ /* 0x000fe400078e3cff */
[----:B------:R-:W-:Y:S02]  /*f810*/  SHF.L.W.U32.HI R57, R94, 0x1, R27 ;  /* 0x000000015e397819 */ /* 0x000fe40000010e1b */
[----:B------:R-:W-:Y:S02]  /*f820*/  SHF.L.W.U32.HI R27, R27, 0x1, R94 ;  /* 0x000000011b1b7819 */ /* 0x000fe40000010e5e */
[----:B------:R-:W-:Y:S02]  /*f830*/  SHF.L.W.U32.HI R94, R95, 0x1, R84 ;  /* 0x000000015f5e7819 */ /* 0x000fe40000010e54 */
[----:B------:R-:W-:-:S02]  /*f840*/  SHF.L.W.U32.HI R97, R29, 0x1, R28 ;  /* 0x000000011d617819 */ /* 0x000fc40000010e1c */
[----:B------:R-:W-:Y:S02]  /*f850*/  LOP3.LUT R92, R92, R99, RZ, 0x3c, !PT ;  /* 0x000000635c5c7212 */ /* 0x000fe400078e3cff */
[----:B------:R-:W-:Y:S02]  /*f860*/  LOP3.LUT R91, R91, R100, RZ, 0x3c, !PT ;  /* 0x000000645b5b7212 */ /* 0x000fe400078e3cff */
[----:B------:R-:W-:Y:S02]  /*f870*/  SHF.L.W.U32.HI R96, R84, 0x1, R95 ;  /* 0x0000000154607819 */ /* 0x000fe40000010e5f */
[----:B------:R-:W-:Y:S02]  /*f880*/  IADD3 R90, P4, P5, R46, R57, R31 ;  /* 0x000000392e5a7210 */ /* 0x000fe40007d9e01f */
[----:B------:R-:W-:Y:S02]  /*f890*/  IADD3 R84, P1, P0, R76, R94, R71 ;  /* 0x0000005e4c547210 */ /* 0x000fe4000783e047 */
[----:B------:R-:W-:-:S02]  /*f8a0*/  SHF.L.W.U32.HI R28, R28, 0x1, R29 ;  /* 0x000000011c1c7819 */ /* 0x000fc40000010e1d */
[----:B------:R-:W-:Y:S02]  /*f8b0*/  IADD3 R85, P2, P3, R82, R97, R85 ;  /* 0x0000006152557210 */ /* 0x000fe40007b5e055 */
[----:B------:R-:W-:Y:S02]  /*f8c0*/  SHF.L.W.U32.HI R86, R91, 0x1, R92 ;  /* 0x000000015b567819 */ /* 0x000fe40000010e5c */
[----:B------:R-:W-:Y:S02]  /*f8d0*/  IADD3.X R56, R44, R27, R58, P4, P5 ;  /* 0x0000001b2c387210 */ /* 0x000fe400027ea43a */
[----:B------:R-:W-:Y:S02]  /*f8e0*/  IADD3.X R93, R8, R96, R93, P1, P0 ;  /* 0x00000060085d7210 */ /* 0x000fe40000fe045d */
[----:B------:R-:W-:Y:S02]  /*f8f0*/  IADD3.X R87, R80, R28, R87, P2, P3 ;  /* 0x0000001c50577210 */ /* 0x000fe400017e6457 */
[----:B------:R-:W-:-:S02]  /*f900*/  SHF.L.W.U32.HI R91, R92, 0x1, R91 ;  /* 0x000000015c5b7819 */ /* 0x000fc40000010e5b */
[----:B------:R-:W-:Y:S02]  /*f910*/  IADD3 R70, P2, P3, R52, R86, R39 ;  /* 0x0000005634467210 */ /* 0x000fe40007b5e027 */
[----:B------:R-:W-:Y:S02]  /*f920*/  LOP3.LUT R39, R23, R56, RZ, 0x3c, !PT ;  /* 0x0000003817277212 */ /* 0x000fe400078e3cff */
[----:B------:R-:W-:Y:S02]  /*f930*/  LOP3.LUT R58, R20, R93, RZ, 0x3c, !PT ;  /* 0x0000005d143a7212 */ /* 0x000fe400078e3cff */
[----:B------:R-:W-:Y:S02]  /*f940*/  LOP3.LUT R26, R24, R87, RZ, 0x3c, !PT ;  /* 0x00000057181a7212 */ /* 0x000fe400078e3cff */
[----:B------:R-:W-:Y:S02]  /*f950*/  IADD3.X R95, R55, R91, R88, P2, P3 ;  /* 0x0000005b375f7210 */ /* 0x000fe400017e6458 */
[----:B------:R-:W-:-:S02]  /*f960*/  IADD3 R39, P1, R39, R98, RZ ;  /* 0x0000006227277210 */ /* 0x000fc40007f3e0ff */
        /* <DEDUP_REMOVED lines=34> */
[----:B------:R-:W-:-:S02]  /*fb90*/  LOP3.LUT R99, R27, R22, R85, 0x96, !PT ;  /* 0x000000161b637212 */ /* 0x000fc400078e9655 */
[----:B------:R-:W-:Y:S02]  /*fba0*/  IADD3 R87, P0, P1, R77, R84, R89 ;  /* 0x000000544d577210 */ /* 0x000fe4000791e059 */
[----:B------:R-:W-:Y:S02]  /*fbb0*/  IADD3 R85, P2, P3, R47, R70, R91 ;  /* 0x000000462f557210 */ /* 0x000fe40007b5e05b */
        /* <DEDUP_REMOVED lines=9> */
[----:B------:R-:W-:Y:S01]  /*fc50*/  LOP3.LUT R21, R95, R10, R70, 0x96, !PT ;  /* 0x0000000a5f157212 */ /* 0x000fe200078e9646 */
[----:B------:R-:W-:Y:S01]  /*fc60*/  IMAD.X R92, R7, 0x1, R92, P0 ;  /* 0x00000001075c7824 */ /* 0x000fe200000e065c */
[----:B------:R-:W-:-:S02]  /*fc70*/  SHF.L.W.U32.HI R20, R84, 0x10, R23 ;  /* 0x0000001054147819 */ /* 0x000fc40000010e17 */
[----:B------:R-:W-:Y:S02]  /*fc80*/  SHF.L.W.U32.HI R10, R23, 0x10, R84 ;  /* 0x00000010170a7819 */ /* 0x000fe40000010e54 */
[----:B------:R-:W-:Y:S02]  /*fc90*/  SHF.L.W.U32.HI R23, R21, 0x10, R22 ;  /* 0x0000001015177819 */ /* 0x000fe40000010e16 */
[----:B------:R-:W-:Y:S02]  /*fca0*/  SHF.L.W.U32.HI R22, R22, 0x10, R21 ;  /* 0x0000001016167819 */ /* 0x000fe40000010e15 */
[----:B------:R-:W-:Y:S02]  /*fcb0*/  SHF.L.W.U32.HI R24, R99, 0x10, R98 ;  /* 0x0000001063187819 */ /* 0x000fe40000010e62 */
[----:B------:R-:W-:Y:S02]  /*fcc0*/  SHF.L.W.U32.HI R21, R98, 0x10, R99 ;  /* 0x0000001062157819 */ /* 0x000fe40000010e63 */
[----:B------:R-:W-:-:S02]  /*fcd0*/  IADD3 R99, P1, R10, R29, RZ ;  /* 0x0000001d0a637210 */ /* 0x000fc40007f3e0ff */
[----:B------:R-:W-:Y:S02]  /*fce0*/  LOP3.LUT R70, R94, R39, RZ, 0x3c, !PT ;  /* 0x000000275e467212 */ /* 0x000fe400078e3cff */
        /* <DEDUP_REMOVED lines=17> */
[----:B------:R-:W-:Y:S02]  /*fe00*/  SHF.L.W.U32.HI R94, R94, 0x1, R25 ;  /* 0x000000015e5e7819 */ /* 0x000fe40000010e19 */
[----:B------:R-:W-:Y:S02]  /*fe10*/  IADD3 R58, P2, P3, R78, R29, R57 ;  /* 0x0000001d4e3a7210 */ /* 0x000fe40007b5e039 */
[----:B------:R-:W-:Y:S02]  /*fe20*/  IADD3 R88, P4, P5, R73, R90, R88 ;  /* 0x0000005a49587210 */ /* 0x000fe40007d9e058 */
[----:B------:R-:W-:Y:S02]  /*fe30*/  SHF.L.W.U32.HI R86, R26, 0x1, R71 ;  /* 0x000000011a567819 */ /* 0x000fe40000010e47 */
[----:B------:R-:W-:-:S02]  /*fe40*/  SHF.L.W.U32.HI R57, R71, 0x1, R26 ;  /* 0x0000000147397819 */ /* 0x000fc40000010e1a */
[----:B------:R-:W-:Y:S02]  /*fe50*/  IADD3.X R28, R83, R70, R27, P2, P3 ;  /* 0x00000046531c7210 */ /* 0x000fe400017e641b */
[----:B------:R-:W-:Y:S02]  /*fe60*/  IADD3.X R71, R75, R94, R56, P4, P5 ;  /* 0x0000005e4b477210 */ /* 0x000fe400027ea438 */
[----:B------:R-:W-:Y:S02]  /*fe70*/  IADD3 R31, P2, P3, R74, R86, R85 ;  /* 0x000000564a1f7210 */ /* 0x000fe40007b5e055 */
[----:B------:R-:W-:Y:S02]  /*fe80*/  IADD3 R59, P1, P0, R30, R84, R87 ;  /* 0x000000541e3b7210 */ /* 0x000fe4000783e057 */
[----:B------:R-:W-:Y:S02]  /*fe90*/  LOP3.LUT R37, R24, R71, RZ, 0x3c, !PT ;  /* 0x0000004718257212 */ /* 0x000fe400078e3cff */
[----:B------:R-:W-:-:S02]  /*fea0*/  LOP3.LUT R56, R23, R28, RZ, 0x3c, !PT ;  /* 0x0000001c17387212 */ /* 0x000fc400078e3cff */
[----:B------:R-:W-:Y:S02]  /*feb0*/  IADD3.X R95, R72, R57, R95, P2, P3 ;  /* 0x00000039485f7210 */ /* 0x000fe400017e645f */
[----:B------:R-:W-:Y:S02]  /*fec0*/  IADD3.X R96, R36, R89, R96, P1, P0 ;  /* 0x0000005924607210 */ /* 0x000fe40000fe0460 */
[----:B------:R-:W-:Y:S02]  /*fed0*/  IADD3 R37, P1, R37, R98, RZ ;  /* 0x0000006225257210 */ /* 0x000fe40007f3e0ff */
[----:B------:R-:W-:Y:S02]  /*fee0*/  IADD3 R56, P0, R56, R99, RZ ;  /* 0x0000006338387210 */ /* 0x000fe40007f1e0ff */
[----:B------:R-:W-:Y:S02]  /*fef0*/  LOP3.LUT R26, R20, R95, RZ, 0x3c, !PT ;  /* 0x0000005f141a7212 */ /* 0x000fe400078e3cff */
[----:B------:R-:W-:-:S02]  /*ff00*/  LOP3.LUT R98, R22, R58, RZ, 0x3c, !PT ;  /* 0x0000003a16627212 */ /* 0x000fc400078e3cff */
[----:B------:R-:W-:Y:S02]  /*ff10*/  LOP3.LUT R27, R7, R96, RZ, 0x3c, !PT ;  /* 0x00000060071b7212 */ /* 0x000fe400078e3cff */
[----:B------:R-:W-:Y:S01]  /*ff20*/  LOP3.LUT R25, R21, R88, RZ, 0x3c, !PT ;  /* 0x0000005815197212 */ /* 0x000fe200078e3cff */
[----:B------:R-:W-:Y:S01]  /*ff30*/  IMAD.X R91, R98, 0x1, R93, P0 ;  /* 0x00000001625b7824 */ /* 0x000fe200000e065d */
[----:B------:R-:W-:Y:S02]  /*ff40*/  IADD3 R39, P3, R26, R39, RZ ;  /* 0x000000271a277210 */ /* 0x000fe40007f7e0ff */
[----:B------:R-:W-:Y:S01]  /*ff50*/  IADD3 R27, P2, R27, R100, RZ ;  /* 0x000000641b1b7210 */ /* 0x000fe20007f5e0ff */
[----:B------:R-:W-:Y:S01]  /*ff60*/  IMAD.X R25, R25, 0x1, R97, P1 ;  /* 0x0000000119197824 */ /* 0x000fe200008e0661 */
[----:B------:R-:W-:Y:S02]  /*ff70*/  LOP3.LUT R26, R6, R59, RZ, 0x3c, !PT ;  /* 0x0000003b061a7212 */ /* 0x000fe400078e3cff */
        /* <DEDUP_REMOVED lines=9> */
[----:B------:R-:W-:Y:S02]  /*10010*/  SHF.L.W.U32.HI R97, R97, 0x8, R98 ;  /* 0x0000000861617819 */ /* 0x000fe40000010e62 */
[----:B------:R-:W-:Y:S02]  /*10020*/  LOP3.LUT R94, R89, R26, RZ, 0x3c, !PT ;  /* 0x0000001a595e7212 */ /* 0x000fe400078e3cff */
[----:B------:R-:W-:Y:S02]  /*10030*/  SHF.L.W.U32.HI R84, R29, 0x8, R70 ;  /* 0x000000081d547819 */ /* 0x000fe40000010e46 */
[----:B------:R-:W-:Y:S02]  /*10040*/  SHF.L.W.U32.HI R70, R70, 0x8, R29 ;  /* 0x0000000846467819 */ /* 0x000fe40000010e1d */
[----:B------:R-:W-:Y:S02]  /*10050*/  LOP3.LUT R86, R86, R39, RZ, 0x3c, !PT ;  /* 0x0000002756567212 */ /* 0x000fe400078e3cff */
[----:B------:R-:W-:-:S02]  /*10060*/  LOP3.LUT R29, R57, R92, RZ, 0x3c, !PT ;  /* 0x0000005c391d7212 */ /* 0x000fc400078e3cff */
[----:B------:R-:W-:Y:S02]  /*10070*/  SHF.L.W.U32.HI R90, R94, 0x8, R87 ;  /* 0x000000085e5a7819 */ /* 0x000fe40000010e57 */
[----:B------:R-:W-:Y:S02]  /*10080*/  IADD3 R57, P0, P1, R53, R58, R97 ;  /* 0x0000003a35397210 */ /* 0x000fe4000791e061 */
[----:B------:R-:W-:Y:S02]  /*10090*/  SHF.L.W.U32.HI R87, R87, 0x8, R94 ;  /* 0x0000000857577819 */ /* 0x000fe40000010e5e */
[----:B------:R-:W-:Y:S02]  /*100a0*/  IADD3 R89, P2, P3, R67, R88, R70 ;  /* 0x0000005843597210 */ /* 0x000fe40007b5e046 */
[----:B------:R-:W-:Y:S02]  /*100b0*/  SHF.L.W.U32.HI R98, R86, 0x8, R29 ;  /* 0x0000000856627819 */ /* 0x000fe40000010e1d */
[----:B------:R-:W-:-:S02]  /*100c0*/  SHF.L.W.U32.HI R94, R29, 0x8, R86 ;  /* 0x000000081d5e7819 */ /* 0x000fc40000010e56 */
[----:B------:R-:W-:Y:S02]  /*100d0*/  LOP3.LUT R23, R57, R23, R28, 0x96, !PT ;  /* 0x0000001739177212 */ /* 0x000fe400078e961c */
[----:B------:R-:W-:Y:S02]  /*100e0*/  IADD3.X R29, R54, R28, R93, P0, P1 ;  /* 0x0000001c361d7210 */ /* 0x000fe400007e245d */
[----:B------:R-:W-:Y:S02]  /*100f0*/  LOP3.LUT R99, R89, R24, R71, 0x96, !PT ;  /* 0x0000001859637212 */ /* 0x000fe400078e9647 */
[----:B------:R-:W-:Y:S02]  /*10100*/  IADD3.X R86, R81, R71, R84, P2, P3 ;  /* 0x0000004751567210 */ /* 0x000fe400017e6454 */
[----:B------:R-:W-:Y:S02]  /*10110*/  IADD3 R28, P0, P1, R66, R59, R87 ;  /* 0x0000003b421c7210 */ /* 0x000fe4000791e057 */
[----:B------:R-:W-:-:S02]  /*10120*/  IADD3 R71, P2, P3, R79, R31, R98 ;  /* 0x0000001f4f477210 */ /* 0x000fc40007b5e062 */
[----:B------:R-:W-:Y:S02]  /*10130*/  LOP3.LUT R58, R29, R22, R58, 0x96, !PT ;  /* 0x000000161d3a7212 */ /* 0x000fe400078e963a */
[----:B------:R-:W-:Y:S02]  /*10140*/  IADD3.X R85, R65, R96, R90, P0, P1 ;  /* 0x0000006041557210 */ /* 0x000fe400007e245a */
[----:B------:R-:W-:Y:S02]  /*10150*/  LOP3.LUT R22, R71, R20, R95, 0x96, !PT ;  /* 0x0000001447167212 */ /* 0x000fe400078e965f */
[----:B------:R-:W-:Y:S02]  /*10160*/  IADD3.X R95, R11, R95, R94, P2, P3 ;  /* 0x0000005f0b5f7210 */ /* 0x000fe400017e645e */
[----:B------:R-:W-:Y:S02]  /*10170*/  LOP3.LUT R88, R86, R21, R88, 0x96, !PT ;  /* 0x0000001556587212 */ /* 0x000fe400078e9658 */
[----:B------:R-:W-:-:S02]  /*10180*/  LOP3.LUT R21, R28, R7, R96, 0x96, !PT ;  /* 0x000000071c157212 */ /* 0x000fc400078e9660 */
[----:B------:R-:W-:Y:S02]  /*10190*/  LOP3.LUT R20, R85, R6, R59, 0x96, !PT ;  /* 0x0000000655147212 */ /* 0x000fe400078e963b */
[----:B------:R-:W-:Y:S02]  /*101a0*/  SHF.L.W.U32.HI R7, R23, 0x10, R58 ;  /* 0x0000001017077819 */ /* 0x000fe40000010e3a */
[----:B------:R-:W-:Y:S02]  /*101b0*/  LOP3.LUT R59, R95, R10, R31, 0x96, !PT ;  /* 0x0000000a5f3b7212 */ /* 0x000fe400078e961f */
[----:B------:R-:W-:Y:S02]  /*101c0*/  SHF.L.W.U32.HI R6, R58, 0x10, R23 ;  /* 0x000000103a067819 */ /* 0x000fe40000010e17 */
[----:B------:R-:W-:Y:S02]  /*101d0*/  SHF.L.W.U32.HI R23, R20, 0x10, R21 ;  /* 0x0000001014177819 */ /* 0x000fe40000010e15 */
[----:B------:R-:W-:-:S02]  /*101e0*/  IADD3 R56, P0, R7, R56, RZ ;  /* 0x0000003807387210 */ /* 0x000fc40007f1e0ff */
[----:B------:R-:W-:Y:S02]  /*101f0*/  SHF.L.W.U32.HI R20, R21, 0x10, R20 ;  /* 0x0000001015147819 */ /* 0x000fe40000010e14 */
[----:B------:R-:W-:Y:S02]  /*10200*/  SHF.L.W.U32.HI R21, R59, 0x10, R22 ;  /* 0x000000103b157819 */ /* 0x000fe40000010e16 */
[----:B------:R-:W-:Y:S02]  /*10210*/  SHF.L.W.U32.HI R10, R22, 0x10, R59 ;  /* 0x00000010160a7819 */ /* 0x000fe40000010e3b */
[----:B------:R-:W-:Y:S01]  /*10220*/  SHF.L.W.U32.HI R22, R99, 0x10, R88 ;  /* 0x0000001063167819 */ /* 0x000fe20000010e58 */
[----:B------:R-:W-:Y:S01]  /*10230*/  IMAD.X R31, R6, 0x1, R91, P0 ;  /* 0x00000001061f7824 */ /* 0x000fe200000e065b */
[----:B------:R-:W-:Y:S02]  /*10240*/  SHF.L.W.U32.HI R24, R88, 0x10, R99 ;  /* 0x0000001058187819 */ /* 0x000fe40000010e63 */
[----:B------:R-:W-:-:S02]  /*10250*/  IADD3 R100, P0, R22, R37, RZ ;  /* 0x0000002516647210 */ /* 0x000fc40007f1e0ff */
[----:B------:R-:W-:-:S03]  /*10260*/  IADD3 R96, P2, R10, R39, RZ ;  /* 0x000000270a607210 */ /* 0x000fc60007f5e0ff */
[----:B------:R-:W-:Y:S01]  /*10270*/  IMAD.X R37, R24, 0x1, R25, P0 ;  /* 0x0000000118257824 */ /* 0x000fe200000e0619 */
[----:B------:R-:W-:Y:S01]  /*10280*/  IADD3 R27, P1, R20, R27, RZ ;  /* 0x0000001b141b7210 */ /* 0x000fe20007f3e0ff */
[----:B------:R-:W-:Y:S01]  /*10290*/  IMAD.X R91, R21, 0x1, R92, P2 ;  /* 0x00000001155b7824 */ /* 0x000fe200010e065c */
[----:B------:R-:W-:Y:S02]  /*102a0*/  LOP3.LUT R92, R70, R100, RZ, 0x3c, !PT ;  /* 0x00000064465c7212 */ /* 0x000fe400078e3cff */
[----:B------:R-:W-:Y:S01]  /*102b0*/  LOP3.LUT R59, R84, R37, RZ, 0x3c, !PT ;  /* 0x00000025543b7212 */ /* 0x000fe200078e3cff */
[----:B------:R-:W-:Y:S01]  /*102c0*/  IMAD.X R99, R23, 0x1, R26, P1 ;  /* 0x0000000117637824 */ /* 0x000fe200008e061a */
        /* <DEDUP_REMOVED lines=8> */
[----:B------:R-:W-:-:S02]  /*10350*/  LOP3.LUT R26, R90, R99, RZ, 0x3c, !PT ;  /* 0x000000635a1a7212 */ /* 0x000fc400078e3cff */
[----:B------:R-:W-:Y:S02]  /*10360*/  SHF.L.W.U32.HI R92, R92, 0x1, R59 ;  /* 0x000000015c5c7819 */ /* 0x000fe40000010e3b */
[----:B------:R-:W-:Y:S02]  /*10370*/  IADD3 R59, P1, P0, R47, R87, R28 ;  /* 0x000000572f3b7210 */ /* 0x000fe4000783e01c */
[----:B------:R-:W-:Y:S02]  /*10380*/  SHF.L.W.U32.HI R70, R98, 0x1, R25 ;  /* 0x0000000162467819 */ /* 0x000fe40000010e19 */
[----:B------:R-:W-:Y:S02]  /*10390*/  IADD3 R57, P2, P3, R30, R39, R57 ;  /* 0x000000271e397210 */ /* 0x000fe40007b5e039 */
[----:B------:R-:W-:Y:S02]  /*103a0*/  SHF.L.W.U32.HI R58, R58, 0x1, R93 ;  /* 0x000000013a3a7819 */ /* 0x000fe40000010e5d */
[----:B------:R-:W-:-:S02]  /*103b0*/  IADD3 R89, P4, P5, R73, R88, R89 ;  /* 0x0000005849597210 */ /* 0x000fc40007d9e059 */
[----:B------:R-:W-:Y:S02]  /*103c0*/  SHF.L.W.U32.HI R90, R26, 0x1, R97 ;  /* 0x000000011a5a7819 */ /* 0x000fe40000010e61 */
[----:B------:R-:W-:Y:S02]  /*103d0*/  IADD3.X R28, R45, R92, R85, P1, P0 ;  /* 0x0000005c2d1c7210 */ /* 0x000fe40000fe0455 */
[----:B------:R-:W-:Y:S02]  /*103e0*/  IADD3.X R29, R36, R70, R29, P2, P3 ;  /* 0x00000046241d7210 */ /* 0x000fe400017e641d */
[----:B------:R-:W-:Y:S02]  /*103f0*/  IADD3.X R86, R75, R58, R86, P4, P5 ;  /* 0x0000003a4b567210 */ /* 0x000fe400027ea456 */
[----:B------:R-:W-:Y:S02]  /*10400*/  SHF.L.W.U32.HI R97, R97, 0x1, R26 ;  /* 0x0000000161617819 */ /* 0x000fe40000010e1a */
        /* <DEDUP_REMOVED lines=29> */
[----:B------:R-:W-:Y:S02]  /*105e0*/  SHF.L.W.U32.HI R94, R94, 0x8, R37 ;  /* 0x000000085e5e7819 */ /* 0x000fe40000010e25 */
[----:B------:R-:W-:-:S02]  /*105f0*/  IADD3 R37, P0, P1, R74, R57, R71 ;  /* 0x000000394a257210 */ /* 0x000fc4000791e047 */
[----:B------:R-:W-:Y:S02]  /*10600*/  LOP3.LUT R90, R90, R27, RZ, 0x3c, !PT ;  /* 0x0000001b5a5a7212 */ /* 0x000fe400078e3cff */
[----:B------:R-:W-:Y:S02]  /*10610*/  LOP3.LUT R97, R97, R70, RZ, 0x3c, !PT ;  /* 0x0000004661617212 */ /* 0x000fe400078e3cff */
[----:B------:R-:W-:Y:S02]  /*10620*/  IADD3 R58, P2, P3, R66, R89, R101 ;  /* 0x00000059423a7210 */ /* 0x000fe40007b5e065 */
[----:B------:R-:W-:Y:S02]  /*10630*/  LOP3.LUT R98, R37, R24, R29, 0x96, !PT ;  /* 0x0000001825627212 */ /* 0x000fe400078e961d */
[----:B------:R-:W-:Y:S02]  /*10640*/  IADD3.X R29, R72, R29, R39, P0, P1 ;  /* 0x0000001d481d7210 */ /* 0x000fe400007e2427 */
[----:B------:R-:W-:-:S02]  /*10650*/  SHF.L.W.U32.HI R92, R90, 0x8, R97 ;  /* 0x000000085a5c7819 */ /* 0x000fc40000010e61 */
[----:B------:R-:W-:Y:S02]  /*10660*/  IADD3.X R99, R65, R86, R96, P2, P3 ;  /* 0x0000005641637210 */ /* 0x000fe400017e6460 */
[----:B------:R-:W-:Y:S02]  /*10670*/  IADD3 R88, P0, P1, R46, R59, R94 ;  /* 0x0000003b2e587210 */ /* 0x000fe4000791e05e */
[----:B------:R-:W-:Y:S02]  /*10680*/  LOP3.LUT R103, R29, R22, R57, 0x96, !PT ;  /* 0x000000161d677212 */ /* 0x000fe400078e9639 */
[----:B------:R-:W-:Y:S02]  /*10690*/  SHF.L.W.U32.HI R85, R97, 0x8, R90 ;  /* 0x0000000861557819 */ /* 0x000fe40000010e5a */
        /* <DEDUP_REMOVED lines=13> */
[----:B------:R-:W-:-:S02]  /*10770*/  IADD3 R97, P1, R7, R56, RZ ;  /* 0x0000003807617210 */ /* 0x000fc40007f3e0ff */
[----:B------:R-:W-:Y:S02]  /*10780*/  IADD3 R28, P0, R6, R93, RZ ;  /* 0x0000005d061c7210 */ /* 0x000fe40007f1e0ff */
[----:B------:R-:W-:Y:S02]  /*10790*/  SHF.L.W.U32.HI R23, R21, 0x10, R22 ;  /* 0x0000001015177819 */ /* 0x000fe40000010e16 */
[----:B------:R-:W-:Y:S02]  /*107a0*/  SHF.L.W.U32.HI R22, R22, 0x10, R21 ;  /* 0x0000001016167819 */ /* 0x000fe40000010e15 */
[----:B------:R-:W-:Y:S01]  /*107b0*/  SHF.L.W.U32.HI R21, R98, 0x10, R103 ;  /* 0x0000001062157819 */ /* 0x000fe20000010e67 */
[----:B------:R-:W-:Y:S01]  /*107c0*/  IMAD.X R56, R20, 0x1, R31, P1 ;  /* 0x0000000114387824 */ /* 0x000fe200008e061f */
[----:B------:R-:W-:Y:S01]  /*107d0*/  SHF.L.W.U32.HI R24, R103, 0x10, R98 ;  /* 0x0000001067187819 */ /* 0x000fe20000010e62 */
[----:B------:R-:W-:Y:S01]  /*107e0*/  IMAD.X R59, R10, 0x1, R91, P0 ;  /* 0x000000010a3b7824 */ /* 0x000fe200000e065b */
[----:B------:R-:W-:-:S02]  /*107f0*/  IADD3 R93, P2, R22, R27, RZ ;  /* 0x0000001b165d7210 */ /* 0x000fc40007f5e0ff */
[----:B------:R-:W-:Y:S02]  /*10800*/  IADD3 R100, P0, R21, R26, RZ ;  /* 0x0000001a15647210 */ /* 0x000fe40007f1e0ff */
[----:B------:R-:W-:Y:S02]  /*10810*/  LOP3.LUT R94, R94, R97, RZ, 0x3c, !PT ;  /* 0x000000615e5e7212 */ /* 0x000fe400078e3cff */
[----:B------:R-:W-:Y:S01]  /*10820*/  LOP3.LUT R87, R87, R56, RZ, 0x3c, !PT ;  /* 0x0000003857577212 */ /* 0x000fe200078e3cff */
[----:B------:R-:W-:Y:S01]  /*10830*/  IMAD.X R102, R24, 0x1, R25, P0 ;  /* 0x0000000118667824 */ /* 0x000fe200000e0619 */
[----:B------:R-:W-:Y:S02]  /*10840*/  LOP3.LUT R84, R101, R28, RZ, 0x3c, !PT ;  /* 0x0000001c65547212 */ /* 0x000fe400078e3cff */
        /* <DEDUP_REMOVED lines=8> */
[----:B------:R-:W-:-:S02]  /*108d0*/  SHF.L.W.U32.HI R94, R94, 0x1, R87 ;  /* 0x000000015e5e7819 */ /* 0x000fc40000010e57 */
[----:B------:R-:W-:Y:S02]  /*108e0*/  IADD3 R58, P4, P5, R76, R71, R58 ;  /* 0x000000474c3a7210 */ /* 0x000fe40007d9e03a */
[----:B------:R-:W-:Y:S02]  /*108f0*/  SHF.L.W.U32.HI R84, R84, 0x1, R91 ;  /* 0x0000000154547819 */ /* 0x000fe40000010e5b */
[----:B------:R-:W-:Y:S02]  /*10900*/  IADD3 R37, P2, P3, R77, R86, R37 ;  /* 0x000000564d257210 */ /* 0x000fe40007b5e025 */
[----:B------:R-:W-:Y:S02]  /*10910*/  SHF.L.W.U32.HI R39, R85, 0x1, R92 ;  /* 0x0000000155277819 */ /* 0x000fe40000010e5c */
[----:B------:R-:W-:Y:S02]  /*10920*/  SHF.L.W.U32.HI R31, R25, 0x1, R98 ;  /* 0x00000001191f7819 */ /* 0x000fe40000010e62 */
[----:B------:R-:W-:-:S02]  /*10930*/  IADD3.X R99, R8, R94, R99, P4, P5 ;  /* 0x0000005e08637210 */ /* 0x000fc400027ea463 */
[----:B------:R-:W-:Y:S02]  /*10940*/  IADD3.X R70, R69, R84, R29, P2, P3 ;  /* 0x0000005445467210 */ /* 0x000fe400017e641d */
[----:B------:R-:W-:Y:S02]  /*10950*/  SHF.L.W.U32.HI R92, R92, 0x1, R85 ;  /* 0x000000015c5c7819 */ /* 0x000fe40000010e55 */
[----:B------:R-:W-:Y:S02]  /*10960*/  SHF.L.W.U32.HI R98, R98, 0x1, R25 ;  /* 0x0000000162627819 */ /* 0x000fe40000010e19 */
[----:B------:R-:W-:Y:S02]  /*10970*/  IADD3 R27, P1, P0, R79, R39, R88 ;  /* 0x000000274f1b7210 */ /* 0x000fe4000783e058 */
[----:B------:R-:W-:Y:S02]  /*10980*/  IADD3 R57, P2, P3, R52, R31, R57 ;  /* 0x0000001f34397210 */ /* 0x000fe40007b5e039 */
[----:B------:R-:W-:-:S02]  /*10990*/  LOP3.LUT R29, R24, R99, RZ, 0x3c, !PT ;  /* 0x00000063181d7212 */ /* 0x000fc400078e3cff */
[----:B------:R-:W-:Y:S02]  /*109a0*/  LOP3.LUT R91, R23, R70, RZ, 0x3c, !PT ;  /* 0x00000046175b7212 */ /* 0x000fe400078e3cff */
[----:B------:R-:W-:Y:S02]  /*109b0*/  IADD3.X R89, R11, R92, R89, P1, P0 ;  /* 0x0000005c0b597210 */ /* 0x000fe40000fe0459 */
[----:B------:R-:W-:Y:S02]  /*109c0*/  IADD3.X R95, R55, R98, R90, P2, P3 ;  /* 0x00000062375f7210 */ /* 0x000fe400017e645a */
[----:B------:R-:W-:Y:S02]  /*109d0*/  IADD3 R29, P1, R29, R93, RZ ;  /* 0x0000005d1d1d7210 */ /* 0x000fe40007f3e0ff */
[----:B------:R-:W-:Y:S02]  /*109e0*/  IADD3 R91, P0, R91, R97, RZ ;  /* 0x000000615b5b7210 */ /* 0x000fe40007f1e0ff */
[----:B------:R-:W-:-:S02]  /*109f0*/  LOP3.LUT R93, R22, R37, RZ, 0x3c, !PT ;  /* 0x00000025165d7212 */ /* 0x000fc400078e3cff */
[----:B------:R-:W-:Y:S02]  /*10a00*/  LOP3.LUT R26, R10, R89, RZ, 0x3c, !PT ;  /* 0x000000590a1a7212 */ /* 0x000fe400078e3cff */
[----:B------:R-:W-:Y:S02]  /*10a10*/  LOP3.LUT R25, R20, R95, RZ, 0x3c, !PT ;  /* 0x0000005f14197212 */ /* 0x000fe400078e3cff */
[----:B------:R-:W-:Y:S01]  /*10a20*/  LOP3.LUT R87, R21, R58, RZ, 0x3c, !PT ;  /* 0x0000003a15577212 */ /* 0x000fe200078e3cff */
[----:B------:R-:W-:Y:S01]  /*10a30*/  IMAD.X R93, R93, 0x1, R56, P0 ;  /* 0x000000015d5d7824 */ /* 0x000fe200000e0638 */
[----:B------:R-:W-:Y:S02]  /*10a40*/  IADD3 R26, P2, R26, R100, RZ ;  /* 0x000000641a1a7210 */ /* 0x000fe40007f5e0ff */
[----:B------:R-:W-:Y:S01]  /*10a50*/  IADD3 R28, P3, R25, R28, RZ ;  /* 0x0000001c191c7210 */ /* 0x000fe20007f7e0ff */
[----:B------:R-:W-:Y:S01]  /*10a60*/  IMAD.X R25, R87, 0x1, R96, P1 ;  /* 0x0000000157197824 */ /* 0x000fe200008e0660 */
        /* <DEDUP_REMOVED lines=21> */
[----:B------:R-:W-:Y:S02]  /*10bc0*/  LOP3.LUT R23, R87, R23, R70, 0x96, !PT ;  /* 0x0000001757177212 */ /* 0x000fe400078e9646 */
[----:B------:R-:W-:Y:S02]  /*10bd0*/  IADD3.X R71, R81, R70, R94, P0, P1 ;  /* 0x0000004651477210 */ /* 0x000fe400007e245e */
[----:B------:R-:W-:Y:S02]  /*10be0*/  SHF.L.W.U32.HI R97, R97, 0x8, R98 ;  /* 0x0000000861617819 */ /* 0x000fe40000010e62 */
[----:B------:R-:W-:Y:S02]  /*10bf0*/  IADD3.X R70, R83, R99, R84, P2, P3 ;  /* 0x0000006353467210 */ /* 0x000fe400017e6454 */
[----:B------:R-:W-:Y:S02]  /*10c00*/  IADD3 R90, P0, P1, R63, R27, R92 ;  /* 0x0000001b3f5a7210 */ /* 0x000fe4000791e05c */
[----:B------:R-:W-:-:S02]  /*10c10*/  LOP3.LUT R98, R31, R24, R99, 0x96, !PT ;  /* 0x000000181f627212 */ /* 0x000fc400078e9663 */
        /* <DEDUP_REMOVED lines=18> */
[----:B------:R-:W-:-:S02]  /*10d40*/  IADD3 R100, P2, R7, R28, RZ ;  /* 0x0000001c07647210 */ /* 0x000fc40007f5e0ff */
[----:B------:R-:W-:Y:S02]  /*10d50*/  SHF.L.W.U32.HI R24, R99, 0x10, R98 ;  /* 0x0000001063187819 */ /* 0x000fe40000010e62 */
[----:B------:R-:W-:Y:S02]  /*10d60*/  IADD3 R102, P0, R22, R29, RZ ;  /* 0x0000001d16667210 */ /* 0x000fe40007f1e0ff */
[----:B------:R-:W-:Y:S01]  /*10d70*/  LOP3.LUT R27, R96, R58, RZ, 0x3c, !PT ;  /* 0x0000003a601b7212 */ /* 0x000fe200078e3cff */
        /* <DEDUP_REMOVED lines=14> */
[----:B------:R-:W-:Y:S02]  /*10e60*/  LOP3.LUT R26, R86, R101, RZ, 0x3c, !PT ;  /* 0x00000065561a7212 */ /* 0x000fe400078e3cff */
[----:B------:R-:W-:Y:S02]  /*10e70*/  IADD3 R92, P4, P5, R76, R28, R31 ;  /* 0x0000001c4c5c7210 */ /* 0x000fe40007d9e01f */
[----:B------:R-:W-:Y:S02]  /*10e80*/  SHF.L.W.U32.HI R98, R39, 0x1, R84 ;  /* 0x0000000127627819 */ /* 0x000fe40000010e54 */
        /* <DEDUP_REMOVED lines=14> */
[----:B------:R-:W-:Y:S02]  /*10f70*/  LOP3.LUT R25, R21, R92, RZ, 0x3c, !PT ;  /* 0x0000005c15197212 */ /* 0x000fe400078e3cff */
        /* <DEDUP_REMOVED lines=9> */
[----:B------:R-:W-:-:S02]  /*11010*/  IADD3 R31, P3, R31, R102, RZ ;  /* 0x000000661f1f7210 */ /* 0x000fc40007f7e0ff */
        /* <DEDUP_REMOVED lines=9> */
[----:B------:R-:W-:Y:S02]  /*110b0*/  LOP3.LUT R27, R94, R29, RZ, 0x3c, !PT ;  /* 0x0000001d5e1b7212 */ /* 0x000fe400078e3cff */
[----:B------:R-:W-:Y:S02]  /*110c0*/  SHF.L.W.U32.HI R58, R58, 0x8, R97 ;  /* 0x000000083a3a7819 */ /* 0x000fe40000010e61 */
[----:B------:R-:W-:Y:S02]  /*110d0*/  LOP3.LUT R59, R86, R31, RZ, 0x3c, !PT ;  /* 0x0000001f563b7212 */ /* 0x000fe400078e3cff */
[----:B------:R-:W-:-:S02]  /*110e0*/  LOP3.LUT R70, R85, R84, RZ, 0x3c, !PT ;  /* 0x0000005455467212 */ /* 0x000fc400078e3cff */
[----:B------:R-:W-:Y:S02]  /*110f0*/  IADD3 R86, P2, P3, R30, R92, R91 ;  /* 0x0000005c1e567210 */ /* 0x000fe40007b5e05b */
[----:B------:R-:W-:Y:S02]  /*11100*/  SHF.L.W.U32.HI R94, R28, 0x8, R27 ;  /* 0x000000081c5e7819 */ /* 0x000fe40000010e1b */
        /* <DEDUP_REMOVED lines=26> */
[----:B------:R-:W-:Y:S02]  /*112b0*/  LOP3.LUT R90, R98, R89, RZ, 0x3c, !PT ;  /* 0x00000059625a7212 */ /* 0x000fe400078e3cff */
[----:B------:R-:W-:Y:S02]  /*112c0*/  LOP3.LUT R91, R91, R39, RZ, 0x3c, !PT ;  /* 0x000000275b5b7212 */ /* 0x000fe400078e3cff */
[----:B------:R-:W-:-:S02]  /*112d0*/  SHF.L.W.U32.HI R21, R97, 0x10, R100 ;  /* 0x0000001061157819 */ /* 0x000fc40000010e64 */
[----:B------:R-:W-:Y:S02]  /*112e0*/  IADD3 R98, P1, R10, R29, RZ ;  /* 0x0000001d0a627210 */ /* 0x000fe40007f3e0ff */
[----:B------:R-:W-:Y:S02]  /*112f0*/  IADD3 R96, P2, R22, R31, RZ ;  /* 0x0000001f16607210 */ /* 0x000fe40007f5e0ff */
[----:B------:R-:W-:Y:S02]  /*11300*/  SHF.L.W.U32.HI R24, R100, 0x10, R97 ;  /* 0x0000001064187819 */ /* 0x000fe40000010e61 */
        /* <DEDUP_REMOVED lines=17> */
[----:B------:R-:W-:Y:S02]  /*11420*/  SHF.L.W.U32.HI R56, R26, 0x1, R25 ;  /* 0x000000011a387819 */ /* 0x000fe40000010e19 */
[----:B------:R-:W-:-:S02]  /*11430*/  IADD3 R86, P4, P5, R82, R87, R86 ;  /* 0x0000005752567210 */ /* 0x000fc40007d9e056 */
[----:B------:R-:W-:Y:S02]  /*11440*/  IADD3.X R84, R54, R29, R27, P2, P3 ;  /* 0x0000001d36547210 */ /* 0x000fe400017e641b */
[----:B------:R-:W-:Y:S02]  /*11450*/  SHF.L.W.U32.HI R88, R25, 0x1, R26 ;  /* 0x0000000119587819 */ /* 0x000fe40000010e1a */
[----:B------:R-:W-:Y:S02]  /*11460*/  IADD3 R31, P2, P3, R73, R56, R70 ;  /* 0x00000038491f7210 */ /* 0x000fe40007b5e046 */
[----:B------:R-:W-:Y:S02]  /*11470*/  IADD3 R57, P1, P0, R67, R58, R71 ;  /* 0x0000003a43397210 */ /* 0x000fe4000783e047 */
[----:B------:R-:W-:Y:S02]  /*11480*/  IADD3.X R93, R80, R90, R93, P4, P5 ;  /* 0x0000005a505d7210 */ /* 0x000fe400027ea45d */
[----:B------:R-:W-:-:S02]  /*11490*/  LOP3.LUT R70, R23, R84, RZ, 0x3c, !PT ;  /* 0x0000005417467212 */ /* 0x000fc400078e3cff */
[----:B------:R-:W-:Y:S02]  /*114a0*/  IADD3.X R95, R75, R88, R95, P2, P3 ;  /* 0x000000584b5f7210 */ /* 0x000fe400017e645f */
[----:B------:R-:W-:Y:S02]  /*114b0*/  IADD3.X R92, R81, R85, R92, P1, P0 ;  /* 0x00000055515c7210 */ /* 0x000fe40000fe045c */
[----:B------:R-:W-:Y:S02]  /*114c0*/  LOP3.LUT R25, R24, R93, RZ, 0x3c, !PT ;  /* 0x0000005d18197212 */ /* 0x000fe400078e3cff */
[----:B------:R-:W-:Y:S02]  /*114d0*/  IADD3 R70, P0, R70, R98, RZ ;  /* 0x0000006246467210 */ /* 0x000fe40007f1e0ff */
[----:B------:R-:W-:Y:S02]  /*114e0*/  LOP3.LUT R94, R22, R59, RZ, 0x3c, !PT ;  /* 0x0000003b165e7212 */ /* 0x000fe400078e3cff */
[----:B------:R-:W-:-:S02]  /*114f0*/  LOP3.LUT R28, R20, R95, RZ, 0x3c, !PT ;  /* 0x0000005f141c7212 */ /* 0x000fc400078e3cff */
[----:B------:R-:W-:Y:S01]  /*11500*/  LOP3.LUT R26, R7, R92, RZ, 0x3c, !PT ;  /* 0x0000005c071a7212 */ /* 0x000fe200078e3cff */
[----:B------:R-:W-:Y:S01]  /*11510*/  IMAD.X R91, R94, 0x1, R91, P0 ;  /* 0x000000015e5b7824 */ /* 0x000fe200000e065b */
[----:B------:R-:W-:Y:S02]  /*11520*/  IADD3 R25, P1, R25, R96, RZ ;  /* 0x0000006019197210 */ /* 0x000fe40007f3e0ff */
[----:B------:R-:W-:Y:S02]  /*11530*/  LOP3.LUT R27, R21, R86, RZ, 0x3c, !PT ;  /* 0x00000056151b7212 */ /* 0x000fe400078e3cff */
[----:B------:R-:W-:Y:S02]  /*11540*/  IADD3 R39, P3, R28, R39, RZ ;  /* 0x000000271c277210 */ /* 0x000fe40007f7e0ff */
[----:B------:R-:W-:Y:S02]  /*11550*/  IADD3 R26, P2, R26, R99, RZ ;  /* 0x000000631a1a7210 */ /* 0x000fe40007f5e0ff */
        /* <DEDUP_REMOVED lines=15> */
[----:B------:R-:W-:Y:S02]  /*11650*/  LOP3.LUT R96, R56, R39, RZ, 0x3c, !PT ;  /* 0x0000002738607212 */ /* 0x000fe400078e3cff */
[----:B------:R-:W-:-:S02]  /*11660*/  LOP3.LUT R29, R88, R89, RZ, 0x3c, !PT ;  /* 0x00000059581d7212 */ /* 0x000fc400078e3cff */
[----:B------:R-:W-:Y:S02]  /*11670*/  SHF.L.W.U32.HI R87, R37, 0x8, R58 ;  /* 0x0000000825577819 */ /* 0x000fe40000010e3a */
[----:B------:R-:W-:Y:S02]  /*11680*/  SHF.L.W.U32.HI R90, R58, 0x8, R37 ;  /* 0x000000083a5a7819 */ /* 0x000fe40000010e25 */
[----:B------:R-:W-:Y:S02]  /*11690*/  IADD3 R58, P0, P1, R66, R59, R98 ;  /* 0x0000003b423a7210 */ /* 0x000fe4000791e062 */
[----:B------:R-:W-:Y:S02]  /*116a0*/  SHF.L.W.U32.HI R56, R29, 0x8, R96 ;  /* 0x000000081d387819 */ /* 0x000fe40000010e60 */
[----:B------:R-:W-:Y:S02]  /*116b0*/  IADD3 R37, P2, P3, R46, R86, R71 ;  /* 0x000000562e257210 */ /* 0x000fe40007b5e047 */
[----:B------:R-:W-:-:S02]  /*116c0*/  SHF.L.W.U32.HI R96, R96, 0x8, R29 ;  /* 0x0000000860607819 */ /* 0x000fc40000010e1d */
[----:B------:R-:W-:Y:S02]  /*116d0*/  IADD3.X R29, R65, R84, R94, P0, P1 ;  /* 0x00000054411d7210 */ /* 0x000fe400007e245e */
[----:B------:R-:W-:Y:S02]  /*116e0*/  LOP3.LUT R99, R37, R24, R93, 0x96, !PT ;  /* 0x0000001825637212 */ /* 0x000fe400078e965d */
[----:B------:R-:W-:Y:S02]  /*116f0*/  LOP3.LUT R23, R58, R23, R84, 0x96, !PT ;  /* 0x000000173a177212 */ /* 0x000fe400078e9654 */
[----:B------:R-:W-:Y:S02]  /*11700*/  IADD3.X R88, R44, R93, R85, P2, P3 ;  /* 0x0000005d2c587210 */ /* 0x000fe400017e6455 */
[----:B------:R-:W-:Y:S02]  /*11710*/  LOP3.LUT R24, R29, R22, R59, 0x96, !PT ;  /* 0x000000161d187212 */ /* 0x000fe400078e963b */
[----:B------:R-:W-:-:S02]  /*11720*/  IADD3 R84, P0, P1, R68, R57, R90 ;  /* 0x0000003944547210 */ /* 0x000fc4000791e05a */
[----:B------:R-:W-:Y:S02]  /*11730*/  IADD3 R59, P2, P3, R47, R31, R96 ;  /* 0x0000001f2f3b7210 */ /* 0x000fe40007b5e060 */
        /* <DEDUP_REMOVED lines=16> */
[----:B------:R-:W-:Y:S02]  /*11840*/  IADD3 R97, P2, R10, R39, RZ ;  /* 0x000000270a617210 */ /* 0x000fe40007f5e0ff */
[----:B------:R-:W-:-:S02]  /*11850*/  SHF.L.W.U32.HI R24, R86, 0x10, R99 ;  /* 0x0000001056187819 */ /* 0x000fc40000010e63 */
[----:B------:R-:W-:Y:S01]  /*11860*/  IADD3 R102, P0, R22, R25, RZ ;  /* 0x0000001916667210 */ /* 0x000fe20007f1e0ff */
[----:B------:R-:W-:Y:S01]  /*11870*/  IMAD.X R89, R20, 0x1, R89, P2 ;  /* 0x0000000114597824 */ /* 0x000fe200010e0659 */
[----:B------:R-:W-:-:S03]  /*11880*/  IADD3 R99, P1, R21, R26, RZ ;  /* 0x0000001a15637210 */ /* 0x000fc60007f3e0ff */
[----:B------:R-:W-:Y:S01]  /*11890*/  IMAD.X R92, R24, 0x1, R27, P0 ;  /* 0x00000001185c7824 */ /* 0x000fe200000e061b */
[----:B------:R-:W-:Y:S02]  /*118a0*/  LOP3.LUT R96, R96, R97, RZ, 0x3c, !PT ;  /* 0x0000006160607212 */ /* 0x000fe400078e3cff */
[----:B------:R-:W-:Y:S01]  /*118b0*/  LOP3.LUT R25, R56, R89, RZ, 0x3c, !PT ;  /* 0x0000005938197212 */ /* 0x000fe200078e3cff */
[----:B------:R-:W-:Y:S01]  /*118c0*/  IMAD.X R100, R23, 0x1, R28, P1 ;  /* 0x0000000117647824 */ /* 0x000fe200008e061c */
[----:B------:R-:W-:Y:S02]  /*118d0*/  LOP3.LUT R91, R94, R31, RZ, 0x3c, !PT ;  /* 0x0000001f5e5b7212 */ /* 0x000fe400078e3cff */
[----:B------:R-:W-:Y:S02]  /*118e0*/  LOP3.LUT R71, R71, R102, RZ, 0x3c, !PT ;  /* 0x0000006647477212 */ /* 0x000fe400078e3cff */
[----:B------:R-:W-:Y:S02]  /*118f0*/  LOP3.LUT R94, R85, R92, RZ, 0x3c, !PT ;  /* 0x0000005c555e7212 */ /* 0x000fe400078e3cff */
[----:B------:R-:W-:-:S02]  /*11900*/  LOP3.LUT R70, R98, R57, RZ, 0x3c, !PT ;  /* 0x0000003962467212 */ /* 0x000fc400078e3cff */
[----:B------:R-:W-:Y:S02]  /*11910*/  SHF.L.W.U32.HI R39, R25, 0x1, R96 ;  /* 0x0000000119277819 */ /* 0x000fe40000010e60 */
        /* <DEDUP_REMOVED lines=10> */
[----:B------:R-:W-:-:S02]  /*119c0*/  IADD3.X R29, R69, R96, R29, P2, P3 ;  /* 0x00000060451d7210 */ /* 0x000fc400017e641d */
[----:B------:R-:W-:Y:S02]  /*119d0*/  SHF.L.W.U32.HI R37, R26, 0x1, R87 ;  /* 0x000000011a257819 */ /* 0x000fe40000010e57 */
[----:B------:R-:W-:Y:S02]  /*119e0*/  IADD3 R87, P1, P0, R63, R85, R84 ;  /* 0x000000553f577210 */ /* 0x000fe4000783e054 */
[----:B------:R-:W-:Y:S02]  /*119f0*/  IADD3 R84, P2, P3, R68, R90, R59 ;  /* 0x0000005a44547210 */ /* 0x000fe40007b5e03b */
[----:B------:R-:W-:Y:S02]  /*11a00*/  IADD3.X R88, R81, R70, R88, P4, P5 ;  /* 0x0000004651587210 */ /* 0x000fe400027ea458 */
[----:B------:R-:W-:Y:S02]  /*11a10*/  LOP3.LUT R26, R24, R29, RZ, 0x3c, !PT ;  /* 0x0000001d181a7212 */ /* 0x000fe400078e3cff */
[----:B------:R-:W-:-:S02]  /*11a20*/  IADD3.X R93, R61, R94, R93, P1, P0 ;  /* 0x0000005e3d5d7210 */ /* 0x000fc40000fe045d */
[----:B------:R-:W-:Y:S02]  /*11a30*/  IADD3.X R95, R48, R37, R95, P2, P3 ;  /* 0x00000025305f7210 */ /* 0x000fe400017e645f */
[----:B------:R-:W-:Y:S02]  /*11a40*/  LOP3.LUT R91, R23, R88, RZ, 0x3c, !PT ;  /* 0x00000058175b7212 */ /* 0x000fe400078e3cff */
[----:B------:R-:W-:Y:S02]  /*11a50*/  IADD3 R26, P0, R26, R99, RZ ;  /* 0x000000631a1a7210 */ /* 0x000fe40007f1e0ff */
[----:B------:R-:W-:Y:S02]  /*11a60*/  LOP3.LUT R25, R22, R71, RZ, 0x3c, !PT ;  /* 0x0000004716197212 */ /* 0x000fe400078e3cff */
[----:B------:R-:W-:Y:S02]  /*11a70*/  LOP3.LUT R28, R20, R93, RZ, 0x3c, !PT ;  /* 0x0000005d141c7212 */ /* 0x000fe400078e3cff */
[----:B------:R-:W-:Y:S01]  /*11a80*/  LOP3.LUT R27, R6, R95, RZ, 0x3c, !PT ;  /* 0x0000005f061b7212 */ /* 0x000fe200078e3cff */
[----:B------:R-:W-:Y:S01]  /*11a90*/  IMAD.X R25, R25, 0x1, R100, P0 ;  /* 0x0000000119197824 */ /* 0x000fe200000e0664 */
[----:B------:R-:W-:-:S02]  /*11aa0*/  IADD3 R91, P1, R91, R97, RZ ;  /* 0x000000615b5b7210 */ /* 0x000fc40007f3e0ff */
[----:B------:R-:W-:Y:S02]  /*11ab0*/  LOP3.LUT R98, R21, R56, RZ, 0x3c, !PT ;  /* 0x0000003815627212 */ /* 0x000fe400078e3cff */
[----:B------:R-:W-:Y:S02]  /*11ac0*/  IADD3 R28, P2, R28, R57, RZ ;  /* 0x000000391c1c7210 */ /* 0x000fe40007f5e0ff */
        /* <DEDUP_REMOVED lines=14> */
[----:B------:R-:W-:-:S02]  /*11bb0*/  LOP3.LUT R59, R37, R58, RZ, 0x3c, !PT ;  /* 0x0000003a253b7212 */ /* 0x000fc400078e3cff */
[----:B------:R-:W-:Y:S02]  /*11bc0*/  SHF.L.W.U32.HI R96, R99, 0x8, R86 ;  /* 0x0000000863607819 */ /* 0x000fe40000010e56 */
[----:B------:R-:W-:Y:S02]  /*11bd0*/  IADD3 R37, P0, P1, R46, R71, R57 ;  /* 0x000000472e257210 */ /* 0x000fe4000791e039 */
[----:B------:R-:W-:Y:S02]  /*11be0*/  SHF.L.W.U32.HI R99, R86, 0x8, R99 ;  /* 0x0000000856637819 */ /* 0x000fe40000010e63 */
[----:B------:R-:W-:Y:S02]  /*11bf0*/  LOP3.LUT R90, R90, R27, RZ, 0x3c, !PT ;  /* 0x0000001b5a5a7212 */ /* 0x000fe400078e3cff */
[----:B------:R-:W-:Y:S02]  /*11c00*/  SHF.L.W.U32.HI R89, R94, 0x8, R85 ;  /* 0x000000085e597819 */ /* 0x000fe40000010e55 */
[----:B------:R-:W-:-:S02]  /*11c10*/  SHF.L.W.U32.HI R94, R85, 0x8, R94 ;  /* 0x00000008555e7819 */ /* 0x000fc40000010e5e */
[----:B------:R-:W-:Y:S02]  /*11c20*/  LOP3.LUT R100, R37, R24, R29, 0x96, !PT ;  /* 0x0000001825647212 */ /* 0x000fe400078e961d */
[----:B------:R-:W-:Y:S02]  /*11c30*/  IADD3 R86, P2, P3, R78, R56, R99 ;  /* 0x000000384e567210 */ /* 0x000fe40007b5e063 */
[----:B------:R-:W-:Y:S02]  /*11c40*/  IADD3.X R29, R44, R29, R39, P0, P1 ;  /* 0x0000001d2c1d7210 */ /* 0x000fe400007e2427 */
[----:B------:R-:W-:Y:S02]  /*11c50*/  SHF.L.W.U32.HI R92, R90, 0x8, R59 ;  /* 0x000000085a5c7819 */ /* 0x000fe40000010e3b */
[----:B------:R-:W-:Y:S02]  /*11c60*/  IADD3 R85, P0, P1, R82, R87, R94 ;  /* 0x0000005752557210 */ /* 0x000fe4000791e05e */
[----:B------:R-:W-:-:S02]  /*11c70*/  SHF.L.W.U32.HI R70, R59, 0x8, R90 ;  /* 0x000000083b467819 */ /* 0x000fc40000010e5a */
[----:B------:R-:W-:Y:S02]  /*11c80*/  IADD3.X R59, R83, R88, R96, P2, P3 ;  /* 0x00000058533b7210 */ /* 0x000fe400017e6460 */
[----:B------:R-:W-:Y:S02]  /*11c90*/  LOP3.LUT R101, R29, R22, R71, 0x96, !PT ;  /* 0x000000161d657212 */ /* 0x000fe400078e9647 */
[----:B------:R-:W-:Y:S02]  /*11ca0*/  LOP3.LUT R98, R86, R23, R88, 0x96, !PT ;  /* 0x0000001756627212 */ /* 0x000fe400078e9658 */
[----:B------:R-:W-:Y:S02]  /*11cb0*/  IADD3 R71, P2, P3, R73, R84, R92 ;  /* 0x0000005449477210 */ /* 0x000fe40007b5e05c */
[----:B------:R-:W-:Y:S02]  /*11cc0*/  LOP3.LUT R23, R85, R20, R93, 0x96, !PT ;  /* 0x0000001455177212 */ /* 0x000fe400078e965d */
[----:B------:R-:W-:-:S02]  /*11cd0*/  IADD3.X R93, R80, R93, R89, P0, P1 ;  /* 0x0000005d505d7210 */ /* 0x000fc400007e2459 */
[----:B------:R-:W-:Y:S02]  /*11ce0*/  LOP3.LUT R21, R59, R21, R56, 0x96, !PT ;  /* 0x000000153b157212 */ /* 0x000fe400078e9638 */
[----:B------:R-:W-:Y:S02]  /*11cf0*/  IADD3.X R90, R75, R95, R70, P2, P3 ;  /* 0x0000005f4b5a7210 */ /* 0x000fe400017e6446 */
[----:B------:R-:W-:Y:S02]  /*11d00*/  LOP3.LUT R22, R71, R6, R95, 0x96, !PT ;  /* 0x0000000647167212 */ /* 0x000fe400078e965f */
[----:B------:R-:W-:Y:S02]  /*11d10*/  LOP3.LUT R24, R93, R10, R87, 0x96, !PT ;  /* 0x0000000a5d187212 */ /* 0x000fe400078e9657 */
[----:B------:R-:W-:Y:S02]  /*11d20*/  SHF.L.W.U32.HI R6, R98, 0x10, R21 ;  /* 0x0000001062067819 */ /* 0x000fe40000010e15 */
[----:B------:R-:W-:-:S02]  /*11d30*/  SHF.L.W.U32.HI R10, R21, 0x10, R98 ;  /* 0x00000010150a7819 */ /* 0x000fc40000010e62 */
[----:B------:R-:W-:Y:S02]  /*11d40*/  LOP3.LUT R21, R90, R7, R84, 0x96, !PT ;  /* 0x000000075a157212 */ /* 0x000fe400078e9654 */
[----:B------:R-:W-:Y:S02]  /*11d50*/  SHF.L.W.U32.HI R20, R24, 0x10, R23 ;  /* 0x0000001018147819 */ /* 0x000fe40000010e17 */
[----:B------:R-:W-:Y:S02]  /*11d60*/  SHF.L.W.U32.HI R7, R23, 0x10, R24 ;  /* 0x0000001017077819 */ /* 0x000fe40000010e18 */
[----:B------:R-:W-:Y:S02]  /*11d70*/  SHF.L.W.U32.HI R23, R21, 0x10, R22 ;  /* 0x0000001015177819 */ /* 0x000fe40000010e16 */
[----:B------:R-:W-:Y:S02]  /*11d80*/  IADD3 R56, P0, R6, R91, RZ ;  /* 0x0000005b06387210 */ /* 0x000fe40007f1e0ff */
[----:B------:R-:W-:-:S02]  /*11d90*/  SHF.L.W.U32.HI R22, R22, 0x10, R21 ;  /* 0x0000001016167819 */ /* 0x000fc40000010e15 */
[----:B------:R-:W-:Y:S02]  /*11da0*/  SHF.L.W.U32.HI R21, R100, 0x10, R101 ;  /* 0x0000001064157819 */ /* 0x000fe40000010e65 */
[----:B------:R-:W-:Y:S01]  /*11db0*/  IADD3 R98, P1, R7, R28, RZ ;  /* 0x0000001c07627210 */ /* 0x000fe20007f3e0ff */
[----:B------:R-:W-:Y:S01]  /*11dc0*/  IMAD.X R97, R10, 0x1, R97, P0 ;  /* 0x000000010a617824 */ /* 0x000fe200000e0661 */
[----:B------:R-:W-:Y:S02]  /*11dd0*/  IADD3 R91, P2, R22, R27, RZ ;  /* 0x0000001b165b7210 */ /* 0x000fe40007f5e0ff */
[----:B------:R-:W-:Y:S01]  /*11de0*/  LOP3.LUT R84, R99, R56, RZ, 0x3c, !PT ;  /* 0x0000003863547212 */ /* 0x000fe200078e3cff */
[----:B------:R-:W-:Y:S01]  /*11df0*/  IMAD.X R28, R20, 0x1, R31, P1 ;  /* 0x00000001141c7824 */ /* 0x000fe200008e061f */
[----:B------:R-:W-:Y:S02]  /*11e00*/  SHF.L.W.U32.HI R24, R101, 0x10, R100 ;  /* 0x0000001065187819 */ /* 0x000fe40000010e64 */
        /* <DEDUP_REMOVED lines=56> */
[----:B------:R-:W-:-:S02]  /*12190*/  IADD3 R85, P0, P1, R47, R70, R92 ;  /* 0x000000462f557210 */ /* 0x000fc4000791e05c */
[----:B------:R-:W-:Y:S02]  /*121a0*/  IADD3 R31, P2, P3, R76, R86, R89 ;  /* 0x000000564c1f7210 */ /* 0x000fe40007b5e059 */
[----:B------:R-:W-:Y:S02]  /*121b0*/  SHF.L.W.U32.HI R99, R71, 0x8, R90 ;  /* 0x0000000847637819 */ /* 0x000fe40000010e5a */
[----:B------:R-:W-:Y:S02]  /*121c0*/  SHF.L.W.U32.HI R90, R90, 0x8, R71 ;  /* 0x000000085a5a7819 */ /* 0x000fe40000010e47 */
[----:B------:R-:W-:Y:S02]  /*121d0*/  LOP3.LUT R23, R85, R23, R58, 0x96, !PT ;  /* 0x0000001755177212 */ /* 0x000fe400078e963a */
[----:B------:R-:W-:Y:S02]  /*121e0*/  IADD3.X R71, R45, R58, R88, P0, P1 ;  /* 0x0000003a2d477210 */ /* 0x000fe400007e2458 */
[----:B------:R-:W-:-:S02]  /*121f0*/  LOP3.LUT R94, R31, R24, R59, 0x96, !PT ;  /* 0x000000181f5e7212 */ /* 0x000fc400078e963b */
[----:B------:R-:W-:Y:S02]  /*12200*/  IADD3.X R58, R8, R59, R91, P2, P3 ;  /* 0x0000003b083a7210 */ /* 0x000fe400017e645b */
[----:B------:R-:W-:Y:S02]  /*12210*/  IADD3 R59, P0, P1, R53, R27, R84 ;  /* 0x0000001b353b7210 */ /* 0x000fe4000791e054 */
[----:B------:R-:W-:Y:S02]  /*12220*/  IADD3 R87, P2, P3, R74, R37, R90 ;  /* 0x000000254a577210 */ /* 0x000fe40007b5e05a */
[----:B------:R-:W-:Y:S02]  /*12230*/  LOP3.LUT R103, R58, R21, R86, 0x96, !PT ;  /* 0x000000153a677212 */ /* 0x000fe400078e9656 */
        /* <DEDUP_REMOVED lines=12> */
[----:B------:R-:W-:Y:S01]  /*12300*/  SHF.L.W.U32.HI R20, R7, 0x10, R22 ;  /* 0x0000001007147819 */ /* 0x000fe20000010e16 */
[----:B------:R-:W-:Y:S01]  /*12310*/  IMAD.X R37, R6, 0x1, R57, P0 ;  /* 0x0000000106257824 */ /* 0x000fe200000e0639 */
[----:B------:R-:W-:-:S02]  /*12320*/  SHF.L.W.U32.HI R7, R22, 0x10, R7 ;  /* 0x0000001016077819 */ /* 0x000fc40000010e07 */
[----:B------:R-:W-:Y:S02]  /*12330*/  SHF.L.W.U32.HI R22, R94, 0x10, R103 ;  /* 0x000000105e167819 */ /* 0x000fe40000010e67 */
[----:B------:R-:W-:Y:S02]  /*12340*/  IADD3 R96, P2, R7, R56, RZ ;  /* 0x0000003807607210 */ /* 0x000fe40007f5e0ff */
[----:B------:R-:W-:Y:S02]  /*12350*/  LOP3.LUT R27, R92, R39, RZ, 0x3c, !PT ;  /* 0x000000275c1b7212 */ /* 0x000fe400078e3cff */
[----:B------:R-:W-:Y:S02]  /*12360*/  LOP3.LUT R88, R88, R37, RZ, 0x3c, !PT ;  /* 0x0000002558587212 */ /* 0x000fe400078e3cff */
[----:B------:R-:W-:Y:S02]  /*12370*/  SHF.L.W.U32.HI R24, R103, 0x10, R94 ;  /* 0x0000001067187819 */ /* 0x000fe40000010e5e */
[----:B------:R-:W-:-:S02]  /*12380*/  IADD3 R101, P1, R21, R26, RZ ;  /* 0x0000001a15657210 */ /* 0x000fc40007f3e0ff */
[----:B------:R-:W-:Y:S01]  /*12390*/  IADD3 R100, P0, R22, R25, RZ ;  /* 0x0000001916647210 */ /* 0x000fe20007f1e0ff */
[----:B------:R-:W-:Y:S01]  /*123a0*/  IMAD.X R86, R20, 0x1, R97, P2 ;  /* 0x0000000114567824 */ /* 0x000fe200010e0661 */
[----:B------:R-:W-:Y:S01]  /*123b0*/  SHF.L.W.U32.HI R57, R88, 0x1, R27 ;  /* 0x0000000158397819 */ /* 0x000fe20000010e1b */
[----:B------:R-:W-:Y:S01]  /*123c0*/  IMAD.X R98, R23, 0x1, R28, P1 ;  /* 0x0000000117627824 */ /* 0x000fe200008e061c */
[----:B------:R-:W-:Y:S01]  /*123d0*/  SHF.L.W.U32.HI R27, R27, 0x1, R88 ;  /* 0x000000011b1b7819 */ /* 0x000fe20000010e58 */
[----:B------:R-:W-:Y:S01]  /*123e0*/  IMAD.X R88, R24, 0x1, R29, P0 ;  /* 0x0000000118587824 */ /* 0x000fe200000e061d */
[----:B------:R-:W-:Y:S02]  /*123f0*/  LOP3.LUT R90, R90, R96, RZ, 0x3c, !PT ;  /* 0x000000605a5a7212 */ /* 0x000fe400078e3cff */
[----:B------:R-:W-:Y:S02]  /*12400*/  LOP3.LUT R99, R99, R86, RZ, 0x3c, !PT ;  /* 0x0000005663637212 */ /* 0x000fe400078e3cff */
[----:B------:R-:W-:-:S02]  /*12410*/  LOP3.LUT R89, R89, R100, RZ, 0x3c, !PT ;  /* 0x0000006459597212 */ /* 0x000fc400078e3cff */
[----:B------:R-:W-:Y:S02]  /*12420*/  LOP3.LUT R92, R91, R88, RZ, 0x3c, !PT ;  /* 0x000000585b5c7212 */ /* 0x000fe400078e3cff */
[----:B------:R-:W-:Y:S02]  /*12430*/  LOP3.LUT R26, R95, R98, RZ, 0x3c, !PT ;  /* 0x000000625f1a7212 */ /* 0x000fe400078e3cff */
[----:B------:R-:W-:Y:S02]  /*12440*/  SHF.L.W.U32.HI R95, R99, 0x1, R90 ;  /* 0x00000001635f7819 */ /* 0x000fe40000010e5a */
[----:B------:R-:W-:Y:S02]  /*12450*/  LOP3.LUT R25, R84, R101, RZ, 0x3c, !PT ;  /* 0x0000006554197212 */ /* 0x000fe400078e3cff */
[----:B------:R-:W-:Y:S02]  /*12460*/  SHF.L.W.U32.HI R94, R90, 0x1, R99 ;  /* 0x000000015a5e7819 */ /* 0x000fe40000010e63 */
[----:B------:R-:W-:-:S02]  /*12470*/  SHF.L.W.U32.HI R90, R92, 0x1, R89 ;  /* 0x000000015c5a7819 */ /* 0x000fc40000010e59 */
[----:B------:R-:W-:Y:S02]  /*12480*/  IADD3 R29, P4, P5, R66, R57, R31 ;  /* 0x00000039421d7210 */ /* 0x000fe40007d9e01f */
[----:B------:R-:W-:Y:S02]  /*12490*/  IADD3 R85, P2, P3, R46, R95, R85 ;  /* 0x0000005f2e557210 */ /* 0x000fe40007b5e055 */
[----:B------:R-:W-:Y:S02]  /*124a0*/  SHF.L.W.U32.HI R84, R26, 0x1, R25 ;  /* 0x000000011a547819 */ /* 0x000fe40000010e19 */
        /* <DEDUP_REMOVED lines=12> */
[----:B------:R-:W-:Y:S02]  /*12570*/  LOP3.LUT R25, R21, R29, RZ, 0x3c, !PT ;  /* 0x0000001d15197212 */ /* 0x000fe400078e3cff */
[----:B------:R-:W-:Y:S02]  /*12580*/  IADD3 R26, P0, R26, R101, RZ ;  /* 0x000000651a1a7210 */ /* 0x000fe40007f1e0ff */
[----:B------:R-:W-:-:S02]  /*12590*/  LOP3.LUT R59, R22, R85, RZ, 0x3c, !PT ;  /* 0x00000055163b7212 */ /* 0x000fc400078e3cff */
[----:B------:R-:W-:Y:S01]  /*125a0*/  LOP3.LUT R31, R6, R97, RZ, 0x3c, !PT ;  /* 0x00000061061f7212 */ /* 0x000fe200078e3cff */
[----:B------:R-:W-:Y:S01]  /*125b0*/  IMAD.X R86, R25, 0x1, R86, P1 ;  /* 0x0000000119567824 */ /* 0x000fe200008e0656 */
[----:B------:R-:W-:Y:S01]  /*125c0*/  IADD3 R39, P2, R58, R39, RZ ;  /* 0x000000273a277210 */ /* 0x000fe20007f5e0ff */
[----:B------:R-:W-:Y:S01]  /*125d0*/  IMAD.X R25, R59, 0x1, R98, P0 ;  /* 0x000000013b197824 */ /* 0x000fe200000e0662 */
[----:B------:R-:W-:Y:S02]  /*125e0*/  LOP3.LUT R58, R7, R28, RZ, 0x3c, !PT ;  /* 0x0000001c073a7212 */ /* 0x000fe400078e3cff */
[----:B------:R-:W-:Y:S02]  /*125f0*/  IADD3 R31, P3, R31, R100, RZ ;  /* 0x000000641f1f7210 */ /* 0x000fe40007f7e0ff */
        /* <DEDUP_REMOVED lines=25> */
[----:B------:R-:W-:Y:S02]  /*12790*/  LOP3.LUT R99, R27, R22, R85, 0x96, !PT ;  /* 0x000000161b637212 */ /* 0x000fe400078e9655 */
[----:B------:R-:W-:Y:S02]  /*127a0*/  IADD3 R71, P0, P1, R47, R28, R91 ;  /* 0x0000001c2f477210 */ /* 0x000fe4000791e05b */
[----:B------:R-:W-:-:S02]  /*127b0*/  IADD3 R85, P2, P3, R78, R87, R90 ;  /* 0x000000574e557210 */ /* 0x000fc40007b5e05a */
[----:B------:R-:W-:Y:S02]  /*127c0*/  LOP3.LUT R24, R56, R21, R29, 0x96, !PT ;  /* 0x0000001538187212 */ /* 0x000fe400078e961d */
[----:B------:R-:W-:Y:S02]  /*127d0*/  IADD3.X R96, R45, R93, R88, P0, P1 ;  /* 0x0000005d2d607210 */ /* 0x000fe400007e2458 */
[----:B------:R-:W-:Y:S02]  /*127e0*/  LOP3.LUT R22, R85, R6, R97, 0x96, !PT ;  /* 0x0000000655167212 */ /* 0x000fe400078e9661 */
[----:B------:R-:W-:Y:S02]  /*127f0*/  SHF.L.W.U32.HI R6, R23, 0x10, R24 ;  /* 0x0000001017067819 */ /* 0x000fe40000010e18 */
[----:B------:R-:W-:Y:S02]  /*12800*/  LOP3.LUT R28, R96, R7, R28, 0x96, !PT ;  /* 0x00000007601c7212 */ /* 0x000fe400078e961c */
[----:B------:R-:W-:-:S02]  /*12810*/  IADD3.X R97, R83, R97, R84, P2, P3 ;  /* 0x0000006153617210 */ /* 0x000fc400017e6454 */
[----:B------:R-:W-:Y:S02]  /*12820*/  SHF.L.W.U32.HI R7, R24, 0x10, R23 ;  /* 0x0000001018077819 */ /* 0x000fe40000010e17 */
[----:B------:R-:W-:Y:S02]  /*12830*/  IADD3 R29, P0, R6, R89, RZ ;  /* 0x00000059061d7210 */ /* 0x000fe40007f1e0ff */
[----:B------:R-:W-:Y:S02]  /*12840*/  LOP3.LUT R21, R71, R20, R93, 0x96, !PT ;  /* 0x0000001447157212 */ /* 0x000fe400078e965d */
[----:B------:R-:W-:Y:S01]  /*12850*/  LOP3.LUT R87, R97, R10, R87, 0x96, !PT ;  /* 0x0000000a61577212 */ /* 0x000fe200078e9657 */
[----:B------:R-:W-:Y:S01]  /*12860*/  IMAD.X R86, R7, 0x1, R86, P0 ;  /* 0x0000000107567824 */ /* 0x000fe200000e0656 */
[----:B------:R-:W-:Y:S02]  /*12870*/  SHF.L.W.U32.HI R10, R21, 0x10, R28 ;  /* 0x00000010150a7819 */ /* 0x000fe40000010e1c */
[----:B------:R-:W-:-:S02]  /*12880*/  SHF.L.W.U32.HI R20, R28, 0x10, R21 ;  /* 0x000000101c147819 */ /* 0x000fc40000010e15 */
[----:B------:R-:W-:Y:S02]  /*12890*/  SHF.L.W.U32.HI R23, R87, 0x10, R22 ;  /* 0x0000001057177819 */ /* 0x000fe40000010e16 */
[----:B------:R-:W-:Y:S02]  /*128a0*/  SHF.L.W.U32.HI R22, R22, 0x10, R87 ;  /* 0x0000001016167819 */ /* 0x000fe40000010e57 */
[----:B------:R-:W-:Y:S02]  /*128b0*/  SHF.L.W.U32.HI R21, R98, 0x10, R99 ;  /* 0x0000001062157819 */ /* 0x000fe40000010e63 */
[----:B------:R-:W-:Y:S02]  /*128c0*/  LOP3.LUT R87, R95, R86, RZ, 0x3c, !PT ;  /* 0x000000565f577212 */ /* 0x000fe400078e3cff */
[----:B------:R-:W-:Y:S02]  /*128d0*/  IADD3 R95, P1, R10, R39, RZ ;  /* 0x000000270a5f7210 */ /* 0x000fe40007f3e0ff */
[----:B------:R-:W-:-:S02]  /*128e0*/  SHF.L.W.U32.HI R24, R99, 0x10, R98 ;  /* 0x0000001063187819 */ /* 0x000fc40000010e62 */
[----:B------:R-:W-:Y:S02]  /*128f0*/  IADD3 R98, P0, R21, R26, RZ ;  /* 0x0000001a15627210 */ /* 0x000fe40007f1e0ff */
[----:B------:R-:W-:Y:S02]  /*12900*/  LOP3.LUT R28, R92, R29, RZ, 0x3c, !PT ;  /* 0x0000001d5c1c7212 */ /* 0x000fe400078e3cff */
[----:B------:R-:W-:Y:S01]  /*12910*/  IADD3 R31, P2, R22, R31, RZ ;  /* 0x0000001f161f7210 */ /* 0x000fe20007f5e0ff */
[----:B------:R-:W-:Y:S01]  /*12920*/  IMAD.X R89, R20, 0x1, R37, P1 ;  /* 0x0000000114597824 */ /* 0x000fe200008e0625 */
[----:B------:R-:W-:Y:S01]  /*12930*/  SHF.L.W.U32.HI R39, R87, 0x1, R28 ;  /* 0x0000000157277819 */ /* 0x000fe20000010e1c */
[----:B------:R-:W-:Y:S01]  /*12940*/  IMAD.X R99, R24, 0x1, R25, P0 ;  /* 0x0000000118637824 */ /* 0x000fe200000e0619 */
[----:B------:R-:W-:Y:S01]  /*12950*/  LOP3.LUT R37, R91, R95, RZ, 0x3c, !PT ;  /* 0x0000005f5b257212 */ /* 0x000fe200078e3cff */
[----:B------:R-:W-:Y:S01]  /*12960*/  IMAD.X R91, R23, 0x1, R70, P2 ;  /* 0x00000001175b7824 */ /* 0x000fe200010e0646 */
[----:B------:R-:W-:-:S02]  /*12970*/  SHF.L.W.U32.HI R28, R28, 0x1, R87 ;  /* 0x000000011c1c7819 */ /* 0x000fc40000010e57 */
[----:B------:R-:W-:Y:S02]  /*12980*/  LOP3.LUT R87, R90, R31, RZ, 0x3c, !PT ;  /* 0x0000001f5a577212 */ /* 0x000fe400078e3cff */
[----:B------:R-:W-:Y:S02]  /*12990*/  LOP3.LUT R90, R88, R89, RZ, 0x3c, !PT ;  /* 0x00000059585a7212 */ /* 0x000fe400078e3cff */
[----:B------:R-:W-:Y:S02]  /*129a0*/  LOP3.LUT R93, R59, R98, RZ, 0x3c, !PT ;  /* 0x000000623b5d7212 */ /* 0x000fe400078e3cff */
[----:B------:R-:W-:Y:S02]  /*129b0*/  LOP3.LUT R92, R57, R99, RZ, 0x3c, !PT ;  /* 0x00000063395c7212 */ /* 0x000fe400078e3cff */
[----:B------:R-:W-:Y:S02]  /*129c0*/  LOP3.LUT R26, R84, R91, RZ, 0x3c, !PT ;  /* 0x0000005b541a7212 */ /* 0x000fe400078e3cff */
[----:B------:R-:W-:-:S02]  /*129d0*/  SHF.L.W.U32.HI R88, R90, 0x1, R37 ;  /* 0x000000015a587819 */ /* 0x000fc40000010e25 */
[----:B------:R-:W-:Y:S02]  /*129e0*/  IADD3 R59, P2, P3, R63, R39, R58 ;  /* 0x000000273f3b7210 */ /* 0x000fe40007b5e03a */
[----:B------:R-:W-:Y:S02]  /*129f0*/  SHF.L.W.U32.HI R70, R92, 0x1, R93 ;  /* 0x000000015c467819 */ /* 0x000fe40000010e5d */
[----:B------:R-:W-:Y:S02]  /*12a00*/  SHF.L.W.U32.HI R84, R26, 0x1, R87 ;  /* 0x000000011a547819 */ /* 0x000fe40000010e57 */
[----:B------:R-:W-:Y:S02]  /*12a10*/  SHF.L.W.U32.HI R90, R37, 0x1, R90 ;  /* 0x00000001255a7819 */ /* 0x000fe40000010e5a */
[----:B------:R-:W-:Y:S02]  /*12a20*/  IADD3 R94, P4, P5, R67, R88, R94 ;  /* 0x00000058435e7210 */ /* 0x000fe40007d9e05e */
[----:B------:R-:W-:-:S02]  /*12a30*/  IADD3.X R58, R61, R28, R27, P2, P3 ;  /* 0x0000001c3d3a7210 */ /* 0x000fc400017e641b */
[----:B------:R-:W-:Y:S02]  /*12a40*/  SHF.L.W.U32.HI R93, R93, 0x1, R92 ;  /* 0x000000015d5d7819 */ /* 0x000fe40000010e5c */
[----:B------:R-:W-:Y:S02]  /*12a50*/  IADD3 R57, P2, P3, R68, R70, R85 ;  /* 0x0000004644397210 */ /* 0x000fe40007b5e055 */
[----:B------:R-:W-:Y:S02]  /*12a60*/  SHF.L.W.U32.HI R87, R87, 0x1, R26 ;  /* 0x0000000157577819 */ /* 0x000fe40000010e1a */
[----:B------:R-:W-:Y:S02]  /*12a70*/  IADD3 R37, P1, P0, R74, R84, R71 ;  /* 0x000000544a257210 */ /* 0x000fe4000783e047 */
[----:B------:R-:W-:Y:S02]  /*12a80*/  IADD3.X R71, R81, R90, R56, P4, P5 ;  /* 0x0000005a51477210 */ /* 0x000fe400027ea438 */
[----:B------:R-:W-:-:S02]  /*12a90*/  IADD3.X R97, R48, R93, R97, P2, P3 ;  /* 0x0000005d30617210 */ /* 0x000fc400017e6461 */
[----:B------:R-:W-:Y:S02]  /*12aa0*/  IADD3.X R96, R72, R87, R96, P1, P0 ;  /* 0x0000005748607210 */ /* 0x000fe40000fe0460 */
[----:B------:R-:W-:Y:S02]  /*12ab0*/  LOP3.LUT R92, R23, R58, RZ, 0x3c, !PT ;  /* 0x0000003a175c7212 */ /* 0x000fe400078e3cff */
[----:B------:R-:W-:Y:S02]  /*12ac0*/  LOP3.LUT R25, R24, R71, RZ, 0x3c, !PT ;  /* 0x0000004718197212 */ /* 0x000fe400078e3cff */
[----:B------:R-:W-:Y:S02]  /*12ad0*/  LOP3.LUT R26, R20, R97, RZ, 0x3c, !PT ;  /* 0x00000061141a7212 */ /* 0x000fe400078e3cff */
[----:B------:R-:W-:Y:S02]  /*12ae0*/  LOP3.LUT R27, R7, R96, RZ, 0x3c, !PT ;  /* 0x00000060071b7212 */ /* 0x000fe400078e3cff */
[----:B------:R-:W-:-:S02]  /*12af0*/  IADD3 R92, P0, R92, R95, RZ ;  /* 0x0000005f5c5c7210 */ /* 0x000fc40007f1e0ff */
[----:B------:R-:W-:Y:S02]  /*12b00*/  LOP3.LUT R56, R22, R59, RZ, 0x3c, !PT ;  /* 0x0000003b16387212 */ /* 0x000fe400078e3cff */
[----:B------:R-:W-:Y:S02]  /*12b10*/  IADD3 R25, P1, R25, R31, RZ ;  /* 0x0000001f19197210 */ /* 0x000fe40007f3e0ff */
[----:B------:R-:W-:Y:S02]  /*12b20*/  LOP3.LUT R31, R21, R94, RZ, 0x3c, !PT ;  /* 0x0000005e151f7212 */ /* 0x000fe400078e3cff */
[----:B------:R-:W-:Y:S01]  /*12b30*/  IADD3 R29, P3, R26, R29, RZ ;  /* 0x0000001d1a1d7210 */ /* 0x000fe20007f7e0ff */
[----:B------:R-:W-:Y:S01]  /*12b40*/  IMAD.X R89, R56, 0x1, R89, P0 ;  /* 0x0000000138597824 */ /* 0x000fe200000e0659 */
        /* <DEDUP_REMOVED lines=20> */
[----:B------:R-:W-:Y:S02]  /*12c90*/  IADD3 R56, P0, P1, R30, R59, R98 ;  /* 0x0000003b1e387210 */ /* 0x000fe4000791e062 */
[----:B------:R-:W-:Y:S02]  /*12ca0*/  SHF.L.W.U32.HI R87, R93, 0x8, R70 ;  /* 0x000000085d577819 */ /* 0x000fe40000010e46 */
[----:B------:R-:W-:Y:S02]  /*12cb0*/  IADD3 R39, P2, P3, R73, R94, R84 ;  /* 0x0000005e49277210 */ /* 0x000fe40007b5e054 */
[----:B------:R-:W-:-:S02]  /*12cc0*/  SHF.L.W.U32.HI R93, R70, 0x8, R93 ;  /* 0x00000008465d7819 */ /* 0x000fc40000010e5d */
[----:B------:R-:W-:Y:S02]  /*12cd0*/  LOP3.LUT R23, R56, R23, R58, 0x96, !PT ;  /* 0x0000001738177212 */ /* 0x000fe400078e963a */
[----:B------:R-:W-:Y:S02]  /*12ce0*/  IADD3.X R101, R36, R58, R91, P0, P1 ;  /* 0x0000003a24657210 */ /* 0x000fe400007e245b */
[----:B------:R-:W-:Y:S02]  /*12cf0*/  IADD3.X R58, R75, R71, R28, P2, P3 ;  /* 0x000000474b3a7210 */ /* 0x000fe400017e641c */
[----:B------:R-:W-:Y:S02]  /*12d00*/  LOP3.LUT R95, R39, R24, R71, 0x96, !PT ;  /* 0x00000018275f7212 */ /* 0x000fe400078e9647 */
[----:B------:R-:W-:Y:S02]  /*12d10*/  IADD3 R70, P2, P3, R82, R57, R93 ;  /* 0x0000003952467210 */ /* 0x000fe40007b5e05d */
[----:B------:R-:W-:-:S02]  /*12d20*/  IADD3 R71, P0, P1, R77, R37, R90 ;  /* 0x000000254d477210 */ /* 0x000fc4000791e05a */
[----:B------:R-:W-:Y:S02]  /*12d30*/  LOP3.LUT R24, R101, R22, R59, 0x96, !PT ;  /* 0x0000001665187212 */ /* 0x000fe400078e963b */
[----:B------:R-:W-:Y:S02]  /*12d40*/  LOP3.LUT R22, R70, R20, R97, 0x96, !PT ;  /* 0x0000001446167212 */ /* 0x000fe400078e9661 */
[----:B------:R-:W-:Y:S02]  /*12d50*/  LOP3.LUT R94, R58, R21, R94, 0x96, !PT ;  /* 0x000000153a5e7212 */ /* 0x000fe400078e965e */
[----:B------:R-:W-:Y:S02]  /*12d60*/  IADD3.X R85, R69, R96, R88, P0, P1 ;  /* 0x0000006045557210 */ /* 0x000fe400007e2458 */
[----:B------:R-:W-:Y:S02]  /*12d70*/  IADD3.X R97, R80, R97, R87, P2, P3 ;  /* 0x0000006150617210 */ /* 0x000fe400017e6457 */
[----:B------:R-:W-:-:S02]  /*12d80*/  LOP3.LUT R21, R71, R7, R96, 0x96, !PT ;  /* 0x0000000747157212 */ /* 0x000fc400078e9660 */
[----:B------:R-:W-:Y:S02]  /*12d90*/  SHF.L.W.U32.HI R7, R23, 0x10, R24 ;  /* 0x0000001017077819 */ /* 0x000fe40000010e18 */
[----:B------:R-:W-:Y:S02]  /*12da0*/  LOP3.LUT R20, R85, R6, R37, 0x96, !PT ;  /* 0x0000000655147212 */ /* 0x000fe400078e9625 */
[----:B------:R-:W-:Y:S02]  /*12db0*/  LOP3.LUT R57, R97, R10, R57, 0x96, !PT ;  /* 0x0000000a61397212 */ /* 0x000fe400078e9639 */
[----:B------:R-:W-:Y:S02]  /*12dc0*/  SHF.L.W.U32.HI R6, R24, 0x10, R23 ;  /* 0x0000001018067819 */ /* 0x000fe40000010e17 */
[----:B------:R-:W-:Y:S02]  /*12dd0*/  IADD3 R59, P0, R7, R92, RZ ;  /* 0x0000005c073b7210 */ /* 0x000fe40007f1e0ff */
[----:B------:R-:W-:-:S02]  /*12de0*/  SHF.L.W.U32.HI R23, R20, 0x10, R21 ;  /* 0x0000001014177819 */ /* 0x000fc40000010e15 */
[----:B------:R-:W-:Y:S02]  /*12df0*/  SHF.L.W.U32.HI R10, R22, 0x10, R57 ;  /* 0x00000010160a7819 */ /* 0x000fe40000010e39 */
[----:B------:R-:W-:Y:S01]  /*12e00*/  SHF.L.W.U32.HI R20, R21, 0x10, R20 ;  /* 0x0000001015147819 */ /* 0x000fe20000010e14 */
[----:B------:R-:W-:Y:S01]  /*12e10*/  IMAD.X R37, R6, 0x1, R89, P0 ;  /* 0x0000000106257824 */ /* 0x000fe200000e0659 */
[----:B------:R-:W-:Y:S02]  /*12e20*/  SHF.L.W.U32.HI R21, R57, 0x10, R22 ;  /* 0x0000001039157819 */ /* 0x000fe40000010e16 */
[----:B------:R-:W-:Y:S02]  /*12e30*/  SHF.L.W.U32.HI R22, R95, 0x10, R94 ;  /* 0x000000105f167819 */ /* 0x000fe40000010e5e */
[----:B------:R-:W-:Y:S02]  /*12e40*/  IADD3 R96, P2, R10, R29, RZ ;  /* 0x0000001d0a607210 */ /* 0x000fe40007f5e0ff */
[----:B------:R-:W-:-:S02]  /*12e50*/  SHF.L.W.U32.HI R24, R94, 0x10, R95 ;  /* 0x000000105e187819 */ /* 0x000fc40000010e5f */
[----:B------:R-:W-:Y:S01]  /*12e60*/  IADD3 R100, P0, R22, R25, RZ ;  /* 0x0000001916647210 */ /* 0x000fe20007f1e0ff */
[----:B------:R-:W-:Y:S01]  /*12e70*/  IMAD.X R92, R21, 0x1, R86, P2 ;  /* 0x00000001155c7824 */ /* 0x000fe200010e0656 */
[----:B------:R-:W-:Y:S02]  /*12e80*/  LOP3.LUT R98, R98, R59, RZ, 0x3c, !PT ;  /* 0x0000003b62627212 */ /* 0x000fe400078e3cff */
[----:B------:R-:W-:Y:S01]  /*12e90*/  LOP3.LUT R91, R91, R37, RZ, 0x3c, !PT ;  /* 0x000000255b5b7212 */ /* 0x000fe200078e3cff */
[----:B------:R-:W-:Y:S01]  /*12ea0*/  IMAD.X R89, R24, 0x1, R31, P0 ;  /* 0x0000000118597824 */ /* 0x000fe200000e061f */
[----:B------:R-:W-:Y:S02]  /*12eb0*/  LOP3.LUT R93, R93, R96, RZ, 0x3c, !PT ;  /* 0x000000605d5d7212 */ /* 0x000fe400078e3cff */
[----:B------:R-:W-:Y:S02]  /*12ec0*/  SHF.L.W.U32.HI R57, R91, 0x1, R98 ;  /* 0x000000015b397819 */ /* 0x000fe40000010e62 */
[----:B------:R-:W-:-:S02]  /*12ed0*/  SHF.L.W.U32.HI R29, R98, 0x1, R91 ;  /* 0x00000001621d7819 */ /* 0x000fc40000010e5b */
[----:B------:R-:W-:Y:S02]  /*12ee0*/  IADD3 R91, P1, R20, R27, RZ ;  /* 0x0000001b145b7210 */ /* 0x000fe40007f3e0ff */
[----:B------:R-:W-:Y:S02]  /*12ef0*/  LOP3.LUT R94, R87, R92, RZ, 0x3c, !PT ;  /* 0x0000005c575e7212 */ /* 0x000fe400078e3cff */
[----:B------:R-:W-:Y:S01]  /*12f00*/  LOP3.LUT R84, R84, R100, RZ, 0x3c, !PT ;  /* 0x0000006454547212 */ /* 0x000fe200078e3cff */
[----:B------:R-:W-:Y:S01]  /*12f10*/  IMAD.X R98, R23, 0x1, R26, P1 ;  /* 0x0000000117627824 */ /* 0x000fe200008e061a */
[----:B------:R-:W-:Y:S02]  /*12f20*/  LOP3.LUT R27, R28, R89, RZ, 0x3c, !PT ;  /* 0x000000591c1b7212 */ /* 0x000fe400078e3cff */
[----:B------:R-:W-:Y:S02]  /*12f30*/  SHF.L.W.U32.HI R99, R94, 0x1, R93 ;  /* 0x000000015e637819 */ /* 0x000fe40000010e5d */
[----:B------:R-:W-:-:S02]  /*12f40*/  SHF.L.W.U32.HI R95, R27, 0x1, R84 ;  /* 0x000000011b5f7819 */ /* 0x000fc40000010e54 */
[----:B------:R-:W-:Y:S02]  /*12f50*/  SHF.L.W.U32.HI R94, R93, 0x1, R94 ;  /* 0x000000015d5e7819 */ /* 0x000fe40000010e5e */
[----:B------:R-:W-:Y:S02]  /*12f60*/  IADD3 R87, P2, P3, R47, R99, R56 ;  /* 0x000000632f577210 */ /* 0x000fe40007b5e038 */
[----:B------:R-:W-:Y:S02]  /*12f70*/  LOP3.LUT R90, R90, R91, RZ, 0x3c, !PT ;  /* 0x0000005b5a5a7212 */ /* 0x000fe400078e3cff */
[----:B------:R-:W-:Y:S02]  /*12f80*/  LOP3.LUT R25, R88, R98, RZ, 0x3c, !PT ;  /* 0x0000006258197212 */ /* 0x000fe400078e3cff */
[----:B------:R-:W-:Y:S02]  /*12f90*/  IADD3 R28, P4, P5, R30, R57, R39 ;  /* 0x000000391e1c7210 */ /* 0x000fe40007d9e027 */
[----:B------:R-:W-:-:S02]  /*12fa0*/  SHF.L.W.U32.HI R88, R84, 0x1, R27 ;  /* 0x0000000154587819 */ /* 0x000fc40000010e1b */
[----:B------:R-:W-:Y:S02]  /*12fb0*/  IADD3 R27, P1, P0, R46, R95, R71 ;  /* 0x0000005f2e1b7210 */ /* 0x000fe4000783e047 */
[----:B------:R-:W-:Y:S02]  /*12fc0*/  IADD3.X R101, R45, R94, R101, P2, P3 ;  /* 0x0000005e2d657210 */ /* 0x000fe400017e6465 */
[----:B------:R-:W-:Y:S02]  /*12fd0*/  SHF.L.W.U32.HI R84, R25, 0x1, R90 ;  /* 0x0000000119547819 */ /* 0x000fe40000010e5a */
[----:B------:R-:W-:Y:S02]  /*12fe0*/  IADD3.X R71, R36, R29, R58, P4, P5 ;  /* 0x0000001d24477210 */ /* 0x000fe400027ea43a */
[----:B------:R-:W-:Y:S02]  /*12ff0*/  IADD3.X R86, R44, R88, R85, P1, P0 ;  /* 0x000000582c567210 */ /* 0x000fe40000fe0455 */
[----:B------:R-:W-:-:S02]  /*13000*/  LOP3.LUT R26, R24, R101, RZ, 0x3c, !PT ;  /* 0x00000065181a7212 */ /* 0x000fc400078e3cff */
[----:B------:R-:W-:Y:S02]  /*13010*/  SHF.L.W.U32.HI R90, R90, 0x1, R25 ;  /* 0x000000015a5a7819 */ /* 0x000fe40000010e19 */
[----:B------:R-:W-:Y:S02]  /*13020*/  IADD3 R39, P2, P3, R73, R84, R70 ;  /* 0x0000005449277210 */ /* 0x000fe40007b5e046 */
[----:B------:R-:W-:Y:S02]  /*13030*/  LOP3.LUT R93, R23, R71, RZ, 0x3c, !PT ;  /* 0x00000047175d7212 */ /* 0x000fe400078e3cff */
[----:B------:R-:W-:Y:S02]  /*13040*/  LOP3.LUT R56, R21, R86, RZ, 0x3c, !PT ;  /* 0x0000005615387212 */ /* 0x000fe400078e3cff */
[----:B------:R-:W-:Y:S02]  /*13050*/  IADD3 R26, P0, R26, R91, RZ ;  /* 0x0000005b1a1a7210 */ /* 0x000fe40007f1e0ff */
[----:B------:R-:W-:-:S02]  /*13060*/  IADD3.X R97, R75, R90, R97, P2, P3 ;  /* 0x0000005a4b617210 */ /* 0x000fc400017e6461 */
[----:B------:R-:W-:Y:S02]  /*13070*/  IADD3 R93, P1, R93, R96, RZ ;  /* 0x000000605d5d7210 */ /* 0x000fe40007f3e0ff */
[----:B------:R-:W-:Y:S02]  /*13080*/  LOP3.LUT R91, R20, R28, RZ, 0x3c, !PT ;  /* 0x0000001c145b7212 */ /* 0x000fe400078e3cff */
        /* <DEDUP_REMOVED lines=18> */
[----:B------:R-:W-:Y:S02]  /*131b0*/  SHF.L.W.U32.HI R92, R88, 0x8, R95 ;  /* 0x00000008585c7819 */ /* 0x000fe40000010e5f */
        /* <DEDUP_REMOVED lines=23> */
[----:B------:R-:W-:Y:S02]  /*13330*/  LOP3.LUT R21, R70, R21, R86, 0x96, !PT ;  /* 0x0000001546157212 */ /* 0x000fe400078e9656 */
[----:B------:R-:W-:Y:S01]  /*13340*/  IADD3.X R86, R72, R97, R89, P2, P3 ;  /* 0x0000006148567210 */ /* 0x000fe200017e6459 */
[----:B------:R-:W-:-:S03]  /*13350*/  IMAD.X R90, R10, 0x1, R91, P0 ;  /* 0x000000010a5a7824 */ /* 0x000fc600000e065b */
[----:B------:R-:W-:Y:S02]  /*13360*/  LOP3.LUT R39, R86, R7, R39, 0x96, !PT ;  /* 0x0000000756277212 */ /* 0x000fe400078e9627 */
[----:B------:R-:W-:Y:S02]  /*13370*/  LOP3.LUT R27, R103, R28, RZ, 0x3c, !PT ;  /* 0x0000001c671b7212 */ /* 0x000fe400078e3cff */
[----:B------:R-:W-:Y:S02]  /*13380*/  LOP3.LUT R96, R99, R90, RZ, 0x3c, !PT ;  /* 0x0000005a63607212 */ /* 0x000fe400078e3cff */
[----:B------:R-:W-:Y:S02]  /*13390*/  SHF.L.W.U32.HI R23, R39, 0x10, R22 ;  /* 0x0000001027177819 */ /* 0x000fe40000010e16 */
[----:B------:R-:W-:Y:S02]  /*133a0*/  SHF.L.W.U32.HI R7, R21, 0x10, R24 ;  /* 0x0000001015077819 */ /* 0x000fe40000010e18 */
[----:B------:R-:W-:-:S02]  /*133b0*/  SHF.L.W.U32.HI R22, R22, 0x10, R39 ;  /* 0x0000001016167819 */ /* 0x000fc40000010e27 */
[----:B------:R-:W-:Y:S02]  /*133c0*/  SHF.L.W.U32.HI R39, R96, 0x1, R27 ;  /* 0x0000000160277819 */ /* 0x000fe40000010e1b */
[----:B------:R-:W-:Y:S02]  /*133d0*/  SHF.L.W.U32.HI R20, R24, 0x10, R21 ;  /* 0x0000001018147819 */ /* 0x000fe40000010e15 */
[----:B------:R-:W-:Y:S02]  /*133e0*/  SHF.L.W.U32.HI R27, R27, 0x1, R96 ;  /* 0x000000011b1b7819 */ /* 0x000fe40000010e60 */
[----:B------:R-:W-:Y:S02]  /*133f0*/  SHF.L.W.U32.HI R21, R98, 0x10, R101 ;  /* 0x0000001062157819 */ /* 0x000fe40000010e65 */
[----:B------:R-:W-:Y:S02]  /*13400*/  IADD3 R100, P1, R7, R56, RZ ;  /* 0x0000003807647210 */ /* 0x000fe40007f3e0ff */
        /* <DEDUP_REMOVED lines=18> */
[----:B------:R-:W-:Y:S02]  /*13530*/  IADD3 R58, P1, P0, R68, R93, R70 ;  /* 0x0000005d443a7210 */ /* 0x000fe4000783e046 */
[----:B------:R-:W-:Y:S02]  /*13540*/  IADD3.X R70, R8, R27, R29, P2, P3 ;  /* 0x0000001b08467210 */ /* 0x000fe400017e641d */
[----:B------:R-:W-:Y:S02]  /*13550*/  SHF.L.W.U32.HI R95, R94, 0x1, R89 ;  /* 0x000000015e5f7819 */ /* 0x000fe40000010e59 */
[----:B------:R-:W-:-:S02]  /*13560*/  SHF.L.W.U32.HI R99, R99, 0x1, R26 ;  /* 0x0000000163637819 */ /* 0x000fc40000010e1a */
[----:B------:R-:W-:Y:S02]  /*13570*/  IADD3.X R71, R55, R56, R71, P4, P5 ;  /* 0x0000003837477210 */ /* 0x000fe400027ea447 */
[----:B------:R-:W-:Y:S02]  /*13580*/  IADD3 R31, P2, P3, R77, R85, R84 ;  /* 0x000000554d1f7210 */ /* 0x000fe40007b5e054 */
[----:B------:R-:W-:Y:S02]  /*13590*/  LOP3.LUT R89, R23, R70, RZ, 0x3c, !PT ;  /* 0x0000004617597212 */ /* 0x000fe400078e3cff */
[----:B------:R-:W-:Y:S02]  /*135a0*/  IADD3.X R87, R48, R95, R87, P1, P0 ;  /* 0x0000005f30577210 */ /* 0x000fe40000fe0457 */
[----:B------:R-:W-:Y:S02]  /*135b0*/  LOP3.LUT R25, R24, R71, RZ, 0x3c, !PT ;  /* 0x0000004718197212 */ /* 0x000fe400078e3cff */
[----:B------:R-:W-:-:S02]  /*135c0*/  IADD3.X R91, R69, R99, R86, P2, P3 ;  /* 0x00000063455b7210 */ /* 0x000fc400017e6456 */
[----:B------:R-:W-:Y:S02]  /*135d0*/  IADD3 R89, P0, R89, R100, RZ ;  /* 0x0000006459597210 */ /* 0x000fe40007f1e0ff */
[----:B------:R-:W-:Y:S02]  /*135e0*/  LOP3.LUT R86, R22, R57, RZ, 0x3c, !PT ;  /* 0x0000003916567212 */ /* 0x000fe400078e3cff */
        /* <DEDUP_REMOVED lines=18> */
[----:B------:R-:W-:Y:S02]  /*13710*/  LOP3.LUT R27, R93, R37, RZ, 0x3c, !PT ;  /* 0x000000255d1b7212 */ /* 0x000fe400078e3cff */
[----:B------:R-:W-:Y:S02]  /*13720*/  LOP3.LUT R56, R95, R26, RZ, 0x3c, !PT ;  /* 0x0000001a5f387212 */ /* 0x000fe400078e3cff */
        /* <DEDUP_REMOVED lines=22> */
[----:B------:R-:W-:Y:S02]  /*13890*/  LOP3.LUT R20, R87, R6, R58, 0x96, !PT ;  /* 0x0000000657147212 */ /* 0x000fe400078e963a */
[----:B------:R-:W-:Y:S02]  /*138a0*/  SHF.L.W.U32.HI R10, R23, 0x10, R24 ;  /* 0x00000010170a7819 */ /* 0x000fe40000010e18 */
[----:B------:R-:W-:-:S02]  /*138b0*/  LOP3.LUT R7, R88, R7, R31, 0x96, !PT ;  /* 0x0000000758077212 */ /* 0x000fc400078e961f */
[----:B------:R-:W-:Y:S02]  /*138c0*/  SHF.L.W.U32.HI R6, R24, 0x10, R23 ;  /* 0x0000001018067819 */ /* 0x000fe40000010e17 */
[----:B------:R-:W-:Y:S02]  /*138d0*/  SHF.L.W.U32.HI R23, R20, 0x10, R21 ;  /* 0x0000001014177819 */ /* 0x000fe40000010e15 */
[----:B------:R-:W-:Y:S02]  /*138e0*/  SHF.L.W.U32.HI R20, R21, 0x10, R20 ;  /* 0x0000001015147819 */ /* 0x000fe40000010e14 */
[----:B------:R-:W-:Y:S02]  /*138f0*/  IADD3 R58, P0, R10, R89, RZ ;  /* 0x000000590a3a7210 */ /* 0x000fe40007f1e0ff */
[----:B------:R-:W-:Y:S02]  /*13900*/  SHF.L.W.U32.HI R21, R7, 0x10, R22 ;  /* 0x0000001007157819 */ /* 0x000fe40000010e16 */
[----:B------:R-:W-:-:S02]  /*13910*/  SHF.L.W.U32.HI R7, R22, 0x10, R7 ;  /* 0x0000001016077819 */ /* 0x000fc40000010e07 */
[----:B------:R-:W-:Y:S01]  /*13920*/  SHF.L.W.U32.HI R22, R95, 0x10, R100 ;  /* 0x000000105f167819 */ /* 0x000fe20000010e64 */
[----:B------:R-:W-:Y:S01]  /*13930*/  IMAD.X R31, R6, 0x1, R59, P0 ;  /* 0x00000001061f7824 */ /* 0x000fe200000e063b */
[----:B------:R-:W-:Y:S02]  /*13940*/  SHF.L.W.U32.HI R24, R100, 0x10, R95 ;  /* 0x0000001064187819 */ /* 0x000fe40000010e5f */
[----:B------:R-:W-:Y:S02]  /*13950*/  LOP3.LUT R59, R98, R58, RZ, 0x3c, !PT ;  /* 0x0000003a623b7212 */ /* 0x000fe400078e3cff */
[----:B------:R-:W-:Y:S02]  /*13960*/  IADD3 R100, P0, R22, R25, RZ ;  /* 0x0000001916647210 */ /* 0x000fe40007f1e0ff */
        /* <DEDUP_REMOVED lines=11> */
[----:B------:R-:W-:Y:S02]  /*13a20*/  SHF.L.W.U32.HI R28, R96, 0x1, R59 ;  /* 0x00000001601c7819 */ /* 0x000fe40000010e3b */
[----:B------:R-:W-:Y:S02]  /*13a30*/  SHF.L.W.U32.HI R92, R37, 0x1, R84 ;  /* 0x00000001255c7819 */ /* 0x000fe40000010e54 */
[----:B------:R-:W-:Y:S02]  /*13a40*/  SHF.L.W.U32.HI R59, R59, 0x1, R96 ;  /* 0x000000013b3b7819 */ /* 0x000fe40000010e60 */
[----:B------:R-:W-:Y:S02]  /*13a50*/  SHF.L.W.U32.HI R95, R94, 0x1, R93 ;  /* 0x000000015e5f7819 */ /* 0x000fe40000010e5d */
[----:B------:R-:W-:-:S02]  /*13a60*/  SHF.L.W.U32.HI R96, R93, 0x1, R94 ;  /* 0x000000015d607819 */ /* 0x000fc40000010e5e */
[----:B------:R-:W-:Y:S02]  /*13a70*/  LOP3.LUT R26, R85, R99, RZ, 0x3c, !PT ;  /* 0x00000063551a7212 */ /* 0x000fe400078e3cff */
[----:B------:R-:W-:Y:S02]  /*13a80*/  SHF.L.W.U32.HI R94, R84, 0x1, R37 ;  /* 0x00000001545e7819 */ /* 0x000fe40000010e25 */
[----:B------:R-:W-:Y:S02]  /*13a90*/  IADD3 R39, P4, P5, R53, R28, R39 ;  /* 0x0000001c35277210 */ /* 0x000fe40007d9e027 */
[----:B------:R-:W-:Y:S02]  /*13aa0*/  IADD3 R84, P1, P0, R82, R92, R71 ;  /* 0x0000005c52547210 */ /* 0x000fe4000783e047 */
[----:B------:R-:W-:Y:S02]  /*13ab0*/  IADD3 R85, P2, P3, R67, R95, R56 ;  /* 0x0000005f43557210 */ /* 0x000fe40007b5e038 */
[----:B------:R-:W-:-:S02]  /*13ac0*/  SHF.L.W.U32.HI R86, R29, 0x1, R26 ;  /* 0x000000011d567819 */ /* 0x000fc40000010e1a */
[----:B------:R-:W-:Y:S02]  /*13ad0*/  IADD3.X R71, R54, R59, R70, P4, P5 ;  /* 0x0000003b36477210 */ /* 0x000fe400027ea446 */
[----:B------:R-:W-:Y:S02]  /*13ae0*/  IADD3.X R90, R80, R94, R87, P1, P0 ;  /* 0x0000005e505a7210 */ /* 0x000fe40000fe0457 */
[----:B------:R-:W-:Y:S02]  /*13af0*/  IADD3.X R27, R81, R96, R27, P2, P3 ;  /* 0x00000060511b7210 */ /* 0x000fe400017e641b */
[----:B------:R-:W-:Y:S02]  /*13b00*/  SHF.L.W.U32.HI R93, R26, 0x1, R29 ;  /* 0x000000011a5d7819 */ /* 0x000fe40000010e1d */
[----:B------:R-:W-:Y:S02]  /*13b10*/  IADD3 R57, P2, P3, R63, R86, R57 ;  /* 0x000000563f397210 */ /* 0x000fe40007b5e039 */
[----:B------:R-:W-:-:S02]  /*13b20*/  LOP3.LUT R91, R23, R71, RZ, 0x3c, !PT ;  /* 0x00000047175b7212 */ /* 0x000fc400078e3cff */
[----:B------:R-:W-:Y:S02]  /*13b30*/  LOP3.LUT R37, R21, R90, RZ, 0x3c, !PT ;  /* 0x0000005a15257212 */ /* 0x000fe400078e3cff */
[----:B------:R-:W-:Y:S02]  /*13b40*/  LOP3.LUT R26, R24, R27, RZ, 0x3c, !PT ;  /* 0x0000001b181a7212 */ /* 0x000fe400078e3cff */
[----:B------:R-:W-:Y:S02]  /*13b50*/  IADD3.X R97, R61, R93, R88, P2, P3 ;  /* 0x0000005d3d617210 */ /* 0x000fe400017e6458 */
[----:B------:R-:W-:Y:S02]  /*13b60*/  IADD3 R91, P1, R91, R98, RZ ;  /* 0x000000625b5b7210 */ /* 0x000fe40007f3e0ff */
[----:B------:R-:W-:Y:S02]  /*13b70*/  IADD3 R37, P2, R37, R58, RZ ;  /* 0x0000003a25257210 */ /* 0x000fe40007f5e0ff */
[----:B------:R-:W-:-:S02]  /*13b80*/  LOP3.LUT R88, R20, R39, RZ, 0x3c, !PT ;  /* 0x0000002714587212 */ /* 0x000fc400078e3cff */
[----:B------:R-:W-:Y:S02]  /*13b90*/  IADD3 R26, P0, R26, R99, RZ ;  /* 0x000000631a1a7210 */ /* 0x000fe40007f1e0ff */
[----:B------:R-:W-:Y:S01]  /*13ba0*/  LOP3.LUT R58, R22, R85, RZ, 0x3c, !PT ;  /* 0x00000055163a7212 */ /* 0x000fe200078e3cff */
[----:B------:R-:W-:Y:S01]  /*13bb0*/  IMAD.X R88, R88, 0x1, R25, P1 ;  /* 0x0000000158587824 */ /* 0x000fe200008e0619 */
[----:B------:R-:W-:Y:S02]  /*13bc0*/  LOP3.LUT R29, R6, R97, RZ, 0x3c, !PT ;  /* 0x00000061061d7212 */ /* 0x000fe400078e3cff */
[----:B------:R-:W-:Y:S01]  /*13bd0*/  LOP3.LUT R56, R7, R84, RZ, 0x3c, !PT ;  /* 0x0000005407387212 */ /* 0x000fe200078e3cff */
[----:B------:R-:W-:Y:S01]  /*13be0*/  IMAD.X R25, R58, 0x1, R101, P0 ;  /* 0x000000013a197824 */ /* 0x000fe200000e0665 */
        /* <DEDUP_REMOVED lines=30> */
[----:B------:R-:W-:Y:S02]  /*13dd0*/  LOP3.LUT R20, R70, R21, R90, 0x96, !PT ;  /* 0x0000001546147212 */ /* 0x000fe400078e965a */
[----:B------:R-:W-:Y:S02]  /*13de0*/  IADD3.X R90, R75, R90, R86, P0, P1 ;  /* 0x0000005a4b5a7210 */ /* 0x000fe400007e2456 */
[----:B------:R-:W-:Y:S02]  /*13df0*/  LOP3.LUT R22, R85, R6, R97, 0x96, !PT ;  /* 0x0000000655167212 */ /* 0x000fe400078e9661 */
[----:B------:R-:W-:Y:S02]  /*13e00*/  IADD3.X R97, R48, R97, R89, P2, P3 ;  /* 0x0000006130617210 */ /* 0x000fe400017e6459 */
[----:B------:R-:W-:-:S02]  /*13e10*/  SHF.L.W.U32.HI R6, R23, 0x10, R24 ;  /* 0x0000001017067819 */ /* 0x000fc40000010e18 */
[----:B------:R-:W-:Y:S02]  /*13e20*/  LOP3.LUT R21, R90, R7, R84, 0x96, !PT ;  /* 0x000000075a157212 */ /* 0x000fe400078e9654 */
[----:B------:R-:W-:Y:S02]  /*13e30*/  LOP3.LUT R57, R97, R10, R57, 0x96, !PT ;  /* 0x0000000a61397212 */ /* 0x000fe400078e9639 */
[----:B------:R-:W-:Y:S02]  /*13e40*/  SHF.L.W.U32.HI R7, R24, 0x10, R23 ;  /* 0x0000001018077819 */ /* 0x000fe40000010e17 */
[----:B------:R-:W-:Y:S02]  /*13e50*/  IADD3 R39, P0, R6, R91, RZ ;  /* 0x0000005b06277210 */ /* 0x000fe40007f1e0ff */
[----:B------:R-:W-:Y:S02]  /*13e60*/  SHF.L.W.U32.HI R10, R21, 0x10, R20 ;  /* 0x00000010150a7819 */ /* 0x000fe40000010e14 */
[----:B------:R-:W-:-:S02]  /*13e70*/  SHF.L.W.U32.HI R20, R20, 0x10, R21 ;  /* 0x0000001014147819 */ /* 0x000fc40000010e15 */
[----:B------:R-:W-:Y:S02]  /*13e80*/  SHF.L.W.U32.HI R23, R57, 0x10, R22 ;  /* 0x0000001039177819 */ /* 0x000fe40000010e16 */
[----:B------:R-:W-:Y:S02]  /*13e90*/  SHF.L.W.U32.HI R21, R96, 0x10, R99 ;  /* 0x0000001060157819 */ /* 0x000fe40000010e63 */
[----:B------:R-:W-:Y:S01]  /*13ea0*/  SHF.L.W.U32.HI R22, R22, 0x10, R57 ;  /* 0x0000001016167819 */ /* 0x000fe20000010e39 */
[----:B------:R-:W-:Y:S01]  /*13eb0*/  IMAD.X R84, R7, 0x1, R88, P0 ;  /* 0x0000000107547824 */ /* 0x000fe200000e0658 */
[----:B------:R-:W-:Y:S02]  /*13ec0*/  IADD3 R102, P1, R20, R37, RZ ;  /* 0x0000002514667210 */ /* 0x000fe40007f3e0ff */
[----:B------:R-:W-:Y:S02]  /*13ed0*/  SHF.L.W.U32.HI R24, R99, 0x10, R96 ;  /* 0x0000001063187819 */ /* 0x000fe40000010e60 */
        /* <DEDUP_REMOVED lines=34> */
[----:B------:R-:W-:Y:S02]  /*14100*/  LOP3.LUT R25, R7, R90, RZ, 0x3c, !PT ;  /* 0x0000005a07197212 */ /* 0x000fe400078e3cff */
[----:B------:R-:W-:Y:S02]  /*14110*/  IADD3 R31, P1, R31, R98, RZ ;  /* 0x000000621f1f7210 */ /* 0x000fe40007f3e0ff */
[----:B------:R-:W-:Y:S01]  /*14120*/  LOP3.LUT R27, R21, R56, RZ, 0x3c, !PT ;  /* 0x00000038151b7212 */ /* 0x000fe200078e3cff */
[----:B------:R-:W-:Y:S01]  /*14130*/  IMAD.X R86, R86, 0x1, R91, P0 ;  /* 0x0000000156567824 */ /* 0x000fe200000e065b */
        /* <DEDUP_REMOVED lines=27> */
[----:B------:R-:W-:Y:S02]  /*142f0*/  IADD3.X R71, R36, R71, R85, P2, P3 ;  /* 0x0000004724477210 */ /* 0x000fe400017e6455 */
[----:B------:R-:W-:Y:S02]  /*14300*/  LOP3.LUT R24, R57, R22, R59, 0x96, !PT ;  /* 0x0000001639187212 */ /* 0x000fe400078e963b */
[----:B------:R-:W-:Y:S02]  /*14310*/  IADD3 R59, P2, P3, R76, R29, R94 ;  /* 0x0000001d4c3b7210 */ /* 0x000fe40007b5e05e */
[----:B------:R-:W-:-:S02]  /*14320*/  LOP3.LUT R23, R87, R23, R58, 0x96, !PT ;  /* 0x0000001757177212 */ /* 0x000fc400078e963a */
[----:B------:R-:W-:Y:S02]  /*14330*/  IADD3 R58, P0, P1, R79, R28, R88 ;  /* 0x0000001c4f3a7210 */ /* 0x000fe4000791e058 */
[----:B------:R-:W-:Y:S02]  /*14340*/  LOP3.LUT R22, R59, R10, R97, 0x96, !PT ;  /* 0x0000000a3b167212 */ /* 0x000fe400078e9661 */
[----:B------:R-:W-:Y:S02]  /*14350*/  SHF.L.W.U32.HI R10, R23, 0x10, R24 ;  /* 0x00000010170a7819 */ /* 0x000fe40000010e18 */
[----:B------:R-:W-:Y:S02]  /*14360*/  IADD3.X R91, R11, R90, R70, P0, P1 ;  /* 0x0000005a0b5b7210 */ /* 0x000fe400007e2446 */
[----:B------:R-:W-:Y:S02]  /*14370*/  LOP3.LUT R100, R71, R21, R56, 0x96, !PT ;  /* 0x0000001547647212 */ /* 0x000fe400078e9638 */
[----:B------:R-:W-:-:S02]  /*14380*/  IADD3.X R98, R8, R97, R93, P2, P3 ;  /* 0x0000006108627210 */ /* 0x000fc400017e645d */
        /* <DEDUP_REMOVED lines=14> */
[----:B------:R-:W-:Y:S02]  /*14470*/  SHF.L.W.U32.HI R24, R100, 0x10, R99 ;  /* 0x0000001064187819 */ /* 0x000fe40000010e63 */
[----:B------:R-:W-:Y:S01]  /*14480*/  SHF.L.W.U32.HI R39, R97, 0x1, R28 ;  /* 0x0000000161277819 */ /* 0x000fe20000010e1c */
[----:B------:R-:W-:Y:S01]  /*14490*/  IMAD.X R90, R21, 0x1, R84, P2 ;  /* 0x00000001155a7824 */ /* 0x000fe200010e0654 */
[----:B------:R-:W-:Y:S02]  /*144a0*/  IADD3 R102, P0, R22, R31, RZ ;  /* 0x0000001f16667210 */ /* 0x000fe40007f1e0ff */
[----:B------:R-:W-:Y:S02]  /*144b0*/  SHF.L.W.U32.HI R28, R28, 0x1, R97 ;  /* 0x000000011c1c7819 */ /* 0x000fe40000010e61 */
        /* <DEDUP_REMOVED lines=30> */
[----:B------:R-:W-:Y:S01]  /*146a0*/  LOP3.LUT R71, R20, R70, RZ, 0x3c, !PT ;  /* 0x0000004614477212 */ /* 0x000fe200078e3cff */
[----:B------:R-:W-:Y:S01]  /*146b0*/  IMAD.X R25, R25, 0x1, R99, P0 ;  /* 0x0000000119197824 */ /* 0x000fe200000e0663 */
        /* <DEDUP_REMOVED lines=27> */
[----:B------:R-:W-:Y:S02]  /*14870*/  IADD3 R88, P0, P1, R67, R31, R96 ;  /* 0x0000001f43587210 */ /* 0x000fe4000791e060 */
[----:B------:R-:W-:Y:S02]  /*14880*/  IADD3.X R57, R11, R84, R102, P2, P3 ;  /* 0x000000540b397210 */ /* 0x000fe400017e6466 */
[----:B------:R-:W-:-:S02]  /*14890*/  LOP3.LUT R23, R90, R23, R84, 0x96, !PT ;  /* 0x000000175a177212 */ /* 0x000fc400078e9654 */
[----:B------:R-:W-:Y:S02]  /*148a0*/  IADD3 R84, P2, P3, R76, R59, R85 ;  /* 0x0000003b4c547210 */ /* 0x000fe40007b5e055 */
[----:B------:R-:W-:Y:S02]  /*148b0*/  IADD3.X R93, R81, R100, R92, P0, P1 ;  /* 0x00000064515d7210 */ /* 0x000fe400007e245c */
[----:B------:R-:W-:Y:S02]  /*148c0*/  LOP3.LUT R20, R57, R20, R70, 0x96, !PT ;  /* 0x0000001439147212 */ /* 0x000fe400078e9646 */
[----:B------:R-:W-:Y:S02]  /*148d0*/  LOP3.LUT R106, R56, R22, R87, 0x96, !PT ;  /* 0x00000016386a7212 */ /* 0x000fe400078e9657 */
[----:B------:R-:W-:Y:S02]  /*148e0*/  IADD3.X R91, R8, R98, R39, P2, P3 ;  /* 0x00000062085b7210 */ /* 0x000fe400017e6427 */
[----:B------:R-:W-:-:S02]  /*148f0*/  LOP3.LUT R21, R88, R21, R100, 0x96, !PT ;  /* 0x0000001558157212 */ /* 0x000fc400078e9664 */
[----:B------:R-:W-:Y:S02]  /*14900*/  LOP3.LUT R22, R84, R7, R98, 0x96, !PT ;  /* 0x0000000754167212 */ /* 0x000fe400078e9662 */
[----:B------:R-:W-:Y:S02]  /*14910*/  LOP3.LUT R24, R93, R6, R31, 0x96, !PT ;  /* 0x000000065d187212 */ /* 0x000fe400078e961f */
[----:B------:R-:W-:Y:S02]  /*14920*/  SHF.L.W.U32.HI R7, R23, 0x10, R20 ;  /* 0x0000001017077819 */ /* 0x000fe40000010e14 */
[----:B------:R-:W-:Y:S02]  /*14930*/  LOP3.LUT R59, R91, R10, R59, 0x96, !PT ;  /* 0x0000000a5b3b7212 */ /* 0x000fe400078e963b */
[----:B------:R-:W-:Y:S02]  /*14940*/  SHF.L.W.U32.HI R10, R21, 0x10, R24 ;  /* 0x00000010150a7819 */ /* 0x000fe40000010e18 */
[----:B------:R-:W-:-:S02]  /*14950*/  SHF.L.W.U32.HI R6, R20, 0x10, R23 ;  /* 0x0000001014067819 */ /* 0x000fc40000010e17 */
[----:B------:R-:W-:Y:S02]  /*14960*/  IADD3 R31, P0, R7, R94, RZ ;  /* 0x0000005e071f7210 */ /* 0x000fe40007f1e0ff */
[----:B------:R-:W-:Y:S02]  /*14970*/  SHF.L.W.U32.HI R20, R24, 0x10, R21 ;  /* 0x0000001018147819 */ /* 0x000fe40000010e15 */
[----:B------:R-:W-:Y:S02]  /*14980*/  SHF.L.W.U32.HI R21, R95, 0x10, R106 ;  /* 0x000000105f157819 */ /* 0x000fe40000010e6a */
[----:B------:R-:W-:Y:S01]  /*14990*/  IADD3 R97, P1, R10, R37, RZ ;  /* 0x000000250a617210 */ /* 0x000fe20007f3e0ff */
[----:B------:R-:W-:Y:S01]  /*149a0*/  IMAD.X R71, R6, 0x1, R71, P0 ;  /* 0x0000000106477824 */ /* 0x000fe200000e0647 */
[----:B------:R-:W-:Y:S02]  /*149b0*/  SHF.L.W.U32.HI R23, R59, 0x10, R22 ;  /* 0x000000103b177819 */ /* 0x000fe40000010e16 */
[----:B------:R-:W-:-:S02]  /*149c0*/  SHF.L.W.U32.HI R22, R22, 0x10, R59 ;  /* 0x0000001016167819 */ /* 0x000fc40000010e3b */
        /* <DEDUP_REMOVED lines=42> */
[----:B------:R-:W-:Y:S02]  /*14c70*/  IADD3 R58, P2, R58, R99, RZ ;  /* 0x000000633a3a7210 */ /* 0x000fe40007f5e0ff */
[----:B------:R-:W-:Y:S02]  /*14c80*/  LOP3.LUT R27, R7, R26, RZ, 0x3c, !PT ;  /* 0x0000001a071b7212 */ /* 0x000fe400078e3cff */
[----:B------:R-:W-:Y:S02]  /*14c90*/  LOP3.LUT R70, R70, R39, RZ, 0x3c, !PT ;  /* 0x0000002746467212 */ /* 0x000fe400078e3cff */
[----:B------:R-:W-:Y:S01]  /*14ca0*/  LOP3.LUT R59, R59, R28, RZ, 0x3c, !PT ;  /* 0x0000001c3b3b7212 */ /* 0x000fe200078e3cff */
[----:B------:R-:W-:Y:S01]  /*14cb0*/  IMAD.X R71, R84, 0x1, R71, P3 ;  /* 0x0000000154477824 */ /* 0x000fe200018e0647 */
[----:B------:R-:W-:Y:S02]  /*14cc0*/  LOP3.LUT R88, R87, R25, RZ, 0x3c, !PT ;  /* 0x0000001957587212 */ /* 0x000fe400078e3cff */
[----:B------:R-:W-:Y:S01]  /*14cd0*/  LOP3.LUT R99, R96, R29, RZ, 0x3c, !PT ;  /* 0x0000001d60637212 */ /* 0x000fe200078e3cff */
[----:B------:R-:W-:Y:S01]  /*14ce0*/  IMAD.X R27, R27, 0x1, R100, P2 ;  /* 0x000000011b1b7824 */ /* 0x000fe200010e0664 */
[----:B------:R-:W-:-:S02]  /*14cf0*/  SHF.L.W.U32.HI R95, R59, 0x8, R70 ;  /* 0x000000083b5f7819 */ /* 0x000fc40000010e46 */
[----:B------:R-:W-:Y:S02]  /*14d00*/  SHF.L.W.U32.HI R97, R70, 0x8, R59 ;  /* 0x0000000846617819 */ /* 0x000fe40000010e3b */
[----:B------:R-:W-:Y:S02]  /*14d10*/  SHF.L.W.U32.HI R59, R99, 0x8, R88 ;  /* 0x00000008633b7819 */ /* 0x000fe40000010e58 */
[----:B------:R-:W-:Y:S02]  /*14d20*/  SHF.L.W.U32.HI R88, R88, 0x8, R99 ;  /* 0x0000000858587819 */ /* 0x000fe40000010e63 */
[----:B------:R-:W-:Y:S02]  /*14d30*/  LOP3.LUT R86, R86, R31, RZ, 0x3c, !PT ;  /* 0x0000001f56567212 */ /* 0x000fe400078e3cff */
[----:B------:R-:W-:Y:S02]  /*14d40*/  LOP3.LUT R99, R94, R71, RZ, 0x3c, !PT ;  /* 0x000000475e637212 */ /* 0x000fe400078e3cff */
[----:B------:R-:W-:-:S02]  /*14d50*/  LOP3.LUT R87, R85, R58, RZ, 0x3c, !PT ;  /* 0x0000003a55577212 */ /* 0x000fc400078e3cff */
[----:B------:R-:W-:Y:S02]  /*14d60*/  LOP3.LUT R92, R92, R27, RZ, 0x3c, !PT ;  /* 0x0000001b5c5c7212 */ /* 0x000fe400078e3cff */
[----:B------:R-:W-:Y:S02]  /*14d70*/  IADD3 R70, P0, P1, R82, R89, R97 ;  /* 0x0000005952467210 */ /* 0x000fe4000791e061 */
[----:B------:R-:W-:Y:S02]  /*14d80*/  IADD3 R84, P2, P3, R53, R90, R88 ;  /* 0x0000005a35547210 */ /* 0x000fe40007b5e058 */
[----:B------:R-:W-:Y:S02]  /*14d90*/  SHF.L.W.U32.HI R98, R86, 0x8, R99 ;  /* 0x0000000856627819 */ /* 0x000fe40000010e63 */
[----:B------:R-:W-:Y:S02]  /*14da0*/  SHF.L.W.U32.HI R96, R99, 0x8, R86 ;  /* 0x0000000863607819 */ /* 0x000fe40000010e56 */
[----:B------:R-:W-:-:S02]  /*14db0*/  SHF.L.W.U32.HI R85, R92, 0x8, R87 ;  /* 0x000000085c557819 */ /* 0x000fc40000010e57 */
[----:B------:R-:W-:Y:S02]  /*14dc0*/  LOP3.LUT R101, R70, R23, R56, 0x96, !PT ;  /* 0x0000001746657212 */ /* 0x000fe400078e9638 */
[----:B------:R-:W-:Y:S02]  /*14dd0*/  IADD3.X R86, R54, R57, R59, P2, P3 ;  /* 0x0000003936567210 */ /* 0x000fe400017e643b */
[----:B------:R-:W-:Y:S02]  /*14de0*/  SHF.L.W.U32.HI R87, R87, 0x8, R92 ;  /* 0x0000000857577819 */ /* 0x000fe40000010e5c */
[----:B------:R-:W-:Y:S02]  /*14df0*/  IADD3 R23, P2, P3, R63, R37, R98 ;  /* 0x000000253f177210 */ /* 0x000fe40007b5e062 */
[----:B------:R-:W-:Y:S02]  /*14e00*/  IADD3.X R56, R80, R56, R95, P0, P1 ;  /* 0x0000003850387210 */ /* 0x000fe400007e245f */
[----:B------:R-:W-:-:S02]  /*14e10*/  LOP3.LUT R99, R84, R24, R57, 0x96, !PT ;  /* 0x0000001854637212 */ /* 0x000fc400078e9639 */
[----:B------:R-:W-:Y:S02]  /*14e20*/  IADD3 R57, P0, P1, R46, R26, R87 ;  /* 0x0000001a2e397210 */ /* 0x000fe4000791e057 */
[----:B------:R-:W-:Y:S02]  /*14e30*/  IADD3.X R92, R61, R91, R96, P2, P3 ;  /* 0x0000005b3d5c7210 */ /* 0x000fe400017e6460 */
[----:B------:R-:W-:Y:S02]  /*14e40*/  LOP3.LUT R24, R56, R22, R89, 0x96, !PT ;  /* 0x0000001638187212 */ /* 0x000fe400078e9659 */
[----:B------:R-:W-:Y:S02]  /*14e50*/  LOP3.LUT R100, R86, R21, R90, 0x96, !PT ;  /* 0x0000001556647212 */ /* 0x000fe400078e965a */
[----:B------:R-:W-:Y:S02]  /*14e60*/  LOP3.LUT R21, R57, R6, R93, 0x96, !PT ;  /* 0x0000000639157212 */ /* 0x000fe400078e965d */
[----:B------:R-:W-:-:S02]  /*14e70*/  IADD3.X R94, R44, R93, R85, P0, P1 ;  /* 0x0000005d2c5e7210 */ /* 0x000fc400007e2455 */
        /* <DEDUP_REMOVED lines=9> */
[----:B------:R-:W-:Y:S02]  /*14f10*/  SHF.L.W.U32.HI R24, R26, 0x10, R21 ;  /* 0x000000101a187819 */ /* 0x000fe40000010e15 */
[----:B------:R-:W-:Y:S02]  /*14f20*/  IADD3 R89, P2, R10, R31, RZ ;  /* 0x0000001f0a597210 */ /* 0x000fe40007f5e0ff */
[----:B------:R-:W-:Y:S01]  /*14f30*/  SHF.L.W.U32.HI R21, R21, 0x10, R26 ;  /* 0x0000001015157819 */ /* 0x000fe20000010e1a */
[----:B------:R-:W-:Y:S01]  /*14f40*/  IMAD.X R26, R7, 0x1, R28, P0 ;  /* 0x00000001071a7824 */ /* 0x000fe200000e061c */
[----:B------:R-:W-:-:S02]  /*14f50*/  LOP3.LUT R37, R97, R90, RZ, 0x3c, !PT ;  /* 0x0000005a61257212 */ /* 0x000fc400078e3cff */
        /* <DEDUP_REMOVED lines=17> */
[----:B------:R-:W-:Y:S02]  /*15070*/  SHF.L.W.U32.HI R87, R25, 0x1, R96 ;  /* 0x0000000119577819 */ /* 0x000fe40000010e60 */
[----:B------:R-:W-:Y:S02]  /*15080*/  IADD3 R27, P2, P3, R63, R59, R70 ;  /* 0x0000003b3f1b7210 */ /* 0x000fe40007b5e046 */
[----:B------:R-:W-:Y:S02]  /*15090*/  SHF.L.W.U32.HI R37, R37, 0x1, R102 ;  /* 0x0000000125257819 */ /* 0x000fe40000010e66 */
[----:B------:R-:W-:-:S02]  /*150a0*/  IADD3 R58, P4, P5, R77, R39, R84 ;  /* 0x000000274d3a7210 */ /* 0x000fc40007d9e054 */
[----:B------:R-:W-:Y:S02]  /*150b0*/  SHF.L.W.U32.HI R96, R29, 0x1, R104 ;  /* 0x000000011d607819 */ /* 0x000fe40000010e68 */
[----:B------:R-:W-:Y:S02]  /*150c0*/  IADD3 R25, P1, P0, R79, R100, R57 ;  /* 0x000000644f197210 */ /* 0x000fe4000783e039 */
[----:B------:R-:W-:Y:S02]  /*150d0*/  IADD3.X R56, R61, R87, R56, P2, P3 ;  /* 0x000000573d387210 */ /* 0x000fe400017e6438 */
[----:B------:R-:W-:Y:S02]  /*150e0*/  SHF.L.W.U32.HI R104, R104, 0x1, R29 ;  /* 0x0000000168687819 */ /* 0x000fe40000010e1d */
[----:B------:R-:W-:Y:S02]  /*150f0*/  IADD3.X R31, R69, R37, R86, P4, P5 ;  /* 0x00000025451f7210 */ /* 0x000fe400027ea456 */
[----:B------:R-:W-:-:S02]  /*15100*/  IADD3 R29, P2, P3, R67, R96, R23 ;  /* 0x00000060431d7210 */ /* 0x000fc40007b5e017 */
[----:B------:R-:W-:Y:S02]  /*15110*/  IADD3.X R93, R11, R85, R94, P1, P0 ;  /* 0x000000550b5d7210 */ /* 0x000fe40000fe045e */
[----:B------:R-:W-:Y:S02]  /*15120*/  LOP3.LUT R70, R28, R56, RZ, 0x3c, !PT ;  /* 0x000000381c467212 */ /* 0x000fe400078e3cff */
[----:B------:R-:W-:Y:S02]  /*15130*/  LOP3.LUT R94, R24, R31, RZ, 0x3c, !PT ;  /* 0x0000001f185e7212 */ /* 0x000fe400078e3cff */
[----:B------:R-:W-:Y:S02]  /*15140*/  IADD3.X R92, R81, R104, R92, P2, P3 ;  /* 0x00000068515c7210 */ /* 0x000fe400017e645c */
[----:B------:R-:W-:Y:S02]  /*15150*/  IADD3 R70, P0, R70, R91, RZ ;  /* 0x0000005b46467210 */ /* 0x000fe40007f1e0ff */
[----:B------:R-:W-:-:S02]  /*15160*/  LOP3.LUT R84, R22, R27, RZ, 0x3c, !PT ;  /* 0x0000001b16547212 */ /* 0x000fc400078e3cff */
[----:B------:R-:W-:Y:S02]  /*15170*/  LOP3.LUT R23, R20, R93, RZ, 0x3c, !PT ;  /* 0x0000005d14177212 */ /* 0x000fe400078e3cff */
[----:B------:R-:W-:Y:S02]  /*15180*/  IADD3 R94, P1, R94, R89, RZ ;  /* 0x000000595e5e7210 */ /* 0x000fe40007f3e0ff */
[----:B------:R-:W-:Y:S02]  /*15190*/  LOP3.LUT R88, R21, R58, RZ, 0x3c, !PT ;  /* 0x0000003a15587212 */ /* 0x000fe400078e3cff */
[----:B------:R-:W-:Y:S01]  /*151a0*/  LOP3.LUT R86, R7, R92, RZ, 0x3c, !PT ;  /* 0x0000005c07567212 */ /* 0x000fe200078e3cff */
[----:B------:R-:W-:Y:S01]  /*151b0*/  IMAD.X R84, R84, 0x1, R95, P0 ;  /* 0x0000000154547824 */ /* 0x000fe200000e065f */
[----:B------:R-:W-:Y:S01]  /*151c0*/  IADD3 R90, P2, R23, R90, RZ ;  /* 0x0000005a175a7210 */ /* 0x000fe20007f5e0ff */
        /* <DEDUP_REMOVED lines=16> */
[----:B------:R-:W-:-:S02]  /*152d0*/  IADD3 R91, P0, P1, R66, R27, R59 ;  /* 0x0000001b425b7210 */ /* 0x000fc4000791e03b */
[----:B------:R-:W-:Y:S02]  /*152e0*/  LOP3.LUT R100, R100, R90, RZ, 0x3c, !PT ;  /* 0x0000005a64647212 */ /* 0x000fe400078e3cff */
[----:B------:R-:W-:Y:S02]  /*152f0*/  LOP3.LUT R85, R85, R26, RZ, 0x3c, !PT ;  /* 0x0000001a55557212 */ /* 0x000fe400078e3cff */
[----:B------:R-:W-:Y:S02]  /*15300*/  SHF.L.W.U32.HI R97, R104, 0x8, R99 ;  /* 0x0000000868617819 */ /* 0x000fe40000010e63 */
[----:B------:R-:W-:Y:S02]  /*15310*/  IADD3 R89, P2, P3, R73, R58, R102 ;  /* 0x0000003a49597210 */ /* 0x000fe40007b5e066 */
[----:B------:R-:W-:Y:S02]  /*15320*/  SHF.L.W.U32.HI R99, R99, 0x8, R104 ;  /* 0x0000000863637819 */ /* 0x000fe40000010e68 */
[----:B------:R-:W-:-:S02]  /*15330*/  LOP3.LUT R28, R91, R28, R56, 0x96, !PT ;  /* 0x0000001c5b1c7212 */ /* 0x000fc400078e9638 */
[----:B------:R-:W-:Y:S02]  /*15340*/  IADD3.X R87, R65, R56, R37, P0, P1 ;  /* 0x0000003841577210 */ /* 0x000fe400007e2425 */
[----:B------:R-:W-:Y:S02]  /*15350*/  SHF.L.W.U32.HI R96, R85, 0x8, R100 ;  /* 0x0000000855607819 */ /* 0x000fe40000010e64 */
[----:B------:R-:W-:Y:S02]  /*15360*/  SHF.L.W.U32.HI R103, R100, 0x8, R85 ;  /* 0x0000000864677819 */ /* 0x000fe40000010e55 */
[----:B------:R-:W-:Y:S02]  /*15370*/  IADD3.X R56, R75, R31, R98, P2, P3 ;  /* 0x0000001f4b387210 */ /* 0x000fe400017e6462 */
[----:B------:R-:W-:Y:S02]  /*15380*/  IADD3 R100, P2, P3, R30, R29, R99 ;  /* 0x0000001d1e647210 */ /* 0x000fe40007b5e063 */
[----:B------:R-:W-:-:S02]  /*15390*/  LOP3.LUT R39, R87, R22, R27, 0x96, !PT ;  /* 0x0000001657277212 */ /* 0x000fc400078e961b */
[----:B------:R-:W-:Y:S02]  /*153a0*/  IADD3.X R101, R36, R92, R97, P2, P3 ;  /* 0x0000005c24657210 */ /* 0x000fe400017e6461 */
[----:B------:R-:W-:Y:S02]  /*153b0*/  SHF.L.W.U32.HI R27, R28, 0x10, R39 ;  /* 0x000000101c1b7819 */ /* 0x000fe40000010e27 */
[----:B------:R-:W-:Y:S02]  /*153c0*/  SHF.L.W.U32.HI R39, R39, 0x10, R28 ;  /* 0x0000001027277819 */ /* 0x000fe40000010e1c */
[----:B------:R-:W-:Y:S02]  /*153d0*/  LOP3.LUT R6, R101, R6, R29, 0x96, !PT ;  /* 0x0000000665067212 */ /* 0x000fe400078e961d */
[----:B------:R-:W2:Y:S01]  /*153e0*/  LDL.64 R28, [R1+0xe0] ;  /* 0x0000e000011c7983 */ /* 0x000ea20000100a00 */
[----:B------:R-:W-:-:S04]  /*153f0*/  IADD3 R85, P0, P1, R76, R25, R103 ;  /* 0x000000194c557210 */ /* 0x000fc8000791e067 */
[----:B------:R-:W-:Y:S02]  /*15400*/  LOP3.LUT R20, R85, R20, R93, 0x96, !PT ;  /* 0x0000001455147212 */ /* 0x000fe400078e965d */
[----:B------:R-:W-:Y:S02]  /*15410*/  IADD3.X R93, R8, R93, R96, P0, P1 ;  /* 0x0000005d085d7210 */ /* 0x000fe400007e2460 */
[----:B------:R-:W-:Y:S02]  /*15420*/  IADD3 R70, P0, R27, R70, RZ ;  /* 0x000000461b467210 */ /* 0x000fe40007f1e0ff */
[----:B------:R-:W-:Y:S02]  /*15430*/  LOP3.LUT R31, R89, R24, R31, 0x96, !PT ;  /* 0x00000018591f7212 */ /* 0x000fe400078e961f */
[----:B------:R-:W-:Y:S02]  /*15440*/  LOP3.LUT R58, R56, R21, R58, 0x96, !PT ;  /* 0x00000015383a7212 */ /* 0x000fe400078e963a */
[----:B------:R-:W-:Y:S01]  /*15450*/  LOP3.LUT R25, R93, R10, R25, 0x96, !PT ;  /* 0x0000000a5d197212 */ /* 0x000fe200078e9619 */
[----:B------:R-:W-:Y:S01]  /*15460*/  IMAD.X R84, R39, 0x1, R84, P0 ;  /* 0x0000000127547824 */ /* 0x000fe200000e0654 */
[----:B------:R-:W-:-:S02]  /*15470*/  SHF.L.W.U32.HI R57, R58, 0x10, R31 ;  /* 0x000000103a397819 */ /* 0x000fc40000010e1f */
[----:B------:R-:W-:Y:S02]  /*15480*/  LOP3.LUT R95, R59, R70, RZ, 0x3c, !PT ;  /* 0x000000463b5f7212 */ /* 0x000fe400078e3cff */
[----:B------:R-:W-:Y:S02]  /*15490*/  LOP3.LUT R7, R100, R7, R92, 0x96, !PT ;  /* 0x0000000764077212 */ /* 0x000fe400078e965c */
[----:B------:R-:W-:Y:S02]  /*154a0*/  SHF.L.W.U32.HI R31, R31, 0x10, R58 ;  /* 0x000000101f1f7819 */ /* 0x000fe40000010e3a */
[----:B------:R-:W-:Y:S02]  /*154b0*/  SHF.L.W.U32.HI R59, R20, 0x10, R25 ;  /* 0x00000010143b7819 */ /* 0x000fe40000010e19 */
[----:B------:R-:W-:Y:S02]  /*154c0*/  LOP3.LUT R10, R37, R84, RZ, 0x3c, !PT ;  /* 0x00000054250a7212 */ /* 0x000fe400078e3cff */
[----:B------:R-:W-:-:S02]  /*154d0*/  SHF.L.W.U32.HI R71, R25, 0x10, R20 ;  /* 0x0000001019477819 */ /* 0x000fc40000010e14 */
[----:B------:R-:W-:Y:S02]  /*154e0*/  SHF.L.W.U32.HI R37, R7, 0x10, R6 ;  /* 0x0000001007257819 */ /* 0x000fe40000010e06 */
[----:B------:R-:W-:Y:S02]  /*154f0*/  IADD3 R104, P0, R31, R94, RZ ;  /* 0x0000005e1f687210 */ /* 0x000fe40007f1e0ff */
[----:B------:R-:W-:Y:S02]  /*15500*/  IADD3 R24, P1, R59, R90, RZ ;  /* 0x0000005a3b187210 */ /* 0x000fe40007f3e0ff */
[----:B------:R-:W-:Y:S01]  /*15510*/  SHF.L.W.U32.HI R58, R6, 0x10, R7 ;  /* 0x00000010063a7819 */ /* 0x000fe20000010e07 */
[----:B------:R-:W-:Y:S01]  /*15520*/  IMAD.X R6, R57, 0x1, R88, P0 ;  /* 0x0000000139067824 */ /* 0x000fe200000e0658 */
        /* <DEDUP_REMOVED lines=10> */
[----:B------:R-:W-:Y:S02]  /*155d0*/  SHF.L.W.U32.HI R90, R23, 0x1, R22 ;  /* 0x00000001175a7819 */ /* 0x000fe40000010e16 */
[----:B------:R-:W-:Y:S02]  /*155e0*/  LOP3.LUT R20, R99, R21, RZ, 0x3c, !PT ;  /* 0x0000001563147212 */ /* 0x000fe400078e3cff */
[----:B------:R-:W-:Y:S02]  /*155f0*/  LOP3.LUT R97, R97, R10, RZ, 0x3c, !PT ;  /* 0x0000000a61617212 */ /* 0x000fe400078e3cff */
[----:B------:R-:W-:Y:S02]  /*15600*/  SHF.L.W.U32.HI R94, R22, 0x1, R23 ;  /* 0x00000001165e7819 */ /* 0x000fe40000010e17 */
[----:B------:R-:W-:Y:S02]  /*15610*/  IADD3 R23, P4, P5, R53, R92, R100 ;  /* 0x0000005c35177210 */ /* 0x000fe40007d9e064 */
[----:B------:R-:W-:-:S02]  /*15620*/  SHF.L.W.U32.HI R98, R25, 0x1, R26 ;  /* 0x0000000119627819 */ /* 0x000fc40000010e1a */
[----:B------:R-:W-:Y:S02]  /*15630*/  IADD3 R22, P0, P1, R68, R105, R91 ;  /* 0x0000006944167210 */ /* 0x000fe4000791e05b */
[----:B------:R-:W-:Y:S02]  /*15640*/  IADD3 R88, P2, P3, R78, R90, R89 ;  /* 0x0000005a4e587210 */ /* 0x000fe40007b5e059 */
[----:B------:R-:W-:Y:S02]  /*15650*/  SHF.L.W.U32.HI R26, R97, 0x1, R20 ;  /* 0x00000001611a7819 */ /* 0x000fe40000010e14 */
[----:B------:R-:W-:Y:S02]  /*15660*/  IADD3.X R102, R54, R95, R101, P4, P5 ;  /* 0x0000005f36667210 */ /* 0x000fe400027ea465 */
[----:B------:R-:W-:Y:S02]  /*15670*/  SHF.L.W.U32.HI R97, R20, 0x1, R97 ;  /* 0x0000000114617819 */ /* 0x000fe40000010e61 */
[----:B------:R-:W-:-:S02]  /*15680*/  IADD3.X R103, R48, R98, R87, P0, P1 ;  /* 0x0000006230677210 */ /* 0x000fc400007e2457 */
[----:B------:R-:W-:Y:S02]  /*15690*/  IADD3.X R101, R83, R94, R56, P2, P3 ;  /* 0x0000005e53657210 */ /* 0x000fe400017e6438 */
        /* <DEDUP_REMOVED lines=10> */
[----:B------:R-:W-:-:S02]  /*15740*/  LOP3.LUT R24, R37, R22, RZ, 0x3c, !PT ;  /* 0x0000001625187212 */ /* 0x000fc400078e3cff */
[----:B------:R-:W-:Y:S01]  /*15750*/  IADD3 R25, P2, R25, R70, RZ ;  /* 0x0000004619197210 */ /* 0x000fe20007f5e0ff */
[----:B------:R-:W-:Y:S01]  /*15760*/  IMAD.X R70, R21, 0x1, R6, P3 ;  /* 0x0000000115467824 */ /* 0x000fe200018e0606 */
[----:B------:R-:W-:Y:S01]  /*15770*/  LOP3.LUT R89, R27, R88, RZ, 0x3c, !PT ;  /* 0x000000581b597212 */ /* 0x000fe200078e3cff */
[----:B------:R-:W-:Y:S01]  /*15780*/  IMAD.X R87, R24, 0x1, R7, P0 ;  /* 0x0000000118577824 */ /* 0x000fe200000e0607 */
[----:B------:R-:W-:Y:S02]  /*15790*/  LOP3.LUT R7, R31, R20, RZ, 0x3c, !PT ;  /* 0x000000141f077212 */ /* 0x000fe400078e3cff */
[----:B------:R-:W-:Y:S02]  /*157a0*/  LOP3.LUT R92, R92, R99, RZ, 0x3c, !PT ;  /* 0x000000635c5c7212 */ /* 0x000fe400078e3cff */
[----:B------:R-:W-:Y:S01]  /*157b0*/  LOP3.LUT R95, R95, R70, RZ, 0x3c, !PT ;  /* 0x000000465f5f7212 */ /* 0x000fe200078e3cff */
[----:B------:R-:W-:Y:S01]  /*157c0*/  IMAD.X R89, R89, 0x1, R10, P1 ;  /* 0x0000000159597824 */ /* 0x000fe200008e060a */
[----:B------:R-:W-:Y:S01]  /*157d0*/  LOP3.LUT R91, R105, R86, RZ, 0x3c, !PT ;  /* 0x00000056695b7212 */ /* 0x000fe200078e3cff */
[----:B------:R-:W-:Y:S01]  /*157e0*/  IMAD.X R84, R7, 0x1, R84, P2 ;  /* 0x0000000107547824 */ /* 0x000fe200010e0654 */
[----:B------:R-:W-:-:S02]  /*157f0*/  SHF.L.W.U32.HI R104, R92, 0x8, R95 ;  /* 0x000000085c687819 */ /* 0x000fc40000010e5f */
[----:B------:R-:W-:Y:S02]  /*15800*/  LOP3.LUT R98, R98, R87, RZ, 0x3c, !PT ;  /* 0x0000005762627212 */ /* 0x000fe400078e3cff */
[----:B------:R-:W-:Y:S02]  /*15810*/  LOP3.LUT R90, R90, R85, RZ, 0x3c, !PT ;  /* 0x000000555a5a7212 */ /* 0x000fe400078e3cff */
[----:B------:R-:W-:Y:S02]  /*15820*/  LOP3.LUT R21, R94, R89, RZ, 0x3c, !PT ;  /* 0x000000595e157212 */ /* 0x000fe400078e3cff */
[----:B------:R-:W-:Y:S02]  /*15830*/  SHF.L.W.U32.HI R100, R95, 0x8, R92 ;  /* 0x000000085f647819 */ /* 0x000fe40000010e5c */
[----:B------:R-:W-:Y:S02]  /*15840*/  IADD3 R56, P0, P1, R52, R23, R104 ;  /* 0x0000001734387210 */ /* 0x000fe4000791e068 */
[----:B------:R-:W-:-:S02]  /*15850*/  SHF.L.W.U32.HI R93, R98, 0x8, R91 ;  /* 0x00000008625d7819 */ /* 0x000fc40000010e5b */
        /* <DEDUP_REMOVED lines=8> */
[----:B------:R-:W-:Y:S02]  /*158e0*/  IADD3 R95, P0, P1, R74, R22, R91 ;  /* 0x000000164a5f7210 */ /* 0x000fe4000791e05b */
[----:B------:R-:W-:Y:S02]  /*158f0*/  IADD3 R92, P2, P3, R82, R88, R97 ;  /* 0x00000058525c7210 */ /* 0x000fe40007b5e061 */
[----:B------:R-:W-:Y:S02]  /*15900*/  LOP3.LUT R21, R56, R71, R102, 0x96, !PT ;  /* 0x0000004738157212 */ /* 0x000fe400078e9666 */
[----:B------:R-:W-:-:S02]  /*15910*/  LOP3.LUT R10, R26, R59, R23, 0x96, !PT ;  /* 0x0000003b1a0a7212 */ /* 0x000fc400078e9617 */
[----:B------:R-:W-:Y:S02]  /*15920*/  IADD3 R59, P4, P5, R47, R20, R94 ;  /* 0x000000142f3b7210 */ /* 0x000fe40007d9e05e */
[----:B------:R-:W-:Y:S02]  /*15930*/  LOP3.LUT R102, R95, R58, R103, 0x96, !PT ;  /* 0x0000003a5f667212 */ /* 0x000fe400078e9667 */
[----:B------:R-:W-:Y:S02]  /*15940*/  IADD3.X R58, R80, R101, R98, P2, P3 ;  /* 0x00000065503a7210 */ /* 0x000fe400017e6462 */
[----:B------:R-:W-:Y:S02]  /*15950*/  SHF.L.W.U32.HI R6, R21, 0x10, R10 ;  /* 0x0000001015067819 */ /* 0x000fe40000010e0a */
[----:B------:R-:W-:Y:S02]  /*15960*/  LOP3.LUT R23, R92, R39, R101, 0x96, !PT ;  /* 0x000000275c177212 */ /* 0x000fe400078e9665 */
[----:B------:R-:W-:-:S02]  /*15970*/  IADD3.X R39, R45, R96, R90, P4, P5 ;  /* 0x000000602d277210 */ /* 0x000fc400027ea45a */
[----:B------:R-:W-:Y:S02]  /*15980*/  IADD3.X R71, R72, R103, R93, P0, P1 ;  /* 0x0000006748477210 */ /* 0x000fe400007e245d */
[----:B------:R-:W-:Y:S02]  /*15990*/  LOP3.LUT R88, R58, R27, R88, 0x96, !PT ;  /* 0x0000001b3a587212 */ /* 0x000fe400078e9658 */
[----:B------:R-:W-:Y:S02]  /*159a0*/  SHF.L.W.U32.HI R21, R10, 0x10, R21 ;  /* 0x000000100a157819 */ /* 0x000fe40000010e15 */
[----:B------:R-:W-:Y:S02]  /*159b0*/  IADD3 R27, P0, R6, R99, RZ ;  /* 0x00000063061b7210 */ /* 0x000fe40007f1e0ff */
[----:B------:R-:W-:Y:S02]  /*159c0*/  LOP3.LUT R7, R59, R57, R96, 0x96, !PT ;  /* 0x000000393b077212 */ /* 0x000fe400078e9660 */
[----:B------:R-:W-:-:S02]  /*159d0*/  LOP3.LUT R20, R39, R31, R20, 0x96, !PT ;  /* 0x0000001f27147212 */ /* 0x000fc400078e9614 */
[----:B------:R-:W-:Y:S01]  /*159e0*/  LOP3.LUT R37, R71, R37, R22, 0x96, !PT ;  /* 0x0000002547257212 */ /* 0x000fe200078e9616 */
[----:B------:R-:W-:Y:S01]  /*159f0*/  IMAD.X R57, R21, 0x1, R70, P0 ;  /* 0x0000000115397824 */ /* 0x000fe200000e0646 */
[----:B------:R-:W-:Y:S02]  /*15a00*/  SHF.L.W.U32.HI R24, R88, 0x10, R23 ;  /* 0x0000001058187819 */ /* 0x000fe40000010e17 */
[----:B------:R-:W-:Y:S02]  /*15a10*/  SHF.L.W.U32.HI R10, R23, 0x10, R88 ;  /* 0x00000010170a7819 */ /* 0x000fe40000010e58 */
[----:B------:R-:W-:Y:S02]  /*15a20*/  SHF.L.W.U32.HI R23, R20, 0x10, R7 ;  /* 0x0000001014177819 */ /* 0x000fe40000010e07 */
[----:B------:R-:W-:Y:S02]  /*15a30*/  SHF.L.W.U32.HI R22, R7, 0x10, R20 ;  /* 0x0000001007167819 */ /* 0x000fe40000010e14 */
[----:B------:R-:W-:-:S02]  /*15a40*/  SHF.L.W.U32.HI R7, R102, 0x10, R37 ;  /* 0x0000001066077819 */ /* 0x000fc40000010e25 */
[----:B------:R-:W-:Y:S02]  /*15a50*/  LOP3.LUT R88, R100, R57, RZ, 0x3c, !PT ;  /* 0x0000003964587212 */ /* 0x000fe400078e3cff */
[----:B------:R-:W-:Y:S02]  /*15a60*/  SHF.L.W.U32.HI R20, R37, 0x10, R102 ;  /* 0x0000001025147819 */ /* 0x000fe40000010e66 */
[----:B------:R-:W-:Y:S02]  /*15a70*/  IADD3 R100, P0, R7, R86, RZ ;  /* 0x0000005607647210 */ /* 0x000fe40007f1e0ff */
[----:B------:R-:W-:Y:S02]  /*15a80*/  LOP3.LUT R31, R104, R27, RZ, 0x3c, !PT ;  /* 0x0000001b681f7212 */ /* 0x000fe400078e3cff */
[----:B------:R-:W-:Y:S01]  /*15a90*/  IADD3 R96, P1, R10, R85, RZ ;  /* 0x000000550a607210 */ /* 0x000fe20007f3e0ff */
[----:B------:R-:W-:Y:S01]  /*15aa0*/  IMAD.X R86, R20, 0x1, R87, P0 ;  /* 0x0000000114567824 */ /* 0x000fe200000e0657 */
[----:B------:R-:W-:-:S02]  /*15ab0*/  IADD3 R99, P0, R22, R25, RZ ;  /* 0x0000001916637210 */ /* 0x000fc40007f1e0ff */
[----:B------:R-:W-:Y:S01]  /*15ac0*/  SHF.L.W.U32.HI R70, R88, 0x1, R31 ;  /* 0x0000000158467819 */ /* 0x000fe20000010e1f */
[----:B------:R-:W-:Y:S01]  /*15ad0*/  IMAD.X R89, R24, 0x1, R89, P1 ;  /* 0x0000000118597824 */ /* 0x000fe200008e0659 */
[----:B------:R-:W-:Y:S02]  /*15ae0*/  SHF.L.W.U32.HI R31, R31, 0x1, R88 ;  /* 0x000000011f1f7819 */ /* 0x000fe40000010e58 */
[----:B------:R-:W-:Y:S01]  /*15af0*/  LOP3.LUT R88, R93, R86, RZ, 0x3c, !PT ;  /* 0x000000565d587212 */ /* 0x000fe200078e3cff */
[----:B------:R-:W-:Y:S01]  /*15b00*/  IMAD.X R93, R23, 0x1, R84, P0 ;  /* 0x00000001175d7824 */ /* 0x000fe200000e0654 */
        /* <DEDUP_REMOVED lines=8> */
[----:B------:R-:W-:-:S02]  /*15b90*/  IADD3 R53, P2, P3, R53, R70, R95 ;  /* 0x0000004635357210 */ /* 0x000fc40007b5e05f */
[----:B------:R-:W-:Y:S02]  /*15ba0*/  IADD3 R79, P4, P5, R79, R91, R92 ;  /* 0x0000005b4f4f7210 */ /* 0x000fe40007d9e05c */
[----:B------:R-:W-:Y:S02]  /*15bb0*/  SHF.L.W.U32.HI R87, R25, 0x1, R94 ;  /* 0x0000000119577819 */ /* 0x000fe40000010e5e */
        /* <DEDUP_REMOVED lines=17> */
[----:B------:R-:W-:Y:S01]  /*15cd0*/  IMAD.X R27, R47, 0x1, R93, P0 ;  /* 0x000000012f1b7824 */ /* 0x000fe200000e065d */
[----:B------:R-:W-:Y:S01]  /*15ce0*/  IADD3 R39, P2, R39, R100, RZ ;  /* 0x0000006427277210 */ /* 0x000fe20007f5e0ff */
[----:B------:R-:W-:Y:S01]  /*15cf0*/  IMAD.X R57, R26, 0x1, R57, P1 ;  /* 0x000000011a397824 */ /* 0x000fe200008e0639 */
[----:B------:R-:W-:Y:S02]  /*15d00*/  LOP3.LUT R45, R6, R37, RZ, 0x3c, !PT ;  /* 0x00000025062d7212 */ /* 0x000fe400078e3cff */
        /* <DEDUP_REMOVED lines=14> */
[----:B------:R-:W-:Y:S02]  /*15df0*/  SHF.L.W.U32.HI R87, R47, 0x8, R70 ;  /* 0x000000082f577819 */ /* 0x000fe40000010e46 */
[----:B------:R-:W-:Y:S02]  /*15e00*/  SHF.L.W.U32.HI R86, R98, 0x8, R91 ;  /* 0x0000000862567819 */ /* 0x000fe40000010e5b */
[----:B------:R-:W-:Y:S02]  /*15e10*/  IADD3 R70, P2, P3, R68, R79, R85 ;  /* 0x0000004f44467210 */ /* 0x000fe40007b5e055 */
[----:B------:R-:W-:-:S02]  /*15e20*/  IADD3 R47, P0, P1, R78, R53, R31 ;  /* 0x000000354e2f7210 */ /* 0x000fc4000791e01f */
[----:B------:R-:W-:Y:S02]  /*15e30*/  IADD3.X R48, R48, R11, R86, P2, P3 ;  /* 0x0000000b30307210 */ /* 0x000fe400017e6456 */
[----:B------:R-:W-:Y:S02]  /*15e40*/  LOP3.LUT R89, R90, R45, RZ, 0x3c, !PT ;  /* 0x0000002d5a597212 */ /* 0x000fe400078e3cff */
[----:B------:R-:W-:Y:S02]  /*15e50*/  IADD3.X R68, R83, R71, R26, P0, P1 ;  /* 0x0000004753447210 */ /* 0x000fe400007e241a */
[----:B------:R-:W-:Y:S02]  /*15e60*/  IADD3 R52, P0, P1, R52, R37, R87 ;  /* 0x0000002534347210 */ /* 0x000fe4000791e057 */
[----:B------:R-:W-:Y:S02]  /*15e70*/  LOP3.LUT R23, R70, R23, R11, 0x96, !PT ;  /* 0x0000001746177212 */ /* 0x000fe400078e960b */
[----:B------:R-:W-:-:S02]  /*15e80*/  LOP3.LUT R22, R48, R22, R79, 0x96, !PT ;  /* 0x0000001630167212 */ /* 0x000fc400078e964f */
[----:B------:R-:W-:Y:S02]  /*15e90*/  SHF.L.W.U32.HI R78, R89, 0x8, R88 ;  /* 0x00000008594e7819 */ /* 0x000fe40000010e58 */
[----:B------:R-:W-:Y:S02]  /*15ea0*/  SHF.L.W.U32.HI R88, R88, 0x8, R89 ;  /* 0x0000000858587819 */ /* 0x000fe40000010e59 */
[----:B------:R-:W-:Y:S02]  /*15eb0*/  IADD3.X R55, R55, R84, R74, P0, P1 ;  /* 0x0000005437377210 */ /* 0x000fe400007e244a */
[----:B------:R-:W-:Y:S02]  /*15ec0*/  SHF.L.W.U32.HI R11, R23, 0x10, R22 ;  /* 0x00000010170b7819 */ /* 0x000fe40000010e16 */
[----:B------:R-:W-:Y:S02]  /*15ed0*/  IADD3 R67, P2, P3, R67, R58, R88 ;  /* 0x0000003a43437210 */ /* 0x000fe40007b5e058 */
[----:B------:R-:W-:-:S02]  /*15ee0*/  LOP3.LUT R90, R68, R10, R53, 0x96, !PT ;  /* 0x0000000a445a7212 */ /* 0x000fc400078e9635 */
[----:B------:R-:W-:Y:S02]  /*15ef0*/  LOP3.LUT R84, R52, R21, R84, 0x96, !PT ;  /* 0x0000001534547212 */ /* 0x000fe400078e9654 */
[----:B------:R-:W-:Y:S02]  /*15f00*/  LOP3.LUT R37, R55, R6, R37, 0x96, !PT ;  /* 0x0000000637257212 */ /* 0x000fe400078e9625 */
[----:B------:R-:W-:Y:S02]  /*15f10*/  SHF.L.W.U32.HI R10, R22, 0x10, R23 ;  /* 0x00000010160a7819 */ /* 0x000fe40000010e17 */
[----:B------:R-:W-:Y:S02]  /*15f20*/  IADD3 R72, P0, R11, R72, RZ ;  /* 0x000000480b487210 */ /* 0x000fe40007f1e0ff */
[----:B------:R-:W-:Y:S02]  /*15f30*/  IADD3.X R81, R81, R59, R78, P2, P3 ;  /* 0x0000003b51517210 */ /* 0x000fe400017e644e */
[----:B------:R-:W-:-:S02]  /*15f40*/  SHF.L.W.U32.HI R21, R37, 0x10, R84 ;  /* 0x0000001025157819 */ /* 0x000fc40000010e54 */
[----:B------:R-:W-:Y:S01]  /*15f50*/  SHF.L.W.U32.HI R6, R84, 0x10, R37 ;  /* 0x0000001054067819 */ /* 0x000fe20000010e25 */
[----:B------:R-:W-:Y:S01]  /*15f60*/  IMAD.X R37, R10, 0x1, R57, P0 ;  /* 0x000000010a257824 */ /* 0x000fe200000e0639 */
[----:B------:R-:W-:Y:S02]  /*15f70*/  LOP3.LUT R20, R67, R20, R59, 0x96, !PT ;  /* 0x0000001443147212 */ /* 0x000fe400078e963b */
[----:B------:R-:W-:Y:S02]  /*15f80*/  LOP3.LUT R7, R81, R7, R58, 0x96, !PT ;  /* 0x0000000751077212 */ /* 0x000fe400078e963a */
[----:B------:R-:W-:Y:S02]  /*15f90*/  LOP3.LUT R71, R47, R24, R71, 0x96, !PT ;  /* 0x000000182f477212 */ /* 0x000fe400078e9647 */
[----:B------:R-:W-:Y:S02]  /*15fa0*/  LOP3.LUT R23, R86, R37, RZ, 0x3c, !PT ;  /* 0x0000002556177212 */ /* 0x000fe400078e3cff */
[----:B------:R-:W-:-:S02]  /*15fb0*/  SHF.L.W.U32.HI R24, R7, 0x10, R20 ;  /* 0x0000001007187819 */ /* 0x000fc40000010e14 */
[----:B------:R-:W-:Y:S02]  /*15fc0*/  IADD3 R86, P0, R6, R39, RZ ;  /* 0x0000002706567210 */ /* 0x000fe40007f1e0ff */
[----:B------:R-:W-:Y:S02]  /*15fd0*/  SHF.L.W.U32.HI R7, R20, 0x10, R7 ;  /* 0x0000001014077819 */ /* 0x000fe40000010e07 */
[----:B------:R-:W-:Y:S02]  /*15fe0*/  SHF.L.W.U32.HI R20, R71, 0x10, R90 ;  /* 0x0000001047147819 */ /* 0x000fe40000010e5a */
[----:B------:R-:W-:Y:S01]  /*15ff0*/  LOP3.LUT R84, R85, R72, RZ, 0x3c, !PT ;  /* 0x0000004855547212 */ /* 0x000fe200078e3cff */
[----:B------:R-:W-:Y:S01]  /*16000*/  IMAD.X R85, R21, 0x1, R56, P0 ;  /* 0x0000000115557824 */ /* 0x000fe200000e0638 */
[----:B------:R-:W-:Y:S02]  /*16010*/  SHF.L.W.U32.HI R22, R90, 0x10, R71 ;  /* 0x000000105a167819 */ /* 0x000fe40000010e47 */
[----:B------:R-:W-:-:S02]  /*16020*/  IADD3 R90, P0, R20, R25, RZ ;  /* 0x00000019145a7210 */ /* 0x000fc40007f1e0ff */
[----:B------:R-:W-:Y:S02]  /*16030*/  IADD3 R59, P1, R7, R54, RZ ;  /* 0x00000036073b7210 */ /* 0x000fe40007f3e0ff */
[----:B------:R-:W-:Y:S01]  /*16040*/  LOP3.LUT R25, R87, R86, RZ, 0x3c, !PT ;  /* 0x0000005657197212 */ /* 0x000fe200078e3cff */
[----:B------:R-:W-:Y:S02]  /*16050*/  IMAD.X R87, R22, 0x1, R27, P0 ;  /* 0x0000000116577824 */ /* 0x000fe400000e061b */
        /* <DEDUP_REMOVED lines=8> */
[----:B------:R-:W-:Y:S02]  /*160e0*/  SHF.L.W.U32.HI R54, R74, 0x1, R25 ;  /* 0x000000014a367819 */ /* 0x000fe40000010e19 */
[----:B------:R-:W-:-:S02]  /*160f0*/  IADD3 R66, P2, P3, R66, R58, R47 ;  /* 0x0000003a42427210 */ /* 0x000fc40007b5e02f */
[----:B------:R-:W-:Y:S02]  /*16100*/  SHF.L.W.U32.HI R39, R56, 0x1, R31 ;  /* 0x0000000138277819 */ /* 0x000fe40000010e1f */
[----:B------:R-:W-:Y:S02]  /*16110*/  SHF.L.W.U32.HI R53, R23, 0x1, R88 ;  /* 0x0000000117357819 */ /* 0x000fe40000010e58 */
[----:B------:R-:W-:Y:S02]  /*16120*/  SHF.L.W.U32.HI R25, R25, 0x1, R74 ;  /* 0x0000000119197819 */ /* 0x000fe40000010e4a */
[----:B------:R-:W-:Y:S02]  /*16130*/  IADD3 R63, P4, P5, R63, R54, R70 ;  /* 0x000000363f3f7210 */ /* 0x000fe40007d9e046 */
[----:B------:R-:W-:Y:S02]  /*16140*/  IADD3.X R79, R65, R84, R68, P2, P3 ;  /* 0x00000054414f7210 */ /* 0x000fe400017e6444 */
[----:B------:R-:W-:-:S02]  /*16150*/  SHF.L.W.U32.HI R45, R31, 0x1, R56 ;  /* 0x000000011f2d7819 */ /* 0x000fc40000010e38 */
[----:B------:R-:W-:Y:S02]  /*16160*/  IADD3 R67, P2, P3, R76, R39, R67 ;  /* 0x000000274c437210 */ /* 0x000fe40007b5e043 */
[----:B------:R-:W-:Y:S02]  /*16170*/  SHF.L.W.U32.HI R26, R88, 0x1, R23 ;  /* 0x00000001581a7819 */ /* 0x000fe40000010e17 */
        /* <DEDUP_REMOVED lines=9> */
[----:B------:R-:W-:-:S02]  /*16210*/  LOP3.LUT R57, R10, R61, RZ, 0x3c, !PT ;  /* 0x0000003d0a397212 */ /* 0x000fc400078e3cff */
[----:B------:R-:W-:Y:S02]  /*16220*/  IADD3 R31, P1, R31, R59, RZ ;  /* 0x0000003b1f1f7210 */ /* 0x000fe40007f3e0ff */
[----:B------:R-:W-:Y:S02]  /*16230*/  LOP3.LUT R8, R20, R63, RZ, 0x3c, !PT ;  /* 0x0000003f14087212 */ /* 0x000fe400078e3cff */
[----:B------:R-:W-:Y:S01]  /*16240*/  IADD3 R72, P3, R23, R72, RZ ;  /* 0x0000004817487210 */ /* 0x000fe20007f7e0ff */
[----:B------:R-:W-:Y:S01]  /*16250*/  IMAD.X R23, R47, 0x1, R85, P0 ;  /* 0x000000012f177824 */ /* 0x000fe200000e0655 */
        /* <DEDUP_REMOVED lines=16> */
[----:B------:R-:W-:Y:S02]  /*16360*/  LOP3.LUT R47, R53, R57, RZ, 0x3c, !PT ;  /* 0x00000039352f7212 */ /* 0x000fe400078e3cff */
[----:B------:R-:W-:Y:S02]  /*16370*/  SHF.L.W.U32.HI R48, R48, 0x8, R65 ;  /* 0x0000000830307819 */ /* 0x000fe40000010e41 */
[----:B------:R-:W-:Y:S02]  /*16380*/  IADD3 R65, P2, P3, R46, R66, R37 ;  /* 0x000000422e417210 */ /* 0x000fe40007b5e025 */
[----:B------:R-:W-:Y:S02]  /*16390*/  SHF.L.W.U32.HI R46, R52, 0x8, R39 ;  /* 0x00000008342e7819 */ /* 0x000fe40000010e27 */
[----:B------:R-:W-:-:S02]  /*163a0*/  SHF.L.W.U32.HI R52, R39, 0x8, R52 ;  /* 0x0000000827347819 */ /* 0x000fc40000010e34 */
[----:B------:R-:W-:Y:S02]  /*163b0*/  SHF.L.W.U32.HI R45, R54, 0x8, R47 ;  /* 0x00000008362d7819 */ /* 0x000fe40000010e2f */
[----:B------:R-:W-:Y:S02]  /*163c0*/  SHF.L.W.U32.HI R47, R47, 0x8, R54 ;  /* 0x000000082f2f7819 */ /* 0x000fe40000010e36 */
[----:B------:R-:W-:Y:S02]  /*163d0*/  IADD3 R73, P4, P5, R73, R67, R52 ;  /* 0x0000004349497210 */ /* 0x000fe40007d9e034 */
[----:B------:R-:W-:Y:S02]  /*163e0*/  IADD3.X R58, R44, R79, R25, P2, P3 ;  /* 0x0000004f2c3a7210 */ /* 0x000fe400017e6419 */
[----:B------:R-:W-:Y:S02]  /*163f0*/  IADD3 R53, P2, P3, R30, R82, R47 ;  /* 0x000000521e357210 */ /* 0x000fe40007b5e02f */
[----:B------:R-:W-:-:S02]  /*16400*/  IADD3 R77, P1, P0, R77, R63, R48 ;  /* 0x0000003f4d4d7210 */ /* 0x000fc4000783e030 */
[----:B------:R-:W-:Y:S02]  /*16410*/  IADD3.X R75, R75, R56, R46, P4, P5 ;  /* 0x000000384b4b7210 */ /* 0x000fe400027ea42e */
[----:B------:R-:W-:Y:S02]  /*16420*/  IADD3.X R44, R36, R61, R45, P2, P3 ;  /* 0x0000003d242c7210 */ /* 0x000fe400017e642d */
[----:B------:R-:W-:Y:S02]  /*16430*/  IADD3.X R69, R69, R71, R26, P1, P0 ;  /* 0x0000004745457210 */ /* 0x000fe40000fe041a */
[----:B------:R-:W-:Y:S02]  /*16440*/  LOP3.LUT R21, R73, R21, R56, 0x96, !PT ;  /* 0x0000001549157212 */ /* 0x000fe400078e9638 */
[----:B------:R-:W-:Y:S02]  /*16450*/  LOP3.LUT R6, R75, R6, R67, 0x96, !PT ;  /* 0x000000064b067212 */ /* 0x000fe400078e9643 */
[----:B------:R-:W-:-:S02]  /*16460*/  LOP3.LUT R39, R65, R24, R79, 0x96, !PT ;  /* 0x0000001841277212 */ /* 0x000fc400078e964f */
[----:B------:R-:W-:Y:S02]  /*16470*/  LOP3.LUT R66, R58, R7, R66, 0x96, !PT ;  /* 0x000000073a427212 */ /* 0x000fe400078e9642 */
        /* <DEDUP_REMOVED lines=9> */
[----:B------:R-:W-:Y:S02]  /*16510*/  SHF.L.W.U32.HI R10, R24, 0x10, R63 ;  /* 0x00000010180a7819 */ /* 0x000fe40000010e3f */
[----:B------:R-:W-:-:S02]  /*16520*/  IADD3 R54, P0, R6, R27, RZ ;  /* 0x0000001b06367210 */ /* 0x000fc40007f1e0ff */
[----:B------:R-:W-:Y:S02]  /*16530*/  IADD3 R11, P3, R36, R72, RZ ;  /* 0x00000048240b7210 */ /* 0x000fe40007f7e0ff */
[----:B------:R-:W-:Y:S02]  /*16540*/  SHF.L.W.U32.HI R7, R66, 0x10, R39 ;  /* 0x0000001042077819 */ /* 0x000fe40000010e27 */
[----:B------:R-:W-:Y:S02]  /*16550*/  IADD3 R31, P1, R10, R31, RZ ;  /* 0x0000001f0a1f7210 */ /* 0x000fe40007f3e0ff */
[----:B------:R-:W-:Y:S02]  /*16560*/  IADD3 R21, P2, R22, R57, RZ ;  /* 0x0000003916157210 */ /* 0x000fe40007f5e0ff */
[----:B------:R-:W-:Y:S02]  /*16570*/  LOP3.LUT R27, R37, R54, RZ, 0x3c, !PT ;  /* 0x00000036251b7212 */ /* 0x000fe400078e3cff */
[----:B------:R-:W-:-:S02]  /*16580*/  SHF.L.W.U32.HI R39, R63, 0x10, R24 ;  /* 0x000000103f277819 */ /* 0x000fc40000010e18 */
[-C--:B------:R-:W-:Y:S02]  /*16590*/  LOP3.LUT R52, R52, R11.reuse, RZ, 0x3c, !PT ;  /* 0x0000000b34347212 */ /* 0x080fe400078e3cff */
[----:B------:R-:W-:Y:S01]  /*165a0*/  LOP3.LUT R18, R18, R11, R77, 0x96, !PT ;  /* 0x0000000b12127212 */ /* 0x000fe200078e964d */
[----:B------:R-:W-:Y:S01]  /*165b0*/  IMAD.X R11, R30, 0x1, R55, P3 ;  /* 0x000000011e0b7824 */ /* 0x000fe200018e0637 */
[----:B------:R-:W-:Y:S02]  /*165c0*/  LOP3.LUT R37, R32, R54, R53, 0x96, !PT ;  /* 0x0000003620257212 */ /* 0x000fe400078e9635 */
[-C--:B------:R-:W-:Y:S02]  /*165d0*/  LOP3.LUT R48, R48, R31.reuse, RZ, 0x3c, !PT ;  /* 0x0000001f30307212 */ /* 0x080fe400078e3cff */
[----:B------:R-:W-:Y:S01]  /*165e0*/  LOP3.LUT R32, R34, R31, R73, 0x96, !PT ;  /* 0x0000001f22207212 */ /* 0x000fe200078e9649 */
[----:B------:R-:W-:Y:S01]  /*165f0*/  IMAD.X R31, R7, 0x1, R23, P0 ;  /* 0x00000001071f7824 */ /* 0x000fe200000e0617 */
[----:B------:R-:W-:-:S02]  /*16600*/  LOP3.LUT R24, R47, R21, RZ, 0x3c, !PT ;  /* 0x000000152f187212 */ /* 0x000fc400078e3cff */
[----:B------:R-:W-:Y:S01]  /*16610*/  LOP3.LUT R16, R16, R21, R65, 0x96, !PT ;  /* 0x0000001510107212 */ /* 0x000fe200078e9641 */
[----:B------:R-:W-:Y:S01]  /*16620*/  IMAD.X R21, R20, 0x1, R59, P2 ;  /* 0x0000000114157824 */ /* 0x000fe200010e063b */
[----:B------:R-:W-:Y:S01]  /*16630*/  LOP3.LUT R19, R19, R11, R69, 0x96, !PT ;  /* 0x0000000b13137212 */ /* 0x000fe200078e9645 */
[----:B------:R-:W-:Y:S01]  /*16640*/  IMAD.X R23, R39, 0x1, R8, P1 ;  /* 0x0000000127177824 */ /* 0x000fe200008e0608 */
[----:B------:R-:W-:Y:S02]  /*16650*/  LOP3.LUT R34, R33, R31, R44, 0x96, !PT ;  /* 0x0000001f21227212 */ /* 0x000fe400078e962c */
[----:B------:R-:W-:Y:S02]  /*16660*/  LOP3.LUT R11, R46, R11, RZ, 0x3c, !PT ;  /* 0x0000000b2e0b7212 */ /* 0x000fe400078e3cff */
[----:B------:R-:W-:Y:S02]  /*16670*/  LOP3.LUT R44, R25, R31, RZ, 0x3c, !PT ;  /* 0x0000001f192c7212 */ /* 0x000fe400078e3cff */
[----:B------:R-:W-:-:S02]  /*16680*/  LOP3.LUT R45, R45, R21, RZ, 0x3c, !PT ;  /* 0x000000152d2d7212 */ /* 0x000fc400078e3cff */
[----:B------:R-:W-:Y:S02]  /*16690*/  LOP3.LUT R25, R26, R23, RZ, 0x3c, !PT ;  /* 0x000000171a197212 */ /* 0x000fe400078e3cff */
[----:B------:R-:W-:Y:S02]  /*166a0*/  LOP3.LUT R17, R17, R21, R58, 0x96, !PT ;  /* 0x0000001511117212 */ /* 0x000fe400078e963a */
[----:B------:R-:W-:Y:S02]  /*166b0*/  SHF.L.W.U32.HI R31, R11, 0x1, R52 ;  /* 0x000000010b1f7819 */ /* 0x000fe40000010e34 */
[----:B------:R-:W-:Y:S02]  /*166c0*/  SHF.L.W.U32.HI R8, R52, 0x1, R11 ;  /* 0x0000000134087819 */ /* 0x000fe40000010e0b */
[----:B------:R-:W-:Y:S02]  /*166d0*/  LOP3.LUT R33, R35, R23, R75, 0x96, !PT ;  /* 0x0000001723217212 */ /* 0x000fe400078e964b */
[----:B------:R-:W-:-:S02]  /*166e0*/  SHF.L.W.U32.HI R11, R44, 0x1, R27 ;  /* 0x000000012c0b7819 */ /* 0x000fc40000010e1b */
[----:B------:R-:W-:Y:S02]  /*166f0*/  SHF.L.W.U32.HI R21, R27, 0x1, R44 ;  /* 0x000000011b157819 */ /* 0x000fe40000010e2c */
[----:B------:R-:W-:Y:S02]  /*16700*/  SHF.L.W.U32.HI R27, R45, 0x1, R24 ;  /* 0x000000012d1b7819 */ /* 0x000fe40000010e18 */
[----:B------:R-:W-:Y:S02]  /*16710*/  SHF.L.W.U32.HI R23, R25, 0x1, R48 ;  /* 0x0000000119177819 */ /* 0x000fe40000010e30 */
[----:B------:R-:W-:Y:S01]  /*16720*/  SHF.L.W.U32.HI R24, R24, 0x1, R45 ;  /* 0x0000000118187819 */ /* 0x000fe20000010e2d */
[----:B------:R0:W-:Y:S01]  /*16730*/  STL.128 [R1], R16 ;  /* 0x0000001001007387 */ /* 0x0001e20000100c00 */
[----:B------:R-:W-:Y:S02]  /*16740*/  LOP3.LUT R12, R12, R10, R31, 0x96, !PT ;  /* 0x0000000a0c0c7212 */ /* 0x000fe400078e961f */
[----:B------:R-:W-:-:S02]  /*16750*/  LOP3.LUT R10, R14, R22, R11, 0x96, !PT ;  /* 0x000000160e0a7212 */ /* 0x000fc400078e960b */
[----:B------:R-:W-:Y:S02]  /*16760*/  LOP3.LUT R13, R13, R39, R8, 0x96, !PT ;  /* 0x000000270d0d7212 */ /* 0x000fe400078e9608 */
[----:B--2---:R-:W-:Y:S02]  /*16770*/  IADD3 R14, P0, R28, R60, RZ ;  /* 0x0000003c1c0e7210 */ /* 0x004fe40007f1e0ff */
[----:B------:R-:W-:Y:S02]  /*16780*/  LOP3.LUT R11, R15, R20, R21, 0x96, !PT ;  /* 0x000000140f0b7212 */ /* 0x000fe400078e9615 */
[----:B------:R-:W-:Y:S02]  /*16790*/  LOP3.LUT R8, R40, R36, R23, 0x96, !PT ;  /* 0x0000002428087212 */ /* 0x000fe400078e9617 */
[----:B------:R-:W-:Y:S02]  /*167a0*/  LOP3.LUT R6, R42, R6, R27, 0x96, !PT ;  /* 0x000000062a067212 */ /* 0x000fe400078e961b */
[----:B------:R-:W-:Y:S01]  /*167b0*/  LOP3.LUT R7, R43, R7, R24, 0x96, !PT ;  /* 0x000000072b077212 */ /* 0x000fe200078e9618 */
[----:B0-----:R-:W-:-:S02]  /*167c0*/  IMAD.MOV.U32 R16, RZ, RZ, R37 ;  /* 0x000000ffff107224 */ /* 0x001fc400078e0025 */
[----:B------:R-:W-:Y:S02]  /*167d0*/  IMAD.MOV.U32 R17, RZ, RZ, R34 ;  /* 0x000000ffff117224 */ /* 0x000fe400078e0022 */
[----:B------:R-:W-:Y:S02]  /*167e0*/  IMAD.MOV.U32 R18, RZ, RZ, R32 ;  /* 0x000000ffff127224 */ /* 0x000fe400078e0020 */
[----:B------:R-:W-:Y:S01]  /*167f0*/  IMAD.MOV.U32 R19, RZ, RZ, R33 ;  /* 0x000000ffff137224 */ /* 0x000fe200078e0021 */
[----:B------:R-:W-:Y:S01]  /*16800*/  SHF.L.W.U32.HI R25, R48, 0x1, R25 ;  /* 0x0000000130197819 */ /* 0x000fe20000010e19 */
[----:B------:R-:W-:Y:S02]  /*16810*/  IMAD.X R15, R29, 0x1, R64, P0 ;  /* 0x000000011d0f7824 */ /* 0x000fe400000e0640 */
[----:B------:R-:W-:Y:S01]  /*16820*/  IMAD.MOV.U32 R40, RZ, RZ, R8 ;  /* 0x000000ffff287224 */ /* 0x000fe200078e0008 */
[----:B------:R0:W-:Y:S01]  /*16830*/  STL.128 [R1+0x10], R16 ;  /* 0x0000101001007387 */ /* 0x0001e20000100c00 */
[----:B------:R-:W-:Y:S01]  /*16840*/  LOP3.LUT R41, R41, R30, R25, 0x96, !PT ;  /* 0x0000001e29297212 */ /* 0x000fe200078e9619 */
[----:B------:R-:W-:-:S02]  /*16850*/  IMAD.MOV.U32 R42, RZ, RZ, R6 ;  /* 0x000000ffff2a7224 */ /* 0x000fc400078e0006 */
[----:B------:R-:W-:Y:S01]  /*16860*/  IMAD.MOV.U32 R43, RZ, RZ, R7 ;  /* 0x000000ffff2b7224 */ /* 0x000fe200078e0007 */
[----:B------:R1:W-:Y:S04]  /*16870*/  STL.64 [R1+0xe0], R14 ;  /* 0x0000e00e01007387 */ /* 0x0003e80000100a00 */
[----:B------:R1:W-:Y:S01]  /*16880*/  STL.128 [R1+0x30], R40 ;  /* 0x0000302801007387 */ /* 0x0003e20000100c00 */
[----:B0-----:R-:W-:Y:S02]  /*16890*/  IMAD.MOV.U32 R16, RZ, RZ, R12 ;  /* 0x000000ffff107224 */ /* 0x001fe400078e000c */
[----:B------:R-:W-:Y:S02]  /*168a0*/  IMAD.MOV.U32 R17, RZ, RZ, R13 ;  /* 0x000000ffff117224 */ /* 0x000fe400078e000d */
[----:B------:R-:W-:-:S02]  /*168b0*/  IMAD.MOV.U32 R18, RZ, RZ, R10 ;  /* 0x000000ffff127224 */ /* 0x000fc400078e000a */
[----:B------:R-:W-:Y:S01]  /*168c0*/  IMAD.MOV.U32 R19, RZ, RZ, R11 ;  /* 0x000000ffff137224 */ /* 0x000fe200078e000b */
[----:B------:R1:W-:Y:S04]  /*168d0*/  STL.64 [R1+0xe0], RZ ;  /* 0x0000e0ff01007387 */ /* 0x0003e80000100a00 */
[----:B------:R1:W-:Y:S01]  /*168e0*/  STL.128 [R1+0x20], R16 ;  /* 0x0000201001007387 */ /* 0x0003e20000100c00 */
[----:B------:R-:W-:Y:S01]  /*168f0*/  IADD3 R6, P0, -R60, R5, RZ ;  /* 0x000000053c067210 */ /* 0x000fe20007f1e1ff */
[----:B------:R-:W-:Y:S02]  /*16900*/  IMAD.MOV.U32 R10, RZ, RZ, RZ ;  /* 0x000000ffff0a7224 */ /* 0x000fe400078e00ff */
[----:B------:R-:W-:Y:S02]  /*16910*/  IMAD.MOV.U32 R13, RZ, RZ, RZ ;  /* 0x000000ffff0d7224 */ /* 0x000fe400078e00ff */
[----:B------:R-:W-:-:S02]  /*16920*/  IMAD.X R49, R49, 0x1, ~R64, P0 ;  /* 0x0000000131317824 */ /* 0x000fc400000e0e40 */
[----:B------:R-:W-:Y:S02]  /*16930*/  IMAD.MOV.U32 R5, RZ, RZ, R60 ;  /* 0x000000ffff057224 */ /* 0x000fe400078e003c */
.L_x_36:
[----:B------:R-:W-:Y:S05]  /*16940*/  BSYNC B1 ;  /* 0x0000000000017941 */ /* 0x000fea0003800000 */
.L_x_29:
[----:B------:R-:W-:Y:S01]  /*16950*/  ISETP.NE.U32.AND P0, PT, R6, RZ, PT ;  /* 0x000000ff0600720c */ /* 0x000fe20003f05070 */
[----:B------:R-:W-:Y:S02]  /*16960*/  IMAD.IADD R62, R5, 0x1, R62 ;  /* 0x00000001053e7824 */ /* 0x000fe400078e023e */
[----:B------:R-:W-:Y:S01]  /*16970*/  IMAD.MOV.U32 R5, RZ, RZ, R6 ;  /* 0x000000ffff057224 */ /* 0x000fe200078e0006 */
[----:B------:R-:W-:-:S13]  /*16980*/  ISETP.NE.AND.EX P0, PT, R49, RZ, PT, P0 ;  /* 0x000000ff3100720c */ /* 0x000fda0003f05300 */
[----:B------:R-:W-:Y:S01]  /*16990*/  @!P0 CALL.REL.NOINC `(.L_x_42) ;  /* 0x0000001000008944 */ /* 0x000fe20003c00000 */
[----:B------:R-:W-:Y:S05]  /*169a0*/  BRA `(.L_x_43) ;  /* 0xffff568000007947 */ /* 0x000fea000383ffff */
.L_x_42:
[----:B------:R-:W-:Y:S05]  /*169b0*/  BSYNC B0 ;  /* 0x0000000000007941 */ /* 0x000fea0003800000 */
.L_x_28:
[----:B------:R-:W-:-:S13]  /*169c0*/  ISETP.NE.AND P0, PT, RZ, c[0x0][0x180], PT ;  /* 0x00006000ff007a0c */ /* 0x000fda0003f05270 */
[----:B------:R-:W-:Y:S05]  /*169d0*/  @!P0 BRA `(.L_x_44) ;  /* 0x0000b5a000008947 */ /* 0x000fea0003800000 */
[----:B------:R-:W-:Y:S01]  /*169e0*/  ULDC UR4, c[0x0][0x180] ;  /* 0x0000600000047ab9 */ /* 0x000fe20000000800 */
[----:B------:R-:W-:Y:S01]  /*169f0*/  BSSY B0, `(.L_x_44) ;  /* 0x0000b58000007945 */ /* 0x000fe20003800000 */
[----:B------:R-:W-:Y:S01]  /*16a00*/  USHF.R.S32.HI UR4, URZ, 0x1f, UR4 ;  /* 0x0000001f3f047899 */ /* 0x000fe20008011404 */
[----:B------:R-:W-:-:S05]  /*16a10*/  IMAD.MOV.U32 R7, RZ, RZ, c[0x0][0x180] ;  /* 0x00006000ff077624 */ /* 0x000fca00078e00ff */
[----:B------:R-:W-:Y:S02]  /*16a20*/  IMAD.U32 R5, RZ, RZ, UR4 ;  /* 0x00000004ff057e24 */ /* 0x000fe4000f8e00ff */
.L_x_71:
[----:B------:R-:W-:Y:S01]  /*16a30*/  IADD3 R62, P1, -R10, 0x80, RZ ;  /* 0x000000800a3e7810 */ /* 0x000fe20007f3e1ff */
[----:B------:R-:W-:Y:S03]  /*16a40*/  BSSY B1, `(.L_x_45) ;  /* 0x0000b4a000017945 */ /* 0x000fe60003800000 */
[----:B------:R-:W-:Y:S01]  /*16a50*/  ISETP.GT.U32.AND P0, PT, R7, R62, PT ;  /* 0x0000003e0700720c */ /* 0x000fe20003f04070 */
[----:B------:R-:W-:-:S05]  /*16a60*/  IMAD.X R60, RZ, RZ, ~R13, P1 ;  /* 0x000000ffff3c7224 */ /* 0x000fca00008e0e0d */
[----:B------:R-:W-:-:S13]  /*16a70*/  ISETP.GT.U32.AND.EX P0, PT, R5, R60, PT, P0 ;  /* 0x0000003c0500720c */ /* 0x000fda0003f04100 */
[----:B01----:R-:W-:Y:S05]  /*16a80*/  @P0 BRA `(.L_x_46) ;  /* 0x0000095000000947 */ /* 0x003fea0003800000 */
[----:B------:R-:W-:Y:S01]  /*16a90*/  ISETP.NE.U32.AND P0, PT, R7, RZ, PT ;  /* 0x000000ff0700720c */ /* 0x000fe20003f05070 */
[----:B------:R-:W-:Y:S03]  /*16aa0*/  BSSY B2, `(.L_x_47) ;  /* 0x000008b000027945 */ /* 0x000fe60003800000 */
[----:B------:R-:W-:-:S13]  /*16ab0*/  ISETP.NE.AND.EX P0, PT, R5, RZ, PT, P0 ;  /* 0x000000ff0500720c */ /* 0x000fda0003f05300 */
[----:B------:R-:W-:Y:S05]  /*16ac0*/  @!P0 BRA `(.L_x_48) ;  /* 0x0000088000008947 */ /* 0x000fea0003800000 */
[C---:B------:R-:W-:Y:S01]  /*16ad0*/  IADD3 R6, P1, R7.reuse, -0x1, RZ ;  /* 0xffffffff07067810 */ /* 0x040fe20007f3e0ff */
[----:B------:R-:W-:Y:S01]  /*16ae0*/  BSSY B3, `(.L_x_49) ;  /* 0x0000075000037945 */ /* 0x000fe20003800000 */
[----:B------:R-:W-:Y:S01]  /*16af0*/  LOP3.LUT R32, R7, 0x3, RZ, 0xc0, !PT ;  /* 0x0000000307207812 */ /* 0x000fe200078ec0ff */
[----:B0-----:R-:W-:Y:S01]  /*16b00*/  IMAD.MOV.U32 R11, RZ, RZ, RZ ;  /* 0x000000ffff0b7224 */ /* 0x001fe200078e00ff */
        /* <DEDUP_REMOVED lines=19> */
.L_x_55:
[----:B------:R-:W-:-:S05]  /*16c40*/  IADD3 R12, P1, R0, R11, RZ ;  /* 0x0000000b000c7210 */ /* 0x000fca0007f3e0ff */
[----:B------:R-:W-:-:S05]  /*16c50*/  IMAD.X R13, R38, 0x1, R31, P1 ;  /* 0x00000001260d7824 */ /* 0x000fca00008e061f */
[----:B0-----:R-:W2:Y:S04]  /*16c60*/  LDG.E.U8 R6, [R12.64] ;  /* 0x0000000e0c067981 */ /* 0x001ea8000c1e1100 */
[----:B------:R-:W3:Y:S04]  /*16c70*/  LDG.E.U8 R8, [R12.64+0x1] ;  /* 0x0000010e0c087981 */ /* 0x000ee8000c1e1100 */
[----:B-1----:R-:W4:Y:S04]  /*16c80*/  LDG.E.U8 R14, [R12.64+0x2] ;  /* 0x0000020e0c0e7981 */ /* 0x002f28000c1e1100 */
        /* <DEDUP_REMOVED lines=37> */
.L_x_54:
[----:B------:R-:W-:Y:S05]  /*16ee0*/  BSYNC B5 ;  /* 0x0000000000057941 */ /* 0x000fea0003800000 */
.L_x_53:
        /* <DEDUP_REMOVED lines=28> */
.L_x_57:
[----:B------:R-:W-:Y:S05]  /*170b0*/  BSYNC B5 ;  /* 0x0000000000057941 */ /* 0x000fea0003800000 */
.L_x_56:
[----:B------:R-:W-:-:S04]  /*170c0*/  ISETP.NE.U32.AND P1, PT, R28, RZ, PT ;  /* 0x000000ff1c00720c */ /* 0x000fc80003f25070 */
[----:B------:R-:W-:-:S13]  /*170d0*/  ISETP.NE.OR.EX P0, PT, R30, RZ, P0, P1 ;  /* 0x000000ff1e00720c */ /* 0x000fda0000705710 */
[----:B------:R-:W-:Y:S01]  /*170e0*/  @!P0 BREAK B4 ;  /* 0x0000000000048942 */ /* 0x000fe20003800000 */
[----:B------:R-:W-:Y:S05]  /*170f0*/  @!P0 BRA `(.L_x_50) ;  /* 0x0000013000008947 */ /* 0x000fea0003800000 */
.L_x_52:
[----:B------:R-:W-:Y:S05]  /*17100*/  BSYNC B4 ;  /* 0x0000000000047941 */ /* 0x000fea0003800000 */
.L_x_51:
[----:B------:R-:W-:-:S05]  /*17110*/  IADD3 R12, P0, R0, R11, RZ ;  /* 0x0000000b000c7210 */ /* 0x000fca0007f1e0ff */
[----:B------:R-:W-:-:S05]  /*17120*/  IMAD.X R13, R38, 0x1, R31, P0 ;  /* 0x00000001260d7824 */ /* 0x000fca00000e061f */
[----:B0-----:R-:W2:Y:S04]  /*17130*/  LDG.E.U8 R6, [R12.64] ;  /* 0x0000000e0c067981 */ /* 0x001ea8000c1e1100 */
[----:B------:R-:W3:Y:S04]  /*17140*/  LDG.E.U8 R8, [R12.64+0x1] ;  /* 0x0000010e0c087981 */ /* 0x000ee8000c1e1100 */
[----:B-1----:R-:W4:Y:S04]  /*17150*/  LDG.E.U8 R14, [R12.64+0x2] ;  /* 0x0000020e0c0e7981 */ /* 0x002f28000c1e1100 */
        /* <DEDUP_REMOVED lines=13> */
.L_x_50:
[----:B------:R-:W-:Y:S05]  /*17230*/  BSYNC B3 ;  /* 0x0000000000037941 */ /* 0x000fea0003800000 */
.L_x_49:
        /* <DEDUP_REMOVED lines=12> */
[----:B0-----:R-:W2:Y:S03]  /*17300*/  LDG.E.U8 R6, [R12.64+0x1] ;  /* 0x0000010e0c067981 */ /* 0x001ea6000c1e1100 */
[----:B------:R-:W-:-:S13]  /*17310*/  ISETP.NE.AND.EX P0, PT, RZ, RZ, PT, P0 ;  /* 0x000000ffff00720c */ /* 0x000fda0003f05300 */
[----:B------:R-:W3:Y:S04]  /*17320*/  @P0 LDG.E.U8 R8, [R12.64+0x2] ;  /* 0x0000020e0c080981 */ /* 0x000ee8000c1e1100 */
[----:B--2---:R0:W-:Y:S04]  /*17330*/  STL.U8 [R11+0x61], R6 ;  /* 0x000061060b007387 */ /* 0x0041e80000100000 */
[----:B---3--:R0:W-:Y:S02]  /*17340*/  @P0 STL.U8 [R11+0x62], R8 ;  /* 0x000062080b000387 */ /* 0x0081e40000100000 */
.L_x_48:
[----:B------:R-:W-:Y:S05]  /*17350*/  BSYNC B2 ;  /* 0x0000000000027941 */ /* 0x000fea0003800000 */
.L_x_47:
[----:B0-----:R-:W2:Y:S01]  /*17360*/  LDL.64 R10, [R1+0xe0] ;  /* 0x0000e000010a7983 */ /* 0x001ea20000100a00 */
[----:B------:R-:W-:Y:S02]  /*17370*/  IMAD.MOV.U32 R6, RZ, RZ, RZ ;  /* 0x000000ffff067224 */ /* 0x000fe400078e00ff */
[----:B------:R-:W-:Y:S01]  /*17380*/  IMAD.MOV.U32 R8, RZ, RZ, RZ ;  /* 0x000000ffff087224 */ /* 0x000fe200078e00ff */
[----:B--2---:R-:W-:-:S05]  /*17390*/  IADD3 R10, P0, R10, R7, RZ ;  /* 0x000000070a0a7210 */ /* 0x004fca0007f1e0ff */
[----:B------:R-:W-:-:S04]  /*173a0*/  IMAD.X R13, R11, 0x1, R5, P0 ;  /* 0x000000010b0d7824 */ /* 0x000fc800000e0605 */
[----:B------:R-:W-:-:S05]  /*173b0*/  IMAD.MOV.U32 R11, RZ, RZ, R13 ;  /* 0x000000ffff0b7224 */ /* 0x000fca00078e000d */
[----:B------:R0:W-:Y:S01]  /*173c0*/  STL.64 [R1+0xe0], R10 ;  /* 0x0000e00a01007387 */ /* 0x0001e20000100a00 */
[----:B------:R-:W-:Y:S05]  /*173d0*/  BRA `(.L_x_58) ;  /* 0x0000ab0000007947 */ /* 0x000fea0003800000 */
.L_x_46:
[----:B------:R-:W-:Y:S01]  /*173e0*/  ISETP.NE.U32.AND P0, PT, R62, RZ, PT ;  /* 0x000000ff3e00720c */ /* 0x000fe20003f05070 */
[----:B------:R-:W-:Y:S03]  /*173f0*/  BSSY B2, `(.L_x_59) ;  /* 0x000008b000027945 */ /* 0x000fe60003800000 */
[----:B------:R-:W-:-:S13]  /*17400*/  ISETP.NE.AND.EX P0, PT, R60, RZ, PT, P0 ;  /* 0x000000ff3c00720c */ /* 0x000fda0003f05300 */
[----:B------:R-:W-:Y:S05]  /*17410*/  @!P0 BRA `(.L_x_60) ;  /* 0x0000088000008947 */ /* 0x000fea0003800000 */
[----:B------:R-:W-:Y:S01]  /*17420*/  IADD3 R6, P1, -R10, 0x7f, RZ ;  /* 0x0000007f0a067810 */ /* 0x000fe20007f3e1ff */
[----:B------:R-:W-:Y:S01]  /*17430*/  BSSY B3, `(.L_x_61) ;  /* 0x0000075000037945 */ /* 0x000fe20003800000 */
[----:B------:R-:W-:Y:S01]  /*17440*/  LOP3.LUT R33, R62, 0x3, RZ, 0xc0, !PT ;  /* 0x000000033e217812 */ /* 0x000fe200078ec0ff */
[----:B0-----:R-:W-:Y:S01]  /*17450*/  IMAD.MOV.U32 R11, RZ, RZ, RZ ;  /* 0x000000ffff0b7224 */ /* 0x001fe200078e00ff */
        /* <DEDUP_REMOVED lines=19> */
.L_x_67:
        /* <DEDUP_REMOVED lines=42> */
.L_x_66:
[----:B------:R-:W-:Y:S05]  /*17830*/  BSYNC B5 ;  /* 0x0000000000057941 */ /* 0x000fea0003800000 */
.L_x_65:
        /* <DEDUP_REMOVED lines=28> */
.L_x_69:
[----:B------:R-:W-:Y:S05]  /*17a00*/  BSYNC B5 ;  /* 0x0000000000057941 */ /* 0x000fea0003800000 */
.L_x_68:
[----:B------:R-:W-:-:S04]  /*17a10*/  ISETP.NE.U32.AND P1, PT, R28, RZ, PT ;  /* 0x000000ff1c00720c */ /* 0x000fc80003f25070 */
[----:B------:R-:W-:-:S13]  /*17a20*/  ISETP.NE.OR.EX P0, PT, R30, RZ, P0, P1 ;  /* 0x000000ff1e00720c */ /* 0x000fda0000705710 */
[----:B------:R-:W-:Y:S01]  /*17a30*/  @!P0 BREAK B4 ;  /* 0x0000000000048942 */ /* 0x000fe20003800000 */
[----:B------:R-:W-:Y:S05]  /*17a40*/  @!P0 BRA `(.L_x_62) ;  /* 0x0000013000008947 */ /* 0x000fea0003800000 */
.L_x_64:
[----:B------:R-:W-:Y:S05]  /*17a50*/  BSYNC B4 ;  /* 0x0000000000047941 */ /* 0x000fea0003800000 */
.L_x_63:
        /* <DEDUP_REMOVED lines=18> */
.L_x_62:
[----:B------:R-:W-:Y:S05]  /*17b80*/  BSYNC B3 ;  /* 0x0000000000037941 */ /* 0x000fea0003800000 */
.L_x_61:
        /* <DEDUP_REMOVED lines=17> */
.L_x_60:
[----:B------:R-:W-:Y:S05]  /*17ca0*/  BSYNC B2 ;  /* 0x0000000000027941 */ /* 0x000fea0003800000 */
.L_x_59:
[----:B-1----:R-:W2:Y:S04]  /*17cb0*/  LDL.128 R40, [R1+0x60] ;  /* 0x0000600001287983 */ /* 0x002ea80000100c00 */
[----:B0-----:R-:W3:Y:S04]  /*17cc0*/  LDL.128 R16, [R1+0x70] ;  /* 0x0000700001107983 */ /* 0x001ee80000100c00 */
[----:B------:R-:W4:Y:S04]  /*17cd0*/  LDL.128 R12, [R1+0x80] ;  /* 0x00008000010c7983 */ /* 0x000f280000100c00 */
[----:B------:R-:W3:Y:S04]  /*17ce0*/  LDL.128 R28, [R1+0x90] ;  /* 0x00009000011c7983 */ /* 0x000ee80000100c00 */
        /* <DEDUP_REMOVED lines=13> */
[----:B------:R-:W-:Y:S02]  /*17dc0*/  SHF.R.U32.HI R6, RZ, 0x8, R66 ;  /* 0x00000008ff067819 */ /* 0x000fe40000011642 */
[----:B------:R-:W-:Y:S02]  /*17dd0*/  SHF.R.U32.HI R37, RZ, 0x8, R32 ;  /* 0x00000008ff257819 */ /* 0x000fe40000011620 */
[----:B------:R-:W-:Y:S02]  /*17de0*/  LOP3.LUT R40, R10, 0xff, RZ, 0xc0, !PT ;  /* 0x000000ff0a287812 */ /* 0x000fe400078ec0ff */
[----:B------:R-:W-:Y:S02]  /*17df0*/  LOP3.LUT R35, R35, 0xffff, RZ, 0xc0, !PT ;  /* 0x0000ffff23237812 */ /* 0x000fe400078ec0ff */
[----:B------:R-:W-:Y:S02]  /*17e00*/  LOP3.LUT R66, R66, 0xff, RZ, 0xc0, !PT ;  /* 0x000000ff42427812 */ /* 0x000fe400078ec0ff */
[----:B------:R-:W-:-:S02]  /*17e10*/  LOP3.LUT R6, R6, 0xffff, RZ, 0xc0, !PT ;  /* 0x0000ffff06067812 */ /* 0x000fc400078ec0ff */
[C---:B------:R-:W-:Y:S01]  /*17e20*/  LOP3.LUT R11, R41.reuse, 0xffff, RZ, 0xc0, !PT ;  /* 0x0000ffff290b7812 */ /* 0x040fe200078ec0ff */
[----:B------:R-:W-:Y:S01]  /*17e30*/  IMAD.WIDE.U32 R66, R66, 0x10000, RZ ;  /* 0x0001000042427825 */ /* 0x000fe200078e00ff */
[----:B------:R-:W-:Y:S02]  /*17e40*/  PRMT R34, R41, 0x7732, RZ ;  /* 0x0000773229227816 */ /* 0x000fe400000000ff */
[C---:B------:R-:W-:Y:S01]  /*17e50*/  LOP3.LUT R33, R43.reuse, 0xffff, RZ, 0xc0, !PT ;  /* 0x0000ffff2b217812 */ /* 0x040fe200078ec0ff */
[----:B------:R-:W-:Y:S01]  /*17e60*/  IMAD.WIDE.U32 R40, R40, 0x10000, RZ ;  /* 0x0001000028287825 */ /* 0x000fe200078e00ff */
[----:B------:R-:W-:Y:S02]  /*17e70*/  PRMT R36, R43, 0x7732, RZ ;  /* 0x000077322b247816 */ /* 0x000fe400000000ff */
[----:B------:R-:W-:Y:S01]  /*17e80*/  LOP3.LUT R37, R37, 0xff, RZ, 0xc0, !PT ;  /* 0x000000ff25257812 */ /* 0x000fe200078ec0ff */
[----:B------:R-:W-:Y:S01]  /*17e90*/  IMAD.WIDE.U32 R42, R35, 0x1000000, RZ ;  /* 0x01000000232a7825 */ /* 0x000fe200078e00ff */
[----:B------:R-:W-:-:S02]  /*17ea0*/  SHF.L.U64.HI R39, R63, 0x8, RZ ;  /* 0x000000083f277819 */ /* 0x000fc400000102ff */
[----:B------:R-:W-:Y:S01]  /*17eb0*/  SHF.L.U64.HI R35, R37, 0x8, RZ ;  /* 0x0000000825237819 */ /* 0x000fe200000102ff */
[----:B------:R-:W-:Y:S01]  /*17ec0*/  IMAD.WIDE.U32 R48, R6, 0x1000000, RZ ;  /* 0x0100000006307825 */ /* 0x000fe200078e00ff */
[----:B------:R-:W-:Y:S02]  /*17ed0*/  LOP3.LUT R6, R43, R39, R41, 0xfe, !PT ;  /* 0x000000272b067212 */ /* 0x000fe400078efe29 */
[----:B------:R-:W-:Y:S02]  /*17ee0*/  PRMT R63, R8, 0x6540, R63 ;  /* 0x00006540083f7816 */ /* 0x000fe4000000003f */
[----:B------:R-:W-:Y:S02]  /*17ef0*/  LOP3.LUT R10, R49, R35, R67, 0xfe, !PT ;  /* 0x00000023310a7212 */ /* 0x000fe400078efe43 */
[----:B------:R-:W-:Y:S02]  /*17f00*/  SHF.R.U32.HI R8, RZ, 0x8, R33 ;  /* 0x00000008ff087819 */ /* 0x000fe40000011621 */
[----:B------:R-:W-:-:S02]  /*17f10*/  LOP3.LUT R35, R6, 0xff, R11, 0xf8, !PT ;  /* 0x000000ff06237812 */ /* 0x000fc400078ef80b */
[----:B------:R-:W-:Y:S01]  /*17f20*/  SHF.R.U32.HI R6, RZ, 0x8, R11 ;  /* 0x00000008ff067819 */ /* 0x000fe2000001160b */
[----:B------:R-:W-:Y:S01]  /*17f30*/  IMAD.MOV.U32 R11, RZ, RZ, R36 ;  /* 0x000000ffff0b7224 */ /* 0x000fe200078e0024 */
[----:B------:R-:W-:Y:S02]  /*17f40*/  LOP3.LUT R33, R10, 0xff, R33, 0xf8, !PT ;  /* 0x000000ff0a217812 */ /* 0x000fe400078ef821 */
[----:B------:R-:W-:Y:S01]  /*17f50*/  PRMT R8, R8, 0x7104, RZ ;  /* 0x0000710408087816 */ /* 0x000fe200000000ff */
[----:B------:R-:W-:Y:S01]  /*17f60*/  IMAD.MOV.U32 R10, RZ, RZ, R34 ;  /* 0x000000ffff0a7224 */ /* 0x000fe200078e0022 */
[----:B------:R-:W-:Y:S02]  /*17f70*/  PRMT R37, R32, 0x6540, R37 ;  /* 0x0000654020257816 */ /* 0x000fe40000000025 */
[----:B------:R-:W-:Y:S02]  /*17f80*/  PRMT R6, R6, 0x7104, RZ ;  /* 0x0000710406067816 */ /* 0x000fe400000000ff */
[----:B------:R-:W-:-:S02]  /*17f90*/  LOP3.LUT R32, R33, R8, RZ, 0xfc, !PT ;  /* 0x0000000821207212 */ /* 0x000fc400078efcff */
[----:B------:R-:W-:Y:S02]  /*17fa0*/  SHF.R.U32.HI R8, RZ, 0x8, R11 ;  /* 0x00000008ff087819 */ /* 0x000fe4000001160b */
[----:B------:R-:W-:Y:S02]  /*17fb0*/  LOP3.LUT R35, R35, R6, RZ, 0xfc, !PT ;  /* 0x0000000623237212 */ /* 0x000fe400078efcff */
        /* <DEDUP_REMOVED lines=10> */
[----:B------:R-:W-:Y:S02]  /*18060*/  PRMT R16, R16, 0x7732, RZ ;  /* 0x0000773210107816 */ /* 0x000fe400000000ff */
[----:B------:R-:W-:Y:S02]  /*18070*/  LOP3.LUT R65, R11, R8, RZ, 0xfc, !PT ;  /* 0x000000080b417212 */ /* 0x000fe400078efcff */
[C---:B------:R-:W-:Y:S02]  /*18080*/  LOP3.LUT R11, R18.reuse, 0xffff, RZ, 0xc0, !PT ;  /* 0x0000ffff120b7812 */ /* 0x040fe400078ec0ff */
[----:B------:R-:W-:Y:S02]  /*18090*/  LOP3.LUT R61, R35, R6, RZ, 0xfc, !PT ;  /* 0x00000006233d7212 */ /* 0x000fe400078efcff */
[----:B------:R-:W-:Y:S01]  /*180a0*/  PRMT R32, R18, 0x7732, RZ ;  /* 0x0000773212207816 */ /* 0x000fe200000000ff */
[----:B------:R-:W-:Y:S01]  /*180b0*/  IMAD.MOV.U32 R18, RZ, RZ, R16 ;  /* 0x000000ffff127224 */ /* 0x000fe200078e0010 */
[----:B------:R-:W-:-:S02]  /*180c0*/  SHF.R.U32.HI R6, RZ, 0x8, R10 ;  /* 0x00000008ff067819 */ /* 0x000fc4000001160a */
[----:B------:R-:W-:Y:S02]  /*180d0*/  SHF.R.U32.HI R8, RZ, 0x8, R11 ;  /* 0x00000008ff087819 */ /* 0x000fe4000001160b */
[----:B------:R-:W-:Y:S02]  /*180e0*/  LOP3.LUT R63, R42, R63, R40, 0xfe, !PT ;  /* 0x0000003f2a3f7212 */ /* 0x000fe400078efe28 */
[C---:B------:R-:W-:Y:S02]  /*180f0*/  LOP3.LUT R40, R17.reuse, 0xffff, RZ, 0xc0, !PT ;  /* 0x0000ffff11287812 */ /* 0x040fe400078ec0ff */
        /* <DEDUP_REMOVED lines=13> */
[----:B------:R-:W-:Y:S02]  /*181d0*/  LOP3.LUT R66, R48, R37, R66, 0xfe, !PT ;  /* 0x0000002530427212 */ /* 0x000fe400078efe42 */
[----:B------:R-:W-:Y:S01]  /*181e0*/  PRMT R75, R10, 0x6540, R17 ;  /* 0x000065400a4b7816 */ /* 0x000fe20000000011 */
[----:B------:R-:W-:Y:S01]  /*181f0*/  IMAD.WIDE.U32 R32, R32, 0x10000, RZ ;  /* 0x0001000020207825 */ /* 0x000fe200078e00ff */
[----:B------:R-:W-:Y:S02]  /*18200*/  SHF.L.U64.HI R17, R17, 0x8, RZ ;  /* 0x0000000811117819 */ /* 0x000fe400000102ff */
[----:B------:R-:W-:Y:S01]  /*18210*/  SHF.L.U64.HI R41, R16, 0x8, RZ ;  /* 0x0000000810297819 */ /* 0x000fe200000102ff */
[----:B------:R-:W-:Y:S01]  /*18220*/  IMAD.WIDE.U32 R36, R8, 0x1000000, RZ ;  /* 0x0100000008247825 */ /* 0x000fe200078e00ff */
[----:B------:R-:W-:-:S02]  /*18230*/  PRMT R69, R11, 0x6540, R16 ;  /* 0x000065400b457816 */ /* 0x000fc40000000010 */
[----:B------:R-:W-:Y:S02]  /*18240*/  LOP3.LUT R17, R35, R17, R19, 0xfe, !PT ;  /* 0x0000001123117212 */ /* 0x000fe400078efe13 */
[--C-:B------:R-:W-:Y:S02]  /*18250*/  SHF.R.U32.HI R6, RZ, 0x8, R40.reuse ;  /* 0x00000008ff067819 */ /* 0x100fe40000011628 */
[----:B------:R-:W-:Y:S02]  /*18260*/  SHF.R.U32.HI R8, RZ, 0x8, R39 ;  /* 0x00000008ff087819 */ /* 0x000fe40000011627 */
[----:B------:R-:W-:Y:S02]  /*18270*/  LOP3.LUT R16, R37, R41, R33, 0xfe, !PT ;  /* 0x0000002925107212 */ /* 0x000fe400078efe21 */
[----:B------:R-:W-:Y:S02]  /*18280*/  LOP3.LUT R17, R17, 0xff, R40, 0xf8, !PT ;  /* 0x000000ff11117812 */ /* 0x000fe400078ef828 */
[----:B------:R-:W-:-:S02]  /*18290*/  PRMT R10, R6, 0x7104, RZ ;  /* 0x00007104060a7816 */ /* 0x000fc400000000ff */
[----:B------:R-:W-:Y:S01]  /*182a0*/  PRMT R11, R8, 0x7104, RZ ;  /* 0x00007104080b7816 */ /* 0x000fe200000000ff */
[----:B------:R-:W-:Y:S01]  /*182b0*/  IMAD.MOV.U32 R8, RZ, RZ, R43 ;  /* 0x000000ffff087224 */ /* 0x000fe200078e002b */
[----:B------:R-:W-:Y:S01]  /*182c0*/  LOP3.LUT R16, R16, 0xff, R39, 0xf8, !PT ;  /* 0x000000ff10107812 */ /* 0x000fe200078ef827 */
[----:B------:R-:W-:Y:S01]  /*182d0*/  IMAD.MOV.U32 R6, RZ, RZ, R42 ;  /* 0x000000ffff067224 */ /* 0x000fe200078e002a */
[----:B------:R-:W-:Y:S02]  /*182e0*/  LOP3.LUT R67, R17, R10, RZ, 0xfc, !PT ;  /* 0x0000000a11437212 */ /* 0x000fe400078efcff */
[----:B------:R-:W-:Y:S02]  /*182f0*/  LOP3.LUT R17, R16, R11, RZ, 0xfc, !PT ;  /* 0x0000000b10117212 */ /* 0x000fe400078efcff */
[----:B------:R-:W-:Y:S02]  /*18300*/  SHF.R.U32.HI R11, RZ, 0x8, R8 ;  /* 0x00000008ff0b7819 */ /* 0x000fe40000011608 */
[----:B------:R-:W-:Y:S01]  /*18310*/  SHF.R.U32.HI R10, RZ, 0x8, R6 ;  /* 0x00000008ff0a7819 */ /* 0x000fe20000011606 */
[----:B------:R-:W-:Y:S01]  /*18320*/  IMAD.U32 R8, R8, 0x10000, RZ ;  /* 0x0001000008087824 */ /* 0x000fe200078e00ff */
[----:B------:R-:W-:Y:S01]  /*18330*/  LOP3.LUT R11, R11, 0xffff, RZ, 0xc0, !PT ;  /* 0x0000ffff0b0b7812 */ /* 0x000fe200078ec0ff */
[----:B------:R-:W-:Y:S01]  /*18340*/  IMAD.U32 R6, R6, 0x10000, RZ ;  /* 0x0001000006067824 */ /* 0x000fe200078e00ff */
[----:B------:R-:W-:-:S02]  /*18350*/  LOP3.LUT R10, R10, 0xffff, RZ, 0xc0, !PT ;  /* 0x0000ffff0a0a7812 */ /* 0x000fc400078ec0ff */
[----:B------:R-:W-:Y:S01]  /*18360*/  LOP3.LUT R69, R36, R69, R32, 0xfe, !PT ;  /* 0x0000004524457212 */ /* 0x000fe200078efe20 */
[----:B------:R-:W-:Y:S01]  /*18370*/  IMAD.SHL.U32 R11, R11, 0x1000000, RZ ;  /* 0x010000000b0b7824 */ /* 0x000fe200078e00ff */
[----:B------:R-:W-:Y:S01]  /*18380*/  LOP3.LUT R8, R17, 0xff0000, R8, 0xf8, !PT ;  /* 0x00ff000011087812 */ /* 0x000fe200078ef808 */
[----:B------:R-:W-:Y:S01]  /*18390*/  IMAD.SHL.U32 R10, R10, 0x1000000, RZ ;  /* 0x010000000a0a7824 */ /* 0x000fe200078e00ff */
[----:B----4-:R-:W-:Y:S02]  /*183a0*/  LOP3.LUT R36, R12, 0xffff, RZ, 0xc0, !PT ;  /* 0x0000ffff0c247812 */ /* 0x010fe400078ec0ff */
[----:B------:R-:W-:Y:S02]  /*183b0*/  LOP3.LUT R49, R14, 0xffff, RZ, 0xc0, !PT ;  /* 0x0000ffff0e317812 */ /* 0x000fe400078ec0ff */
[----:B------:R-:W-:Y:S02]  /*183c0*/  LOP3.LUT R67, R67, 0xff0000, R6, 0xf8, !PT ;  /* 0x00ff000043437812 */ /* 0x000fe400078ef806 */
[----:B------:R-:W-:-:S02]  /*183d0*/  LOP3.LUT R73, R8, R11, RZ, 0xfc, !PT ;  /* 0x0000000b08497212 */ /* 0x000fc400078efcff */
[----:B------:R-:W-:Y:S02]  /*183e0*/  SHF.R.U32.HI R6, RZ, 0x8, R36 ;  /* 0x00000008ff067819 */ /* 0x000fe40000011624 */
[----:B------:R-:W-:Y:S02]  /*183f0*/  PRMT R8, R12, 0x7732, RZ ;  /* 0x000077320c087816 */ /* 0x000fe400000000ff */
[----:B------:R-:W-:Y:S02]  /*18400*/  SHF.R.U32.HI R32, RZ, 0x8, R49 ;  /* 0x00000008ff207819 */ /* 0x000fe40000011631 */
[----:B------:R-:W-:Y:S02]  /*18410*/  LOP3.LUT R67, R67, R10, RZ, 0xfc, !PT ;  /* 0x0000000a43437212 */ /* 0x000fe400078efcff */
[----:B------:R-:W-:Y:S01]  /*18420*/  PRMT R33, R14, 0x7732, RZ ;  /* 0x000077320e217816 */ /* 0x000fe200000000ff */
[----:B------:R-:W2:Y:S01]  /*18430*/  LDL.64 R10, [R1+0x48] ;  /* 0x00004800010a7983 */ /* 0x000ea20000100a00 */
[----:B------:R-:W-:-:S02]  /*18440*/  LOP3.LUT R75, R34, R75, R18, 0xfe, !PT ;  /* 0x0000004b224b7212 */ /* 0x000fc400078efe12 */
[C---:B------:R-:W-:Y:S01]  /*18450*/  LOP3.LUT R39, R13.reuse, 0xffff, RZ, 0xc0, !PT ;  /* 0x0000ffff0d277812 */ /* 0x040fe200078ec0ff */
[----:B------:R-:W3:Y:S01]  /*18460*/  LDL.128 R16, [R1] ;  /* 0x0000000001107983 */ /* 0x000ee20000100c00 */
[----:B------:R-:W-:Y:S02]  /*18470*/  PRMT R56, R13, 0x7732, RZ ;  /* 0x000077320d387816 */ /* 0x000fe400000000ff */
[C---:B------:R-:W-:Y:S02]  /*18480*/  LOP3.LUT R48, R15.reuse, 0xffff, RZ, 0xc0, !PT ;  /* 0x0000ffff0f307812 */ /* 0x040fe400078ec0ff */
[----:B------:R-:W-:Y:S02]  /*18490*/  PRMT R58, R15, 0x7732, RZ ;  /* 0x000077320f3a7816 */ /* 0x000fe400000000ff */
[----:B------:R-:W-:Y:S01]  /*184a0*/  LOP3.LUT R35, R6, 0xff, RZ, 0xc0, !PT ;  /* 0x000000ff06237812 */ /* 0x000fe200078ec0ff */
[----:B------:R-:W3:Y:S01]  /*184b0*/  LDL.128 R12, [R1+0x20] ;  /* 0x00002000010c7983 */ /* 0x000ee20000100c00 */
        /* <DEDUP_REMOVED lines=8> */
[----:B------:R-:W-:-:S02]  /*18540*/  PRMT R77, R36, 0x6540, R35 ;  /* 0x00006540244d7816 */ /* 0x000fc40000000023 */
        /* <DEDUP_REMOVED lines=8> */
[----:B------:R-:W-:Y:S02]  /*185d0*/  LOP3.LUT R35, R43, R35, R33, 0xfe, !PT ;  /* 0x000000232b237212 */ /* 0x000fe400078efe21 */
[--C-:B------:R-:W-:Y:S02]  /*185e0*/  SHF.R.U32.HI R6, RZ, 0x8, R39.reuse ;  /* 0x00000008ff067819 */ /* 0x100fe40000011627 */
[----:B------:R-:W-:Y:S01]  /*185f0*/  SHF.R.U32.HI R8, RZ, 0x8, R48 ;  /* 0x00000008ff087819 */ /* 0x000fe20000011630 */
[----:B------:R-:W-:Y:S01]  /*18600*/  IMAD.MOV.U32 R33, RZ, RZ, R58 ;  /* 0x000000ffff217224 */ /* 0x000fe200078e003a */
[----:B------:R-:W-:Y:S01]  /*18610*/  LOP3.LUT R76, R42, R49, R32, 0xfe, !PT ;  /* 0x000000312a4c7212 */ /* 0x000fe200078efe20 */
[----:B------:R-:W-:Y:S01]  /*18620*/  IMAD.MOV.U32 R32, RZ, RZ, R56 ;  /* 0x000000ffff207224 */ /* 0x000fe200078e0038 */
[----:B------:R-:W-:Y:S01]  /*18630*/  LOP3.LUT R37, R36, 0xff, R39, 0xf8, !PT ;  /* 0x000000ff24257812 */ /* 0x000fe200078ef827 */
[----:B------:R-:W4:Y:S01]  /*18640*/  LDL.128 R40, [R1+0x30] ;  /* 0x0000300001287983 */ /* 0x000f220000100c00 */
[----:B------:R-:W-:-:S02]  /*18650*/  LOP3.LUT R35, R35, 0xff, R48, 0xf8, !PT ;  /* 0x000000ff23237812 */ /* 0x000fc400078ef830 */
[----:B------:R-:W-:Y:S02]  /*18660*/  PRMT R6, R6, 0x7104, RZ ;  /* 0x0000710406067816 */ /* 0x000fe400000000ff */
[----:B------:R-:W-:Y:S02]  /*18670*/  PRMT R8, R8, 0x7104, RZ ;  /* 0x0000710408087816 */ /* 0x000fe400000000ff */
        /* <DEDUP_REMOVED lines=8> */
[----:B------:R-:W4:Y:S01]  /*18700*/  LDL.128 R32, [R1+0x10] ;  /* 0x0000100001207983 */ /* 0x000f220000100c00 */
[C---:B------:R-:W-:Y:S02]  /*18710*/  LOP3.LUT R49, R28.reuse, 0xffff, RZ, 0xc0, !PT ;  /* 0x0000ffff1c317812 */ /* 0x040fe400078ec0ff */
[----:B------:R-:W-:Y:S02]  /*18720*/  PRMT R36, R28, 0x7732, RZ ;  /* 0x000077321c247816 */ /* 0x000fe400000000ff */
[C---:B------:R-:W-:Y:S02]  /*18730*/  LOP3.LUT R56, R29.reuse, 0xffff, RZ, 0xc0, !PT ;  /* 0x0000ffff1d387812 */ /* 0x040fe400078ec0ff */
[----:B------:R-:W-:-:S02]  /*18740*/  PRMT R72, R29, 0x7732, RZ ;  /* 0x000077321d487816 */ /* 0x000fc400000000ff */
[C---:B------:R-:W-:Y:S02]  /*18750*/  LOP3.LUT R57, R30.reuse, 0xffff, RZ, 0xc0, !PT ;  /* 0x0000ffff1e397812 */ /* 0x040fe400078ec0ff */
[----:B------:R-:W-:Y:S02]  /*18760*/  PRMT R58, R30, 0x7732, RZ ;  /* 0x000077321e3a7816 */ /* 0x000fe400000000ff */
[C---:B------:R-:W-:Y:S02]  /*18770*/  LOP3.LUT R59, R31.reuse, 0xffff, RZ, 0xc0, !PT ;  /* 0x0000ffff1f3b7812 */ /* 0x040fe400078ec0ff */
[----:B------:R-:W-:Y:S02]  /*18780*/  PRMT R74, R31, 0x7732, RZ ;  /* 0x000077321f4a7816 */ /* 0x000fe400000000ff */
[----:B------:R-:W2:Y:S01]  /*18790*/  LDL.128 R28, [R1+0x50] ;  /* 0x00005000011c7983 */ /* 0x000ea20000100c00 */
[----:B------:R-:W-:Y:S02]  /*187a0*/  LOP3.LUT R6, R6, 0xffff, RZ, 0xc0, !PT ;  /* 0x0000ffff06067812 */ /* 0x000fe400078ec0ff */
[----:B------:R-:W-:-:S03]  /*187b0*/  LOP3.LUT R8, R8, 0xffff, RZ, 0xc0, !PT ;  /* 0x0000ffff08087812 */ /* 0x000fc600078ec0ff */
[----:B------:R-:W-:Y:S02]  /*187c0*/  IMAD.SHL.U32 R6, R6, 0x1000000, RZ ;  /* 0x0100000006067824 */ /* 0x000fe400078e00ff */
[----:B------:R-:W-:-:S03]  /*187d0*/  IMAD.SHL.U32 R8, R8, 0x1000000, RZ ;  /* 0x0100000008087824 */ /* 0x000fc600078e00ff */
[----:B------:R-:W-:Y:S02]  /*187e0*/  LOP3.LUT R37, R37, R6, RZ, 0xfc, !PT ;  /* 0x0000000625257212 */ /* 0x000fe400078efcff */
[----:B------:R-:W-:Y:S02]  /*187f0*/  LOP3.LUT R6, R39, R8, RZ, 0xfc, !PT ;  /* 0x0000000827067212 */ /* 0x000fe400078efcff */
[----:B------:R-:W-:Y:S02]  /*18800*/  SHF.R.U32.HI R8, RZ, 0x8, R49 ;  /* 0x00000008ff087819 */ /* 0x000fe40000011631 */
[----:B------:R-:W-:Y:S02]  /*18810*/  SHF.R.U32.HI R39, RZ, 0x8, R57 ;  /* 0x00000008ff277819 */ /* 0x000fe40000011639 */
[----:B------:R-:W-:Y:S02]  /*18820*/  SHF.R.U32.HI R48, RZ, 0x8, R58 ;  /* 0x00000008ff307819 */ /* 0x000fe4000001163a */
[----:B------:R-:W-:-:S02]  /*18830*/  LOP3.LUT R68, R8, 0xff, RZ, 0xc0, !PT ;  /* 0x000000ff08447812 */ /* 0x000fc400078ec0ff */
[----:B------:R-:W-:Y:S02]  /*18840*/  LOP3.LUT R64, R39, 0xff, RZ, 0xc0, !PT ;  /* 0x000000ff27407812 */ /* 0x000fe400078ec0ff */
[----:B------:R-:W-:Y:S02]  /*18850*/  SHF.R.U32.HI R8, RZ, 0x8, R36 ;  /* 0x00000008ff087819 */ /* 0x000fe40000011624 */
[----:B------:R-:W-:Y:S02]  /*18860*/  LOP3.LUT R39, R58, 0xff, RZ, 0xc0, !PT ;  /* 0x000000ff3a277812 */ /* 0x000fe400078ec0ff */
[----:B------:R-:W-:Y:S02]  /*18870*/  LOP3.LUT R48, R48, 0xffff, RZ, 0xc0, !PT ;  /* 0x0000ffff30307812 */ /* 0x000fe400078ec0ff */
[----:B------:R-:W-:Y:S01]  /*18880*/  LOP3.LUT R36, R36, 0xff, RZ, 0xc0, !PT ;  /* 0x000000ff24247812 */ /* 0x000fe200078ec0ff */
[----:B------:R-:W-:Y:S01]  /*18890*/  IMAD.WIDE.U32 R78, R39, 0x10000, RZ ;  /* 0x00010000274e7825 */ /* 0x000fe200078e00ff */
[----:B------:R-:W-:-:S02]  /*188a0*/  LOP3.LUT R8, R8, 0xffff, RZ, 0xc0, !PT ;  /* 0x0000ffff08087812 */ /* 0x000fc400078ec0ff */
[----:B------:R-:W-:Y:S01]  /*188b0*/  SHF.L.U64.HI R39, R64, 0x8, RZ ;  /* 0x0000000840277819 */ /* 0x000fe200000102ff */
[----:B------:R-:W-:Y:S01]  /*188c0*/  IMAD.WIDE.U32 R82, R48, 0x1000000, RZ ;  /* 0x0100000030527825 */ /* 0x000fe200078e00ff */
[----:B------:R-:W-:-:S03]  /*188d0*/  SHF.L.U64.HI R89, R68, 0x8, RZ ;  /* 0x0000000844597819 */ /* 0x000fc600000102ff */
[----:B------:R-:W-:Y:S01]  /*188e0*/  IMAD.WIDE.U32 R80, R36, 0x10000, RZ ;  /* 0x0001000024507825 */ /* 0x000fe200078e00ff */
[----:B------:R-:W-:Y:S02]  /*188f0*/  LOP3.LUT R48, R83, R39, R79, 0xfe, !PT ;  /* 0x0000002753307212 */ /* 0x000fe400078efe4f */
[----:B------:R-:W-:Y:S01]  /*18900*/  SHF.R.U32.HI R36, RZ, 0x8, R59 ;  /* 0x00000008ff247819 */ /* 0x000fe2000001163b */
[----:B------:R-:W-:Y:S01]  /*18910*/  IMAD.WIDE.U32 R84, R8, 0x1000000, RZ ;  /* 0x0100000008547825 */ /* 0x000fe200078e00ff */
[----:B------:R-:W-:Y:S02]  /*18920*/  PRMT R87, R49, 0x6540, R68 ;  /* 0x0000654031577816 */ /* 0x000fe40000000044 */
[----:B------:R-:W-:Y:S02]  /*18930*/  PRMT R49, R57, 0x6540, R64 ;  /* 0x0000654039317816 */ /* 0x000fe40000000040 */
[----:B------:R-:W-:Y:S02]  /*18940*/  LOP3.LUT R57, R85, R89, R81, 0xfe, !PT ;  /* 0x0000005955397212 */ /* 0x000fe400078efe51 */
[----:B------:R-:W-:-:S02]  /*18950*/  SHF.R.U32.HI R8, RZ, 0x8, R56 ;  /* 0x00000008ff087819 */ /* 0x000fc40000011638 */
[----:B------:R-:W-:Y:S02]  /*18960*/  LOP3.LUT R39, R48, 0xff, R59, 0xf8, !PT ;  /* 0x000000ff30277812 */ /* 0x000fe400078ef83b */
[----:B------:R-:W-:Y:S02]  /*18970*/  PRMT R36, R36, 0x7104, RZ ;  /* 0x0000710424247816 */ /* 0x000fe400000000ff */
[----:B------:R-:W-:Y:S02]  /*18980*/  LOP3.LUT R57, R57, 0xff, R56, 0xf8, !PT ;  /* 0x000000ff39397812 */ /* 0x000fe400078ef838 */
        /* <DEDUP_REMOVED lines=11> */
[----:B------:R-:W-:Y:S01]  /*18a40*/  LOP3.LUT R48, R82, R49, R78, 0xfe, !PT ;  /* 0x0000003152307212 */ /* 0x000fe200078efe4e */
[----:B------:R-:W-:Y:S01]  /*18a50*/  IMAD.SHL.U32 R8, R8, 0x1000000, RZ ;  /* 0x0100000008087824 */ /* 0x000fe200078e00ff */
[----:B------:R-:W-:-:S02]  /*18a60*/  LOP3.LUT R59, R59, 0xff0000, R72, 0xf8, !PT ;  /* 0x00ff00003b3b7812 */ /* 0x000fc400078ef848 */
[----:B------:R-:W-:Y:S02]  /*18a70*/  LOP3.LUT R56, R39, R36, RZ, 0xfc, !PT ;  /* 0x0000002427387212 */ /* 0x000fe400078efcff */
[----:B------:R-:W-:Y:S02]  /*18a80*/  LOP3.LUT R49, R22, 0xffff, RZ, 0xc0, !PT ;  /* 0x0000ffff16317812 */ /* 0x000fe400078ec0ff */
[----:B------:R-:W-:Y:S02]  /*18a90*/  LOP3.LUT R36, R20, 0xffff, RZ, 0xc0, !PT ;  /* 0x0000ffff14247812 */ /* 0x000fe400078ec0ff */
[----:B------:R-:W-:Y:S02]  /*18aa0*/  PRMT R22, R22, 0x7732, RZ ;  /* 0x0000773216167816 */ /* 0x000fe400000000ff */
[----:B------:R-:W-:Y:S02]  /*18ab0*/  LOP3.LUT R59, R59, R8, RZ, 0xfc, !PT ;  /* 0x000000083b3b7212 */ /* 0x000fe400078efcff */
[----:B------:R-:W-:-:S02]  /*18ac0*/  LOP3.LUT R58, R23, 0xffff, RZ, 0xc0, !PT ;  /* 0x0000ffff173a7812 */ /* 0x000fc400078ec0ff */
[----:B------:R-:W-:Y:S01]  /*18ad0*/  PRMT R72, R23, 0x7732, RZ ;  /* 0x0000773217487816 */ /* 0x000fe200000000ff */
[----:B------:R-:W-:Y:S01]  /*18ae0*/  IMAD.MOV.U32 R23, RZ, RZ, R22 ;  /* 0x000000ffff177224 */ /* 0x000fe200078e0016 */
[----:B------:R-:W-:Y:S02]  /*18af0*/  SHF.R.U32.HI R8, RZ, 0x8, R36 ;  /* 0x00000008ff087819 */ /* 0x000fe40000011624 */
[----:B------:R-:W-:Y:S02]  /*18b00*/  PRMT R20, R20, 0x7732, RZ ;  /* 0x0000773214147816 */ /* 0x000fe400000000ff */
[----:B------:R-:W-:Y:S02]  /*18b10*/  LOP3.LUT R85, R8, 0xff, RZ, 0xc0, !PT ;  /* 0x000000ff08557812 */ /* 0x000fe400078ec0ff */
[----:B------:R-:W-:Y:S02]  /*18b20*/  SHF.R.U32.HI R8, RZ, 0x8, R20 ;  /* 0x00000008ff087819 */ /* 0x000fe40000011614 */
[----:B------:R-:W-:-:S02]  /*18b30*/  SHF.R.U32.HI R22, RZ, 0x8, R23 ;  /* 0x00000008ff167819 */ /* 0x000fc40000011617 */
[C---:B------:R-:W-:Y:S02]  /*18b40*/  LOP3.LUT R39, R21.reuse, 0xffff, RZ, 0xc0, !PT ;  /* 0x0000ffff15277812 */ /* 0x040fe400078ec0ff */
[----:B------:R-:W-:Y:S02]  /*18b50*/  PRMT R68, R21, 0x7732, RZ ;  /* 0x0000773215447816 */ /* 0x000fe400000000ff */
[----:B------:R-:W-:Y:S02]  /*18b60*/  SHF.R.U32.HI R21, RZ, 0x8, R49 ;  /* 0x00000008ff157819 */ /* 0x000fe40000011631 */
[----:B------:R-:W-:Y:S02]  /*18b70*/  LOP3.LUT R20, R20, 0xff, RZ, 0xc0, !PT ;  /* 0x000000ff14147812 */ /* 0x000fe400078ec0ff */
[----:B------:R-:W-:Y:S02]  /*18b80*/  LOP3.LUT R8, R8, 0xffff, RZ, 0xc0, !PT ;  /* 0x0000ffff08087812 */ /* 0x000fe400078ec0ff */
[----:B------:R-:W-:-:S02]  /*18b90*/  LOP3.LUT R23, R23, 0xff, RZ, 0xc0, !PT ;  /* 0x000000ff17177812 */ /* 0x000fc400078ec0ff */
[----:B------:R-:W-:Y:S02]  /*18ba0*/  LOP3.LUT R78, R22, 0xffff, RZ, 0xc0, !PT ;  /* 0x0000ffff164e7812 */ /* 0x000fe400078ec0ff */
[----:B------:R-:W-:Y:S01]  /*18bb0*/  LOP3.LUT R64, R21, 0xff, RZ, 0xc0, !PT ;  /* 0x000000ff15407812 */ /* 0x000fe200078ec0ff */
[----:B------:R-:W-:Y:S01]  /*18bc0*/  IMAD.WIDE.U32 R20, R20, 0x10000, RZ ;  /* 0x0001000014147825 */ /* 0x000fe200078e00ff */
[----:B------:R-:W-:Y:S02]  /*18bd0*/  LOP3.LUT R57, R84, R87, R80, 0xfe, !PT ;  /* 0x0000005754397212 */ /* 0x000fe400078efe50 */
[----:B------:R-:W-:Y:S01]  /*18be0*/  SHF.L.U64.HI R87, R85, 0x8, RZ ;  /* 0x0000000855577819 */ /* 0x000fe200000102ff */
[----:B------:R-:W-:Y:S01]  /*18bf0*/  IMAD.WIDE.U32 R80, R8, 0x1000000, RZ ;  /* 0x0100000008507825 */ /* 0x000fe200078e00ff */
[----:B------:R-:W-:-:S03]  /*18c00*/  SHF.L.U64.HI R83, R64, 0x8, RZ ;  /* 0x0000000840537819 */ /* 0x000fc600000102ff */
[----:B------:R-:W-:Y:S01]  /*18c10*/  IMAD.WIDE.U32 R22, R23, 0x10000, RZ ;  /* 0x0001000017167825 */ /* 0x000fe200078e00ff */
[----:B------:R-:W-:-:S03]  /*18c20*/  PRMT R85, R36, 0x6540, R85 ;  /* 0x0000654024557816 */ /* 0x000fc60000000055 */
[----:B------:R-:W-:Y:S01]  /*18c30*/  IMAD.WIDE.U32 R78, R78, 0x1000000, RZ ;  /* 0x010000004e4e7825 */ /* 0x000fe200078e00ff */
[----:B------:R-:W-:Y:S02]  /*18c40*/  LOP3.LUT R36, R81, R87, R21, 0xfe, !PT ;  /* 0x0000005751247212 */ /* 0x000fe400078efe15 */
[----:B------:R-:W-:Y:S02]  /*18c50*/  SHF.R.U32.HI R8, RZ, 0x8, R39 ;  /* 0x00000008ff087819 */ /* 0x000fe40000011627 */
[----:B------:R-:W-:Y:S02]  /*18c60*/  LOP3.LUT R23, R79, R83, R23, 0xfe, !PT ;  /* 0x000000534f177212 */ /* 0x000fe400078efe17 */
[----:B------:R-:W-:Y:S02]  /*18c70*/  SHF.R.U32.HI R21, RZ, 0x8, R58 ;  /* 0x00000008ff157819 */ /* 0x000fe4000001163a */
[----:B------:R-:W-:Y:S01]  /*18c80*/  LOP3.LUT R39, R36, 0xff, R39, 0xf8, !PT ;  /* 0x000000ff24277812 */ /* 0x000fe200078ef827 */
[----:B------:R-:W-:Y:S01]  /*18c90*/  IMAD.MOV.U32 R36, RZ, RZ, R72 ;  /* 0x000000ffff247224 */ /* 0x000fe200078e0048 */
[----:B------:R-:W-:-:S02]  /*18ca0*/  PRMT R8, R8, 0x7104, RZ ;  /* 0x0000710408087816 */ /* 0x000fc400000000ff */
[----:B------:R-:W-:Y:S02]  /*18cb0*/  LOP3.LUT R58, R23, 0xff, R58, 0xf8, !PT ;  /* 0x000000ff173a7812 */ /* 0x000fe400078ef83a */
[----:B------:R-:W-:Y:S02]  /*18cc0*/  PRMT R21, R21, 0x7104, RZ ;  /* 0x0000710415157816 */ /* 0x000fe400000000ff */
[----:B------:R-:W-:Y:S01]  /*18cd0*/  PRMT R49, R49, 0x6540, R64 ;  /* 0x0000654031317816 */ /* 0x000fe20000000040 */
[----:B------:R-:W-:Y:S01]  /*18ce0*/  IMAD.MOV.U32 R23, RZ, RZ, R68 ;  /* 0x000000ffff177224 */ /* 0x000fe200078e0044 */
[----:B------:R-:W-:Y:S02]  /*18cf0*/  LOP3.LUT R64, R39, R8, RZ, 0xfc, !PT ;  /* 0x0000000827407212 */ /* 0x000fe400078efcff */
[----:B------:R-:W-:Y:S02]  /*18d00*/  LOP3.LUT R39, R58, R21, RZ, 0xfc, !PT ;  /* 0x000000153a277212 */ /* 0x000fe400078efcff */
[----:B------:R-:W-:Y:S01]  /*18d10*/  SHF.R.U32.HI R21, RZ, 0x8, R36 ;  /* 0x00000008ff157819 */ /* 0x000fe20000011624 */
[----:B------:R-:W-:Y:S01]  /*18d20*/  IMAD.U32 R36, R36, 0x10000, RZ ;  /* 0x0001000024247824 */ /* 0x000fe200078e00ff */
[----:B------:R-:W-:-:S02]  /*18d30*/  SHF.R.U32.HI R8, RZ, 0x8, R23 ;  /* 0x00000008ff087819 */ /* 0x000fc40000011617 */
[----:B------:R-:W-:Y:S01]  /*18d40*/  LOP3.LUT R21, R21, 0xffff, RZ, 0xc0, !PT ;  /* 0x0000ffff15157812 */ /* 0x000fe200078ec0ff */
[----:B------:R-:W-:Y:S01]  /*18d50*/  IMAD.U32 R23, R23, 0x10000, RZ ;  /* 0x0001000017177824 */ /* 0x000fe200078e00ff */
[----:B------:R-:W-:Y:S02]  /*18d60*/  LOP3.LUT R8, R8, 0xffff, RZ, 0xc0, !PT ;  /* 0x0000ffff08087812 */ /* 0x000fe400078ec0ff */
[----:B------:R-:W-:Y:S01]  /*18d70*/  LOP3.LUT R36, R39, 0xff0000, R36, 0xf8, !PT ;  /* 0x00ff000027247812 */ /* 0x000fe200078ef824 */
[----:B------:R-:W-:Y:S01]  /*18d80*/  IMAD.SHL.U32 R21, R21, 0x1000000, RZ ;  /* 0x0100000015157824 */ /* 0x000fe200078e00ff */
[----:B------:R-:W-:Y:S01]  /*18d90*/  LOP3.LUT R23, R64, 0xff0000, R23, 0xf8, !PT ;  /* 0x00ff000040177812 */ /* 0x000fe200078ef817 */
[----:B------:R-:W-:-:S03]  /*18da0*/  IMAD.SHL.U32 R8, R8, 0x1000000, RZ ;  /* 0x0100000008087824 */ /* 0x000fc600078e00ff */
[----:B------:R-:W-:Y:S02]  /*18db0*/  LOP3.LUT R68, R36, R21, RZ, 0xfc, !PT ;  /* 0x0000001524447212 */ /* 0x000fe400078efcff */
[----:B------:R-:W-:Y:S02]  /*18dc0*/  LOP3.LUT R36, R24, 0xffff, RZ, 0xc0, !PT ;  /* 0x0000ffff18247812 */ /* 0x000fe400078ec0ff */
[----:B------:R-:W-:Y:S02]  /*18dd0*/  LOP3.LUT R72, R78, R49, R22, 0xfe, !PT ;  /* 0x000000314e487212 */ /* 0x000fe400078efe16 */
[----:B------:R-:W-:Y:S02]  /*18de0*/  LOP3.LUT R58, R23, R8, RZ, 0xfc, !PT ;  /* 0x00000008173a7212 */ /* 0x000fe400078efcff */
[----:B------:R-:W-:Y:S02]  /*18df0*/  LOP3.LUT R64, R80, R85, R20, 0xfe, !PT ;  /* 0x0000005550407212 */ /* 0x000fe400078efe14 */
[----:B------:R-:W-:-:S02]  /*18e00*/  PRMT R78, R26, 0x7732, RZ ;  /* 0x000077321a4e7816 */ /* 0x000fc400000000ff */
[----:B------:R-:W-:Y:S02]  /*18e10*/  SHF.R.U32.HI R8, RZ, 0x8, R36 ;  /* 0x00000008ff087819 */ /* 0x000fe40000011624 */
[----:B------:R-:W-:Y:S02]  /*18e20*/  PRMT R20, R24, 0x7732, RZ ;  /* 0x0000773218147816 */ /* 0x000fe400000000ff */
[----:B------:R-:W-:Y:S02]  /*18e30*/  LOP3.LUT R49, R26, 0xffff, RZ, 0xc0, !PT ;  /* 0x0000ffff1a317812 */ /* 0x000fe400078ec0ff */
[----:B------:R-:W-:Y:S02]  /*18e40*/  LOP3.LUT R81, R8, 0xff, RZ, 0xc0, !PT ;  /* 0x000000ff08517812 */ /* 0x000fe400078ec0ff */
        /* <DEDUP_REMOVED lines=28> */
[----:B------:R-:W-:Y:S02]  /*19010*/  LOP3.LUT R26, R39, R8, RZ, 0xfc, !PT ;  /* 0x00000008271a7212 */ /* 0x000fe400078efcff */
[----:B------:R-:W-:Y:S01]  /*19020*/  SHF.R.U32.HI R8, RZ, 0x8, R23 ;  /* 0x00000008ff087819 */ /* 0x000fe20000011617 */
[----:B------:R-:W-:Y:S01]  /*19030*/  IMAD.MOV.U32 R25, RZ, RZ, R82 ;  /* 0x000000ffff197224 */ /* 0x000fe200078e0052 */
[----:B------:R-:W-:Y:S01]  /*19040*/  PRMT R21, R21, 0x7104, RZ ;  /* 0x0000710415157816 */ /* 0x000fe200000000ff */
[----:B------:R-:W-:Y:S01]  /*19050*/  IMAD.U32 R23, R23, 0x10000, RZ ;  /* 0x0001000017177824 */ /* 0x000fe200078e00ff */
[----:B------:R-:W-:-:S02]  /*19060*/  LOP3.LUT R8, R8, 0xffff, RZ, 0xc0, !PT ;  /* 0x0000ffff08087812 */ /* 0x000fc400078ec0ff */
[----:B------:R-:W-:Y:S02]  /*19070*/  LOP3.LUT R74, R74, R21, RZ, 0xfc, !PT ;  /* 0x000000154a4a7212 */ /* 0x000fe400078efcff */
[----:B------:R-:W-:Y:S01]  /*19080*/  SHF.R.U32.HI R21, RZ, 0x8, R25 ;  /* 0x00000008ff157819 */ /* 0x000fe20000011619 */
[----:B------:R-:W-:Y:S01]  /*19090*/  IMAD.SHL.U32 R8, R8, 0x1000000, RZ ;  /* 0x0100000008087824 */ /* 0x000fe200078e00ff */
[----:B------:R-:W-:Y:S02]  /*190a0*/  LOP3.LUT R23, R26, 0xff0000, R23, 0xf8, !PT ;  /* 0x00ff00001a177812 */ /* 0x000fe400078ef817 */
[----:B------:R-:W-:Y:S01]  /*190b0*/  LOP3.LUT R26, R44, 0xffff, RZ, 0xc0, !PT ;  /* 0x0000ffff2c1a7812 */ /* 0x000fe200078ec0ff */
[----:B------:R-:W-:Y:S01]  /*190c0*/  IMAD.U32 R25, R25, 0x10000, RZ ;  /* 0x0001000019197824 */ /* 0x000fe200078e00ff */
[----:B------:R-:W-:Y:S02]  /*190d0*/  LOP3.LUT R21, R21, 0xffff, RZ, 0xc0, !PT ;  /* 0x0000ffff15157812 */ /* 0x000fe400078ec0ff */
[----:B------:R-:W-:-:S02]  /*190e0*/  LOP3.LUT R79, R24, R81, R20, 0xfe, !PT ;  /* 0x00000051184f7212 */ /* 0x000fc400078efe14 */
[----:B------:R-:W-:Y:S02]  /*190f0*/  LOP3.LUT R81, R23, R8, RZ, 0xfc, !PT ;  /* 0x0000000817517212 */ /* 0x000fe400078efcff */
[----:B------:R-:W-:Y:S02]  /*19100*/  SHF.R.U32.HI R8, RZ, 0x8, R26 ;  /* 0x00000008ff087819 */ /* 0x000fe4000001161a */
[----:B------:R-:W-:Y:S01]  /*19110*/  PRMT R20, R44, 0x7732, RZ ;  /* 0x000077322c147816 */ /* 0x000fe200000000ff */
[----:B------:R-:W-:Y:S01]  /*19120*/  IMAD.SHL.U32 R21, R21, 0x1000000, RZ ;  /* 0x0100000015157824 */ /* 0x000fe200078e00ff */
[----:B------:R-:W-:Y:S02]  /*19130*/  LOP3.LUT R78, R22, R49, R78, 0xfe, !PT ;  /* 0x00000031164e7212 */ /* 0x000fe400078efe4e */
[----:B------:R-:W-:Y:S02]  /*19140*/  PRMT R82, R46, 0x7732, RZ ;  /* 0x000077322e527816 */ /* 0x000fe400000000ff */
[----:B------:R-:W-:-:S02]  /*19150*/  LOP3.LUT R74, R74, 0xff0000, R25, 0xf8, !PT ;  /* 0x00ff00004a4a7812 */ /* 0x000fc400078ef819 */
[----:B------:R-:W-:Y:S02]  /*19160*/  LOP3.LUT R49, R8, 0xff, RZ, 0xc0, !PT ;  /* 0x000000ff08317812 */ /* 0x000fe400078ec0ff */
[----:B------:R-:W-:Y:S02]  /*19170*/  LOP3.LUT R36, R46, 0xffff, RZ, 0xc0, !PT ;  /* 0x0000ffff2e247812 */ /* 0x000fe400078ec0ff */
[----:B------:R-:W-:Y:S02]  /*19180*/  SHF.R.U32.HI R8, RZ, 0x8, R20 ;  /* 0x00000008ff087819 */ /* 0x000fe40000011614 */
[----:B------:R-:W-:Y:S02]  /*19190*/  SHF.R.U32.HI R22, RZ, 0x8, R82 ;  /* 0x00000008ff167819 */ /* 0x000fe40000011652 */
[----:B------:R-:W-:Y:S02]  /*191a0*/  LOP3.LUT R74, R74, R21, RZ, 0xfc, !PT ;  /* 0x000000154a4a7212 */ /* 0x000fe400078efcff */
[----:B------:R-:W-:-:S02]  /*191b0*/  SHF.R.U32.HI R21, RZ, 0x8, R36 ;  /* 0x00000008ff157819 */ /* 0x000fc40000011624 */
[----:B------:R-:W-:Y:S02]  /*191c0*/  LOP3.LUT R20, R20, 0xff, RZ, 0xc0, !PT ;  /* 0x000000ff14147812 */ /* 0x000fe400078ec0ff */
[----:B------:R-:W-:Y:S02]  /*191d0*/  LOP3.LUT R8, R8, 0xffff, RZ, 0xc0, !PT ;  /* 0x0000ffff08087812 */ /* 0x000fe400078ec0ff */
[----:B------:R-:W-:Y:S02]  /*191e0*/  LOP3.LUT R82, R82, 0xff, RZ, 0xc0, !PT ;  /* 0x000000ff52527812 */ /* 0x000fe400078ec0ff */
[----:B------:R-:W-:Y:S02]  /*191f0*/  LOP3.LUT R24, R22, 0xffff, RZ, 0xc0, !PT ;  /* 0x0000ffff16187812 */ /* 0x000fe400078ec0ff */
[C---:B------:R-:W-:Y:S02]  /*19200*/  LOP3.LUT R27, R45.reuse, 0xffff, RZ, 0xc0, !PT ;  /* 0x0000ffff2d1b7812 */ /* 0x040fe400078ec0ff */
[----:B------:R-:W-:Y:S01]  /*19210*/  PRMT R44, R45, 0x7732, RZ ;  /* 0x000077322d2c7816 */ /* 0x000fe200000000ff */
[----:B------:R-:W-:Y:S01]  /*19220*/  IMAD.WIDE.U32 R22, R8, 0x1000000, RZ ;  /* 0x0100000008167825 */ /* 0x000fe200078e00ff */
[----:B------:R-:W-:-:S02]  /*19230*/  LOP3.LUT R45, R21, 0xff, RZ, 0xc0, !PT ;  /* 0x000000ff152d7812 */ /* 0x000fc400078ec0ff */
[----:B------:R-:W-:Y:S01]  /*19240*/  SHF.L.U64.HI R85, R49, 0x8, RZ ;  /* 0x0000000831557819 */ /* 0x000fe200000102ff */
[----:B------:R-:W-:Y:S01]  /*19250*/  IMAD.WIDE.U32 R20, R20, 0x10000, RZ ;  /* 0x0001000014147825 */ /* 0x000fe200078e00ff */
[C---:B------:R-:W-:Y:S02]  /*19260*/  LOP3.LUT R39, R47.reuse, 0xffff, RZ, 0xc0, !PT ;  /* 0x0000ffff2f277812 */ /* 0x040fe400078ec0ff */
[----:B------:R-:W-:Y:S01]  /*19270*/  PRMT R80, R47, 0x7732, RZ ;  /* 0x000077322f507816 */ /* 0x000fe200000000ff */
[----:B------:R-:W-:Y:S01]  /*19280*/  IMAD.WIDE.U32 R82, R82, 0x10000, RZ ;  /* 0x0001000052527825 */ /* 0x000fe200078e00ff */
[----:B------:R-:W-:-:S03]  /*19290*/  SHF.L.U64.HI R47, R45, 0x8, RZ ;  /* 0x000000082d2f7819 */ /* 0x000fc600000102ff */
[----:B------:R-:W-:Y:S01]  /*192a0*/  IMAD.WIDE.U32 R24, R24, 0x1000000, RZ ;  /* 0x0100000018187825 */ /* 0x000fe200078e00ff */
[----:B------:R-:W-:Y:S02]  /*192b0*/  PRMT R49, R26, 0x6540, R49 ;  /* 0x000065401a317816 */ /* 0x000fe40000000031 */
[----:B------:R-:W-:Y:S02]  /*192c0*/  LOP3.LUT R26, R23, R85, R21, 0xfe, !PT ;  /* 0x00000055171a7212 */ /* 0x000fe400078efe15 */
[----:B------:R-:W-:Y:S02]  /*192d0*/  SHF.R.U32.HI R8, RZ, 0x8, R27 ;  /* 0x00000008ff087819 */ /* 0x000fe4000001161b */
[----:B------:R-:W-:Y:S02]  /*192e0*/  LOP3.LUT R46, R25, R47, R83, 0xfe, !PT ;  /* 0x0000002f192e7212 */ /* 0x000fe400078efe53 */
[----:B------:R-:W-:Y:S01]  /*192f0*/  SHF.R.U32.HI R21, RZ, 0x8, R39 ;  /* 0x00000008ff157819 */ /* 0x000fe20000011627 */
[----:B------:R-:W-:Y:S01]  /*19300*/  IMAD.MOV.U32 R23, RZ, RZ, R44 ;  /* 0x000000ffff177224 */ /* 0x000fe200078e002c */
[----:B------:R-:W-:-:S02]  /*19310*/  LOP3.LUT R27, R26, 0xff, R27, 0xf8, !PT ;  /* 0x000000ff1a1b7812 */ /* 0x000fc400078ef81b */
[----:B------:R-:W-:Y:S01]  /*19320*/  PRMT R8, R8, 0x7104, RZ ;  /* 0x0000710408087816 */ /* 0x000fe200000000ff */
[----:B------:R-:W-:Y:S01]  /*19330*/  IMAD.MOV.U32 R25, RZ, RZ, R80 ;  /* 0x000000ffff197224 */ /* 0x000fe200078e0050 */
[----:B------:R-:W-:Y:S02]  /*19340*/  LOP3.LUT R46, R46, 0xff, R39, 0xf8, !PT ;  /* 0x000000ff2e2e7812 */ /* 0x000fe400078ef827 */
[----:B------:R-:W-:Y:S02]  /*19350*/  PRMT R21, R21, 0x7104, RZ ;  /* 0x0000710415157816 */ /* 0x000fe400000000ff */
[----:B------:R-:W-:Y:S02]  /*19360*/  LOP3.LUT R26, R27, R8, RZ, 0xfc, !PT ;  /* 0x000000081b1a7212 */ /* 0x000fe400078efcff */
[----:B------:R-:W-:Y:S02]  /*19370*/  SHF.R.U32.HI R8, RZ, 0x8, R23 ;  /* 0x00000008ff087819 */ /* 0x000fe40000011617 */
[----:B------:R-:W-:-:S02]  /*19380*/  LOP3.LUT R46, R46, R21, RZ, 0xfc, !PT ;  /* 0x000000152e2e7212 */ /* 0x000fc400078efcff */
[----:B------:R-:W-:Y:S01]  /*19390*/  SHF.R.U32.HI R21, RZ, 0x8, R25 ;  /* 0x00000008ff157819 */ /* 0x000fe20000011619 */
[----:B------:R-:W-:Y:S01]  /*193a0*/  IMAD.U32 R23, R23, 0x10000, RZ ;  /* 0x0001000017177824 */ /* 0x000fe200078e00ff */
[----:B------:R-:W-:Y:S01]  /*193b0*/  LOP3.LUT R8, R8, 0xffff, RZ, 0xc0, !PT ;  /* 0x0000ffff08087812 */ /* 0x000fe200078ec0ff */
[----:B------:R-:W-:Y:S01]  /*193c0*/  IMAD.U32 R25, R25, 0x10000, RZ ;  /* 0x0001000019197824 */ /* 0x000fe200078e00ff */
[----:B------:R-:W-:Y:S02]  /*193d0*/  LOP3.LUT R21, R21, 0xffff, RZ, 0xc0, !PT ;  /* 0x0000ffff15157812 */ /* 0x000fe400078ec0ff */
[----:B------:R-:W-:Y:S01]  /*193e0*/  LOP3.LUT R23, R26, 0xff0000, R23, 0xf8, !PT ;  /* 0x00ff00001a177812 */ /* 0x000fe200078ef817 */
[----:B------:R-:W-:Y:S01]  /*193f0*/  IMAD.SHL.U32 R8, R8, 0x1000000, RZ ;  /* 0x0100000008087824 */ /* 0x000fe200078e00ff */
[----:B------:R-:W-:Y:S01]  /*19400*/  LOP3.LUT R80, R22, R49, R20, 0xfe, !PT ;  /* 0x0000003116507212 */ /* 0x000fe200078efe14 */
[----:B------:R-:W-:Y:S01]  /*19410*/  IMAD.SHL.U32 R21, R21, 0x1000000, RZ ;  /* 0x0100000015157824 */ /* 0x000fe200078e00ff */
[----:B------:R-:W-:-:S02]  /*19420*/  PRMT R45, R36, 0x6540, R45 ;  /* 0x00006540242d7816 */ /* 0x000fc4000000002d */
[----:B------:R-:W-:Y:S02]  /*19430*/  LOP3.LUT R22, R52, 0xffff, RZ, 0xc0, !PT ;  /* 0x0000ffff34167812 */ /* 0x000fe400078ec0ff */
[----:B------:R-:W-:Y:S02]  /*19440*/  LOP3.LUT R46, R46, 0xff0000, R25, 0xf8, !PT ;  /* 0x00ff00002e2e7812 */ /* 0x000fe400078ef819 */
[----:B------:R-:W-:Y:S02]  /*19450*/  LOP3.LUT R39, R54, 0xffff, RZ, 0xc0, !PT ;  /* 0x0000ffff36277812 */ /* 0x000fe400078ec0ff */
[----:B------:R-:W-:Y:S02]  /*19460*/  LOP3.LUT R44, R23, R8, RZ, 0xfc, !PT ;  /* 0x00000008172c7212 */ /* 0x000fe400078efcff */
[----:B------:R-:W-:Y:S02]  /*19470*/  LOP3.LUT R82, R24, R45, R82, 0xfe, !PT ;  /* 0x0000002d18527212 */ /* 0x000fe400078efe52 */
[----:B------:R-:W-:-:S02]  /*19480*/  SHF.R.U32.HI R8, RZ, 0x8, R22 ;  /* 0x00000008ff087819 */ /* 0x000fc40000011616 */
[----:B------:R-:W-:Y:S02]  /*19490*/  LOP3.LUT R46, R46, R21, RZ, 0xfc, !PT ;  /* 0x000000152e2e7212 */ /* 0x000fe400078efcff */
[----:B------:R-:W-:Y:S02]  /*194a0*/  PRMT R24, R52, 0x7732, RZ ;  /* 0x0000773234187816 */ /* 0x000fe400000000ff */
[----:B------:R-:W-:Y:S02]  /*194b0*/  SHF.R.U32.HI R20, RZ, 0x8, R39 ;  /* 0x00000008ff147819 */ /* 0x000fe40000011627 */
[----:B------:R-:W-:Y:S02]  /*194c0*/  PRMT R21, R54, 0x7732, RZ ;  /* 0x0000773236157816 */ /* 0x000fe400000000ff */
[----:B------:R-:W-:Y:S02]  /*194d0*/  LOP3.LUT R49, R8, 0xff, RZ, 0xc0, !PT ;  /* 0x000000ff08317812 */ /* 0x000fe400078ec0ff */
[----:B------:R-:W-:-:S02]  /*194e0*/  SHF.R.U32.HI R8, RZ, 0x8, R24 ;  /* 0x00000008ff087819 */ /* 0x000fc40000011618 */
[----:B------:R-:W-:Y:S02]  /*194f0*/  LOP3.LUT R52, R20, 0xff, RZ, 0xc0, !PT ;  /* 0x000000ff14347812 */ /* 0x000fe400078ec0ff */
[----:B------:R-:W-:Y:S02]  /*19500*/  SHF.R.U32.HI R20, RZ, 0x8, R21 ;  /* 0x00000008ff147819 */ /* 0x000fe40000011615 */
[C---:B------:R-:W-:Y:S02]  /*19510*/  LOP3.LUT R36, R53.reuse, 0xffff, RZ, 0xc0, !PT ;  /* 0x0000ffff35247812 */ /* 0x040fe400078ec0ff */
[----:B------:R-:W-:Y:S02]  /*19520*/  PRMT R83, R53, 0x7732, RZ ;  /* 0x0000773235537816 */ /* 0x000fe400000000ff */
[----:B------:R-:W-:Y:S02]  /*19530*/  LOP3.LUT R24, R24, 0xff, RZ, 0xc0, !PT ;  /* 0x000000ff18187812 */ /* 0x000fe400078ec0ff */
[----:B------:R-:W-:-:S02]  /*19540*/  LOP3.LUT R8, R8, 0xffff, RZ, 0xc0, !PT ;  /* 0x0000ffff08087812 */ /* 0x000fc400078ec0ff */
[----:B------:R-:W-:Y:S02]  /*19550*/  PRMT R53, R22, 0x6540, R49 ;  /* 0x0000654016357816 */ /* 0x000fe40000000031 */
[----:B------:R-:W-:Y:S02]  /*19560*/  LOP3.LUT R21, R21, 0xff, RZ, 0xc0, !PT ;  /* 0x000000ff15157812 */ /* 0x000fe400078ec0ff */
[----:B------:R-:W-:Y:S02]  /*19570*/  LOP3.LUT R22, R20, 0xffff, RZ, 0xc0, !PT ;  /* 0x0000ffff14167812 */ /* 0x000fe400078ec0ff */
[----:B------:R-:W-:Y:S01]  /*19580*/  ISETP.GE.U32.AND P0, PT, R70, -0x80, PT ;  /* 0xffffff804600780c */ /* 0x000fe20003f06070 */
[----:B------:R-:W-:Y:S01]  /*19590*/  IMAD.WIDE.U32 R24, R24, 0x10000, RZ ;  /* 0x0001000018187825 */ /* 0x000fe200078e00ff */
[----:B------:R-:W-:Y:S02]  /*195a0*/  SHF.L.U64.HI R49, R49, 0x8, RZ ;  /* 0x0000000831317819 */ /* 0x000fe400000102ff */
[----:B------:R-:W-:Y:S01]  /*195b0*/  ISETP.GE.U32.AND.EX P0, PT, R71, -0x1, PT, P0 ;  /* 0xffffffff4700780c */ /* 0x000fe20003f06100 */
[----:B------:R-:W-:Y:S01]  /*195c0*/  IMAD.WIDE.U32 R26, R8, 0x1000000, RZ ;  /* 0x01000000081a7825 */ /* 0x000fe200078e00ff */
[----:B------:R-:W-:-:S03]  /*195d0*/  SHF.L.U64.HI R47, R52, 0x8, RZ ;  /* 0x00000008342f7819 */ /* 0x000fc600000102ff */
[----:B------:R-:W-:Y:S01]  /*195e0*/  IMAD.WIDE.U32 R20, R21, 0x10000, RZ ;  /* 0x0001000015147825 */ /* 0x000fe200078e00ff */
[----:B------:R-:W-:-:S03]  /*195f0*/  LOP3.LUT R45, R55, 0xffff, RZ, 0xc0, !PT ;  /* 0x0000ffff372d7812 */ /* 0x000fc600078ec0ff */
[----:B------:R-:W-:Y:S01]  /*19600*/  IMAD.WIDE.U32 R22, R22, 0x1000000, RZ ;  /* 0x0100000016167825 */ /* 0x000fe200078e00ff */
[----:B------:R-:W-:Y:S02]  /*19610*/  LOP3.LUT R53, R26, R53, R24, 0xfe, !PT ;  /* 0x000000351a357212 */ /* 0x000fe400078efe18 */
[----:B------:R-:W-:Y:S02]  /*19620*/  LOP3.LUT R27, R27, R49, R25, 0xfe, !PT ;  /* 0x000000311b1b7212 */ /* 0x000fe400078efe19 */
[----:B------:R-:W-:Y:S02]  /*19630*/  LOP3.LUT R24, R23, R47, R21, 0xfe, !PT ;  /* 0x0000002f17187212 */ /* 0x000fe400078efe15 */
[--C-:B------:R-:W-:Y:S02]  /*19640*/  SHF.R.U32.HI R8, RZ, 0x8, R36.reuse ;  /* 0x00000008ff087819 */ /* 0x100fe40000011624 */
[----:B------:R-:W-:Y:S02]  /*19650*/  PRMT R55, R55, 0x7732, RZ ;  /* 0x0000773237377816 */ /* 0x000fe400000000ff */
[----:B------:R-:W-:Y:S01]  /*19660*/  SHF.R.U32.HI R21, RZ, 0x8, R45 ;  /* 0x00000008ff157819 */ /* 0x000fe2000001162d */
[----:B------:R-:W-:Y:S01]  /*19670*/  IMAD.MOV.U32 R23, RZ, RZ, R83 ;  /* 0x000000ffff177224 */ /* 0x000fe200078e0053 */
[----:B------:R-:W-:-:S02]  /*19680*/  LOP3.LUT R27, R27, 0xff, R36, 0xf8, !PT ;  /* 0x000000ff1b1b7812 */ /* 0x000fc400078ef824 */
[----:B------:R-:W-:Y:S02]  /*19690*/  LOP3.LUT R25, R24, 0xff, R45, 0xf8, !PT ;  /* 0x000000ff18197812 */ /* 0x000fe400078ef82d */
[----:B------:R-:W-:Y:S02]  /*196a0*/  PRMT R8, R8, 0x7104, RZ ;  /* 0x0000710408087816 */ /* 0x000fe400000000ff */
[----:B------:R-:W-:Y:S01]  /*196b0*/  PRMT R24, R21, 0x7104, RZ ;  /* 0x0000710415187816 */ /* 0x000fe200000000ff */
[----:B------:R-:W-:Y:S01]  /*196c0*/  IMAD.MOV.U32 R21, RZ, RZ, R55 ;  /* 0x000000ffff157224 */ /* 0x000fe200078e0037 */
[----:B------:R-:W-:Y:S02]  /*196d0*/  PRMT R39, R39, 0x6540, R52 ;  /* 0x0000654027277816 */ /* 0x000fe40000000034 */
[----:B------:R-:W-:Y:S01]  /*196e0*/  LOP3.LUT R27, R27, R8, RZ, 0xfc, !PT ;  /* 0x000000081b1b7212 */ /* 0x000fe200078efcff */
[----:B------:R-:W-:Y:S01]  /*196f0*/  IMAD.U32 R8, R23, 0x10000, RZ ;  /* 0x0001000017087824 */ /* 0x000fe200078e00ff */
[----:B--2---:R-:W-:-:S02]  /*19700*/  @P0 IADD3 R10, P2, R10, 0x1, RZ ;  /* 0x000000010a0a0810 */ /* 0x004fc40007f5e0ff */
[----:B------:R-:W-:Y:S01]  /*19710*/  LOP3.LUT R25, R25, R24, RZ, 0xfc, !PT ;  /* 0x0000001819197212 */ /* 0x000fe200078efcff */
[----:B------:R-:W-:Y:S01]  /*19720*/  IMAD.U32 R24, R21, 0x10000, RZ ;  /* 0x0001000015187824 */ /* 0x000fe200078e00ff */
[----:B---3--:R-:W-:Y:S02]  /*19730*/  IADD3 R45, P3, P4, R75, R14, R18 ;  /* 0x0000000e4b2d7210 */ /* 0x008fe40007c7e012 */
[----:B------:R-:W-:Y:S01]  /*19740*/  SHF.R.U32.HI R21, RZ, 0x8, R21 ;  /* 0x00000008ff157819 */ /* 0x000fe20000011615 */
[----:B------:R-:W-:Y:S01]  /*19750*/  @P0 IMAD.X R11, RZ, RZ, R11, P2 ;  /* 0x000000ffff0b0224 */ /* 0x000fe200010e060b */
[----:B------:R-:W-:Y:S02]  /*19760*/  LOP3.LUT R52, R22, R39, R20, 0xfe, !PT ;  /* 0x0000002716347212 */ /* 0x000fe400078efe14 */
[----:B------:R-:W-:Y:S02]  /*19770*/  IADD3 R20, P1, R70, 0x80, RZ ;  /* 0x0000008046147810 */ /* 0x000fe40007f3e0ff */
[----:B------:R-:W-:-:S02]  /*19780*/  LOP3.LUT R27, R27, 0xff0000, R8, 0xf8, !PT ;  /* 0x00ff00001b1b7812 */ /* 0x000fc400078ef808 */
[----:B------:R-:W-:Y:S02]  /*19790*/  IADD3.X R70, R67, R15, R19, P3, P4 ;  /* 0x0000000f43467210 */ /* 0x000fe40001fe8413 */
[----:B------:R-:W-:Y:S02]  /*197a0*/  SHF.R.U32.HI R8, RZ, 0x8, R23 ;  /* 0x00000008ff087819 */ /* 0x000fe40000011617 */
[----:B------:R-:W-:Y:S02]  /*197b0*/  LOP3.LUT R21, R21, 0xffff, RZ, 0xc0, !PT ;  /* 0x0000ffff15157812 */ /* 0x000fe400078ec0ff */
[----:B------:R-:W-:Y:S02]  /*197c0*/  LOP3.LUT R83, R11, 0x9b05688c, R70, 0x96, !PT ;  /* 0x9b05688c0b537812 */ /* 0x000fe400078e9646 */
[----:B------:R-:W-:Y:S01]  /*197d0*/  LOP3.LUT R8, R8, 0xffff, RZ, 0xc0, !PT ;  /* 0x0000ffff08087812 */ /* 0x000fe200078ec0ff */
[----:B------:R-:W-:Y:S01]  /*197e0*/  IMAD.SHL.U32 R55, R21, 0x1000000, RZ ;  /* 0x0100000015377824 */ /* 0x000fe200078e00ff */
[----:B------:R-:W-:Y:S01]  /*197f0*/  IADD3 R87, P3, R83, -0x7b3558c5, RZ ;  /* 0x84caa73b53577810 */ /* 0x000fe20007f7e0ff */
[----:B------:R-:W-:Y:S01]  /*19800*/  IMAD.X R21, RZ, RZ, R71, P1 ;  /* 0x000000ffff157224 */ /* 0x000fe200008e0647 */
[----:B------:R-:W-:Y:S01]  /*19810*/  LOP3.LUT R71, R10, 0x2b3e6c1f, R45, 0x96, !PT ;  /* 0x2b3e6c1f0a477812 */ /* 0x000fe200078e962d */
[----:B------:R-:W-:Y:S01]  /*19820*/  IMAD.SHL.U32 R8, R8, 0x1000000, RZ ;  /* 0x0100000008087824 */ /* 0x000fe200078e00ff */
[----:B------:R-:W-:-:S02]  /*19830*/  IADD3 R89, P1, P2, R63, R12, R16 ;  /* 0x0000000c3f597210 */ /* 0x000fc40007a3e010 */
[----:B------:R-:W-:Y:S02]  /*19840*/  LOP3.LUT R24, R25, 0xff0000, R24, 0xf8, !PT ;  /* 0x00ff000019187812 */ /* 0x000fe400078ef818 */
[----:B------:R-:W-:Y:S02]  /*19850*/  IADD3.X R25, R71, -0x4498517b, RZ, P3, !PT ;  /* 0xbb67ae8547197810 */ /* 0x000fe40001ffe4ff */
[----:B------:R-:W-:Y:S02]  /*19860*/  IADD3.X R93, R61, R13, R17, P1, P2 ;  /* 0x0000000d3d5d7210 */ /* 0x000fe40000fe4411 */
[----:B------:R-:W-:Y:S02]  /*19870*/  LOP3.LUT R54, R27, R8, RZ, 0xfc, !PT ;  /* 0x000000081b367212 */ /* 0x000fe400078efcff */
[----:B------:R-:W-:Y:S02]  /*19880*/  LOP3.LUT R55, R24, R55, RZ, 0xfc, !PT ;  /* 0x0000003718377212 */ /* 0x000fe400078efcff */
[----:B------:R-:W-:-:S02]  /*19890*/  LOP3.LUT R24, R14, R87, RZ, 0x3c, !PT ;  /* 0x000000570e187212 */ /* 0x000fc400078e3cff */
[----:B------:R-:W-:Y:S02]  /*198a0*/  LOP3.LUT R27, R15, R25, RZ, 0x3c, !PT ;  /* 0x000000190f1b7212 */ /* 0x000fe400078e3cff */
[----:B------:R-:W-:Y:S01]  /*198b0*/  LOP3.LUT R39, R21, 0x510e527f, R93, 0x96, !PT ;  /* 0x510e527f15277812 */ /* 0x000fe200078e965d */
[----:B------:R-:W-:Y:S01]  /*198c0*/  @P0 IMAD.MOV.U32 R22, RZ, RZ, R10 ;  /* 0x000000ffff160224 */ /* 0x000fe200078e000a */
[----:B------:R-:W-:Y:S01]  /*198d0*/  SHF.L.W.U32.HI R26, R24, 0x8, R27 ;  /* 0x00000008181a7819 */ /* 0x000fe20000010e1b */
[----:B------:R-:W-:Y:S01]  /*198e0*/  @P0 IMAD.MOV.U32 R23, RZ, RZ, R11 ;  /* 0x000000ffff170224 */ /* 0x000fe200078e000b */
[----:B------:R-:W-:Y:S02]  /*198f0*/  LOP3.LUT R36, R20, 0xade682d1, R89, 0x96, !PT ;  /* 0xade682d114247812 */ /* 0x000fe400078e9659 */
[----:B------:R-:W-:Y:S01]  /*19900*/  IADD3 R11, P1, R39, -0xc4336f8, RZ ;  /* 0xf3bcc908270b7810 */ /* 0x000fe20007f3e0ff */
[----:B------:R0:W-:Y:S01]  /*19910*/  STL.64 [R1+0x40], R20 ;  /* 0x0000401401007387 */ /* 0x0001e20000100a00 */
[----:B------:R-:W-:-:S02]  /*19920*/  SHF.L.W.U32.HI R24, R27, 0x8, R24 ;  /* 0x000000081b187819 */ /* 0x000fc40000010e18 */
[----:B------:R-:W-:Y:S01]  /*19930*/  IADD3 R10, P4, P5, R69, R45, R26 ;  /* 0x0000002d450a7210 */ /* 0x000fe20007d9e01a */
[----:B------:R1:W-:Y:S01]  /*19940*/  @P0 STL.64 [R1+0x48], R22 ;  /* 0x0000481601000387 */ /* 0x0003e20000100a00 */
[----:B----4-:R-:W-:Y:S02]  /*19950*/  IADD3 R45, P2, P3, R57, R42, R34 ;  /* 0x0000002a392d7210 */ /* 0x010fe40007b5e022 */
[----:B------:R-:W-:Y:S02]  /*19960*/  IADD3.X R8, R73, R70, R24, P4, P5 ;  /* 0x0000004649087210 */ /* 0x000fe400027ea418 */
[----:B0-----:R-:W-:Y:S02]  /*19970*/  IADD3.X R21, R36, 0x6a09e667, RZ, P1, !PT ;  /* 0x6a09e66724157810 */ /* 0x001fe40000ffe4ff */
[----:B------:R-:W-:Y:S02]  /*19980*/  IADD3 R47, P0, P1, R77, R40, R32 ;  /* 0x000000284d2f7210 */ /* 0x000fe4000791e020 */
[----:B------:R-:W-:-:S02]  /*19990*/  LOP3.LUT R20, R12, R11, RZ, 0x3c, !PT ;  /* 0x0000000b0c147212 */ /* 0x000fc400078e3cff */
[----:B------:R-:W-:Y:S02]  /*199a0*/  IADD3.X R49, R37, R41, R33, P0, P1 ;  /* 0x0000002925317210 */ /* 0x000fe400007e2421 */
[----:B------:R-:W-:Y:S02]  /*199b0*/  LOP3.LUT R27, R13, R21, RZ, 0x3c, !PT ;  /* 0x000000150d1b7212 */ /* 0x000fe400078e3cff */
[----:B------:R-:W-:Y:S02]  /*199c0*/  LOP3.LUT R70, R71, R8, RZ, 0x3c, !PT ;  /* 0x0000000847467212 */ /* 0x000fe400078e3cff */
[----:B------:R-:W-:Y:S02]  /*199d0*/  IADD3.X R71, R59, R43, R35, P2, P3 ;  /* 0x0000002b3b477210 */ /* 0x000fe400017e6423 */
[----:B------:R-:W-:Y:S02]  /*199e0*/  LOP3.LUT R98, R29, 0x1f83d9ab, R49, 0x96, !PT ;  /* 0x1f83d9ab1d627812 */ /* 0x000fe400078e9631 */
[----:B-1----:R-:W-:-:S02]  /*199f0*/  LOP3.LUT R23, R83, R10, RZ, 0x3c, !PT ;  /* 0x0000000a53177212 */ /* 0x002fc400078e3cff */
[----:B------:R-:W-:Y:S02]  /*19a00*/  SHF.L.W.U32.HI R85, R20, 0x8, R27 ;  /* 0x0000000814557819 */ /* 0x000fe40000010e1b */
[----:B------:R-:W-:Y:S02]  /*19a10*/  LOP3.LUT R94, R31, 0x5be0cd19, R71, 0x96, !PT ;  /* 0x5be0cd191f5e7812 */ /* 0x000fe400078e9647 */
[----:B------:R-:W-:Y:S02]  /*19a20*/  SHF.L.W.U32.HI R86, R27, 0x8, R20 ;  /* 0x000000081b567819 */ /* 0x000fe40000010e14 */
[----:B------:R-:W-:Y:S02]  /*19a30*/  LOP3.LUT R96, R28, 0xfb41bd6b, R47, 0x96, !PT ;  /* 0xfb41bd6b1c607812 */ /* 0x000fe400078e962f */
[----:B------:R-:W-:Y:S02]  /*19a40*/  IADD3 R97, P2, R98, -0x16b07d5, RZ ;  /* 0xfe94f82b62617810 */ /* 0x000fe40007f5e0ff */
[----:B------:R-:W-:-:S02]  /*19a50*/  SHF.L.W.U32.HI R22, R70, 0x10, R23 ;  /* 0x0000001046167819 */ /* 0x000fc40000010e17 */
[----:B------:R-:W-:Y:S02]  /*19a60*/  SHF.L.W.U32.HI R20, R23, 0x10, R70 ;  /* 0x0000001017147819 */ /* 0x000fe40000010e46 */
[----:B------:R-:W-:Y:S02]  /*19a70*/  IADD3 R84, P0, P1, R66, R89, R85 ;  /* 0x0000005942547210 */ /* 0x000fe4000791e055 */
[----:B------:R-:W-:Y:S02]  /*19a80*/  LOP3.LUT R70, R30, 0x137e2179, R45, 0x96, !PT ;  /* 0x137e21791e467812 */ /* 0x000fe400078e962d */
[----:B------:R-:W-:Y:S02]  /*19a90*/  IADD3 R83, P3, R94, 0x5f1d36f1, RZ ;  /* 0x5f1d36f15e537810 */ /* 0x000fe40007f7e0ff */
[----:B------:R-:W-:Y:S02]  /*19aa0*/  IADD3.X R91, R96, 0x3c6ef372, RZ, P2, !PT ;  /* 0x3c6ef372605b7810 */ /* 0x000fe400017fe4ff */
[----:B------:R-:W-:-:S02]  /*19ab0*/  IADD3.X R27, R65, R93, R86, P0, P1 ;  /* 0x0000005d411b7210 */ /* 0x000fc400007e2456 */
[----:B------:R-:W-:Y:S02]  /*19ac0*/  IADD3.X R92, R70, -0x5ab00ac6, RZ, P3, !PT ;  /* 0xa54ff53a465c7810 */ /* 0x000fe40001ffe4ff */
        /* <DEDUP_REMOVED lines=8> */
[----:B------:R-:W-:Y:S02]  /*19b50*/  IADD3 R87, P0, R20, R87, RZ ;  /* 0x0000005714577210 */ /* 0x000fe40007f1e0ff */
[----:B------:R-:W-:Y:S02]  /*19b60*/  SHF.L.W.U32.HI R30, R29, 0x10, R28 ;  /* 0x000000101d1e7819 */ /* 0x000fe40000010e1c */
[----:B------:R-:W-:-:S02]  /*19b70*/  SHF.L.W.U32.HI R90, R89, 0x8, R36 ;  /* 0x00000008595a7819 */ /* 0x000fc40000010e24 */
[----:B------:R-:W-:Y:S02]  /*19b80*/  SHF.L.W.U32.HI R28, R28, 0x10, R29 ;  /* 0x000000101c1c7819 */ /* 0x000fe40000010e1d */
[----:B------:R-:W-:Y:S01]  /*19b90*/  IADD3 R29, P1, P2, R76, R47, R88 ;  /* 0x0000002f4c1d7210 */ /* 0x000fe20007a3e058 */
[----:B------:R-:W-:Y:S01]  /*19ba0*/  IMAD.X R47, R22, 0x1, R25, P0 ;  /* 0x00000001162f7824 */ /* 0x000fe200000e0619 */
[----:B------:R-:W-:Y:S02]  /*19bb0*/  SHF.L.W.U32.HI R89, R36, 0x8, R89 ;  /* 0x0000000824597819 */ /* 0x000fe40000010e59 */
[----:B------:R-:W-:Y:S02]  /*19bc0*/  IADD3 R31, P3, P4, R48, R45, R90 ;  /* 0x0000002d301f7210 */ /* 0x000fe40007c7e05a */
[----:B------:R-:W-:Y:S02]  /*19bd0*/  IADD3.X R95, R6, R49, R39, P1, P2 ;  /* 0x00000031065f7210 */ /* 0x000fe40000fe4427 */
[----:B------:R-:W-:-:S02]  /*19be0*/  IADD3.X R93, R56, R71, R89, P3, P4 ;  /* 0x00000047385d7210 */ /* 0x000fc40001fe8459 */
        /* <DEDUP_REMOVED lines=10> */
[----:B------:R-:W-:Y:S02]  /*19c90*/  IADD3 R97, P1, R23, R97, RZ ;  /* 0x0000006117617210 */ /* 0x000fe40007f3e0ff */
[----:B------:R-:W-:-:S02]  /*19ca0*/  SHF.L.W.U32.HI R36, R25, 0x10, R26 ;  /* 0x0000001019247819 */ /* 0x000fc40000010e1a */
[----:B------:R-:W-:Y:S01]  /*19cb0*/  IADD3 R100, P0, R28, R11, RZ ;  /* 0x0000000b1c647210 */ /* 0x000fe20007f1e0ff */
[----:B------:R-:W-:Y:S01]  /*19cc0*/  IMAD.X R98, R24, 0x1, R91, P1 ;  /* 0x0000000118627824 */ /* 0x000fe200008e065b */
[----:B------:R-:W-:Y:S02]  /*19cd0*/  SHF.L.W.U32.HI R11, R26, 0x10, R25 ;  /* 0x000000101a0b7819 */ /* 0x000fe40000010e19 */
[----:B------:R-:W-:Y:S01]  /*19ce0*/  IADD3 R25, P2, R36, R83, RZ ;  /* 0x0000005324197210 */ /* 0x000fe20007f5e0ff */
[----:B------:R-:W-:Y:S01]  /*19cf0*/  IMAD.X R83, R30, 0x1, R21, P0 ;  /* 0x000000011e537824 */ /* 0x000fe200000e0615 */
[----:B------:R-:W-:Y:S02]  /*19d00*/  LOP3.LUT R26, R88, R97, RZ, 0x3c, !PT ;  /* 0x00000061581a7212 */ /* 0x000fe400078e3cff */
[----:B------:R-:W-:Y:S01]  /*19d10*/  LOP3.LUT R39, R39, R98, RZ, 0x3c, !PT ;  /* 0x0000006227277212 */ /* 0x000fe200078e3cff */
[----:B------:R-:W-:Y:S01]  /*19d20*/  IMAD.X R92, R11, 0x1, R92, P2 ;  /* 0x000000010b5c7824 */ /* 0x000fe200010e065c */
[----:B------:R-:W-:-:S02]  /*19d30*/  LOP3.LUT R85, R85, R100, RZ, 0x3c, !PT ;  /* 0x0000006455557212 */ /* 0x000fc400078e3cff */
[----:B------:R-:W-:Y:S02]  /*19d40*/  LOP3.LUT R86, R86, R83, RZ, 0x3c, !PT ;  /* 0x0000005356567212 */ /* 0x000fe400078e3cff */
[----:B------:R-:W-:Y:S02]  /*19d50*/  SHF.L.W.U32.HI R91, R39, 0x1, R26 ;  /* 0x00000001275b7819 */ /* 0x000fe40000010e1a */
[----:B------:R-:W-:Y:S02]  /*19d60*/  LOP3.LUT R96, R90, R25, RZ, 0x3c, !PT ;  /* 0x000000195a607212 */ /* 0x000fe400078e3cff */
[----:B------:R-:W-:Y:S02]  /*19d70*/  LOP3.LUT R21, R89, R92, RZ, 0x3c, !PT ;  /* 0x0000005c59157212 */ /* 0x000fe400078e3cff */
[----:B------:R-:W-:Y:S02]  /*19d80*/  IADD3 R45, P2, P3, R64, R71, R84 ;  /* 0x00000047402d7210 */ /* 0x000fe40007b5e054 */
[----:B------:R-:W-:-:S02]  /*19d90*/  SHF.L.W.U32.HI R88, R86, 0x1, R85 ;  /* 0x0000000156587819 */ /* 0x000fc40000010e55 */
[----:B------:R-:W-:Y:S02]  /*19da0*/  SHF.L.W.U32.HI R90, R26, 0x1, R39 ;  /* 0x000000011a5a7819 */ /* 0x000fe40000010e27 */
[----:B------:R-:W-:Y:S02]  /*19db0*/  IADD3 R89, P4, P5, R79, R91, R10 ;  /* 0x0000005b4f597210 */ /* 0x000fe40007d9e00a */
[----:B------:R-:W-:Y:S02]  /*19dc0*/  SHF.L.W.U32.HI R94, R21, 0x1, R96 ;  /* 0x00000001155e7819 */ /* 0x000fe40000010e60 */
[----:B------:R-:W-:Y:S02]  /*19dd0*/  IADD3.X R39, R58, R70, R27, P2, P3 ;  /* 0x000000463a277210 */ /* 0x000fe400017e641b */
[----:B------:R-:W-:Y:S02]  /*19de0*/  SHF.L.W.U32.HI R85, R85, 0x1, R86 ;  /* 0x0000000155557819 */ /* 0x000fe40000010e56 */
[----:B------:R-:W-:-:S02]  /*19df0*/  SHF.L.W.U32.HI R96, R96, 0x1, R21 ;  /* 0x0000000160607819 */ /* 0x000fc40000010e15 */
[----:B------:R-:W-:Y:S02]  /*19e00*/  IADD3.X R49, R81, R90, R8, P4, P5 ;  /* 0x0000005a51317210 */ /* 0x000fe400027ea408 */
[----:B------:R-:W-:Y:S02]  /*19e10*/  IADD3 R10, P2, P3, R53, R88, R31 ;  /* 0x00000058350a7210 */ /* 0x000fe40007b5e01f */
        /* <DEDUP_REMOVED lines=9> */
[----:B------:R-:W-:-:S02]  /*19eb0*/  LOP3.LUT R27, R22, R95, RZ, 0x3c, !PT ;  /* 0x0000005f161b7212 */ /* 0x000fc400078e3cff */
[----:B------:R-:W-:Y:S01]  /*19ec0*/  LOP3.LUT R25, R28, R89, RZ, 0x3c, !PT ;  /* 0x000000591c197212 */ /* 0x000fe200078e3cff */
[----:B------:R-:W-:Y:S01]  /*19ed0*/  IMAD.X R29, R29, 0x1, R98, P0 ;  /* 0x000000011d1d7824 */ /* 0x000fe200000e0662 */
[----:B------:R-:W-:Y:S02]  /*19ee0*/  IADD3 R87, P3, R8, R87, RZ ;  /* 0x0000005708577210 */ /* 0x000fe40007f7e0ff */
        /* <DEDUP_REMOVED lines=12> */
[----:B------:R-:W-:Y:S02]  /*19fb0*/  SHF.L.W.U32.HI R83, R8, 0x8, R71 ;  /* 0x0000000808537819 */ /* 0x000fe40000010e47 */
[----:B------:R-:W-:Y:S02]  /*19fc0*/  SHF.L.W.U32.HI R71, R71, 0x8, R8 ;  /* 0x0000000847477819 */ /* 0x000fe40000010e08 */
[----:B------:R-:W-:-:S02]  /*19fd0*/  LOP3.LUT R99, R88, R87, RZ, 0x3c, !PT ;  /* 0x0000005758637212 */ /* 0x000fc400078e3cff */
[----:B------:R-:W-:Y:S02]  /*19fe0*/  LOP3.LUT R8, R85, R86, RZ, 0x3c, !PT ;  /* 0x0000005655087212 */ /* 0x000fe400078e3cff */
[----:B------:R-:W-:Y:S02]  /*19ff0*/  IADD3 R70, P0, P1, R72, R45, R97 ;  /* 0x0000002d48467210 */ /* 0x000fe4000791e061 */
[----:B------:R-:W-:Y:S02]  /*1a000*/  LOP3.LUT R90, R94, R27, RZ, 0x3c, !PT ;  /* 0x0000001b5e5a7212 */ /* 0x000fe400078e3cff */
[----:B------:R-:W-:Y:S02]  /*1a010*/  LOP3.LUT R47, R96, R31, RZ, 0x3c, !PT ;  /* 0x0000001f602f7212 */ /* 0x000fe400078e3cff */
[----:B------:R-:W-:Y:S02]  /*1a020*/  SHF.L.W.U32.HI R88, R8, 0x8, R99 ;  /* 0x0000000808587819 */ /* 0x000fe40000010e63 */
[----:B------:R-:W-:-:S02]  /*1a030*/  SHF.L.W.U32.HI R99, R99, 0x8, R8 ;  /* 0x0000000863637819 */ /* 0x000fc40000010e08 */
[----:B------:R-:W-:Y:S02]  /*1a040*/  LOP3.LUT R8, R70, R11, R39, 0x96, !PT ;  /* 0x0000000b46087212 */ /* 0x000fe400078e9627 */
[----:B------:R-:W-:Y:S02]  /*1a050*/  IADD3 R85, P2, P3, R78, R89, R71 ;  /* 0x000000594e557210 */ /* 0x000fe40007b5e047 */
[----:B------:R-:W-:Y:S02]  /*1a060*/  IADD3.X R39, R68, R39, R92, P0, P1 ;  /* 0x0000002744277210 */ /* 0x000fe400007e245c */
[----:B------:R-:W-:Y:S02]  /*1a070*/  SHF.L.W.U32.HI R91, R47, 0x8, R90 ;  /* 0x000000082f5b7819 */ /* 0x000fe40000010e5a */
[----:B------:R-:W-:Y:S02]  /*1a080*/  SHF.L.W.U32.HI R90, R90, 0x8, R47 ;  /* 0x000000085a5a7819 */ /* 0x000fe40000010e2f */
[----:B------:R-:W-:-:S02]  /*1a090*/  LOP3.LUT R94, R85, R30, R49, 0x96, !PT ;  /* 0x0000001e555e7212 */ /* 0x000fc400078e9631 */
[----:B------:R-:W-:Y:S02]  /*1a0a0*/  LOP3.LUT R103, R39, R36, R45, 0x96, !PT ;  /* 0x0000002427677212 */ /* 0x000fe400078e962d */
[----:B------:R-:W-:Y:S02]  /*1a0b0*/  IADD3.X R49, R74, R49, R83, P2, P3 ;  /* 0x000000314a317210 */ /* 0x000fe400017e6453 */
[----:B------:R-:W-:Y:S02]  /*1a0c0*/  IADD3 R47, P0, P1, R82, R21, R90 ;  /* 0x00000015522f7210 */ /* 0x000fe4000791e05a */
[----:B------:R-:W-:Y:S02]  /*1a0d0*/  IADD3 R45, P2, P3, R52, R10, R99 ;  /* 0x0000000a342d7210 */ /* 0x000fe40007b5e063 */
[----:B------:R-:W-:Y:S02]  /*1a0e0*/  SHF.L.W.U32.HI R11, R8, 0x10, R103 ;  /* 0x00000010080b7819 */ /* 0x000fe40000010e67 */
[----:B------:R-:W-:-:S02]  /*1a0f0*/  LOP3.LUT R101, R49, R28, R89, 0x96, !PT ;  /* 0x0000001c31657212 */ /* 0x000fc400078e9659 */
[----:B------:R-:W-:Y:S02]  /*1a100*/  IADD3.X R89, R46, R95, R91, P0, P1 ;  /* 0x0000005f2e597210 */ /* 0x000fe400007e245b */
[----:B------:R-:W-:Y:S02]  /*1a110*/  LOP3.LUT R24, R45, R24, R93, 0x96, !PT ;  /* 0x000000182d187212 */ /* 0x000fe400078e965d */
[----:B------:R-:W-:Y:S02]  /*1a120*/  IADD3.X R93, R55, R93, R88, P2, P3 ;  /* 0x0000005d375d7210 */ /* 0x000fe400017e6458 */
[----:B------:R-:W-:Y:S02]  /*1a130*/  SHF.L.W.U32.HI R8, R103, 0x10, R8 ;  /* 0x0000001067087819 */ /* 0x000fe40000010e08 */
[----:B------:R-:W-:Y:S02]  /*1a140*/  IADD3 R30, P0, R11, R84, RZ ;  /* 0x000000540b1e7210 */ /* 0x000fe40007f1e0ff */
[----:B------:R-:W-:-:S02]  /*1a150*/  LOP3.LUT R28, R47, R22, R95, 0x96, !PT ;  /* 0x000000162f1c7212 */ /* 0x000fc400078e965f */
[----:B------:R-:W-:Y:S02]  /*1a160*/  LOP3.LUT R21, R89, R20, R21, 0x96, !PT ;  /* 0x0000001459157212 */ /* 0x000fe400078e9615 */
[----:B------:R-:W-:Y:S01]  /*1a170*/  LOP3.LUT R23, R93, R23, R10, 0x96, !PT ;  /* 0x000000175d177212 */ /* 0x000fe200078e960a */
        /* <DEDUP_REMOVED lines=10> */
[----:B------:R-:W-:-:S02]  /*1a220*/  IADD3 R100, P0, R23, R26, RZ ;  /* 0x0000001a17647210 */ /* 0x000fc40007f1e0ff */
[----:B------:R-:W-:Y:S02]  /*1a230*/  SHF.L.W.U32.HI R84, R95, 0x1, R36 ;  /* 0x000000015f547819 */ /* 0x000fe40000010e24 */
[----:B------:R-:W-:Y:S01]  /*1a240*/  SHF.L.W.U32.HI R36, R36, 0x1, R95 ;  /* 0x0000000124247819 */ /* 0x000fe20000010e5f */
[----:B------:R-:W-:Y:S02]  /*1a250*/  IMAD.X R95, R21, 0x1, R86, P2 ;  /* 0x00000001155f7824 */ /* 0x000fe400010e0656 */
[----:B------:R-:W-:Y:S01]  /*1a260*/  IMAD.X R92, R24, 0x1, R25, P0 ;  /* 0x00000001185c7824 */ /* 0x000fe200000e0619 */
[----:B------:R-:W-:Y:S02]  /*1a270*/  IADD3 R97, P1, R20, R27, RZ ;  /* 0x0000001b14617210 */ /* 0x000fe40007f3e0ff */
[----:B------:R-:W-:Y:S02]  /*1a280*/  LOP3.LUT R25, R88, R95, RZ, 0x3c, !PT ;  /* 0x0000005f58197212 */ /* 0x000fe400078e3cff */
        /* <DEDUP_REMOVED lines=8> */
[----:B------:R-:W-:Y:S02]  /*1a310*/  SHF.L.W.U32.HI R88, R71, 0x1, R88 ;  /* 0x0000000147587819 */ /* 0x000fe40000010e58 */
[----:B------:R-:W-:Y:S02]  /*1a320*/  IADD3 R47, P1, P0, R72, R87, R47 ;  /* 0x00000057482f7210 */ /* 0x000fe4000783e02f */
[----:B------:R-:W-:Y:S02]  /*1a330*/  SHF.L.W.U32.HI R94, R94, 0x1, R25 ;  /* 0x000000015e5e7819 */ /* 0x000fe40000010e19 */
        /* <DEDUP_REMOVED lines=25> */
[----:B------:R-:W-:Y:S02]  /*1a4d0*/  LOP3.LUT R89, R94, R25, RZ, 0x3c, !PT ;  /* 0x000000195e597212 */ /* 0x000fe400078e3cff */
[----:B------:R-:W-:Y:S02]  /*1a4e0*/  LOP3.LUT R99, R84, R83, RZ, 0x3c, !PT ;  /* 0x0000005354637212 */ /* 0x000fe400078e3cff */
[----:B------:R-:W-:Y:S01]  /*1a4f0*/  LOP3.LUT R36, R36, R71, RZ, 0x3c, !PT ;  /* 0x0000004724247212 */ /* 0x000fe200078e3cff */
[----:B------:R-:W-:Y:S01]  /*1a500*/  IMAD.X R92, R45, 0x1, R92, P3 ;  /* 0x000000012d5c7824 */ /* 0x000fe200018e065c */
[----:B------:R-:W-:Y:S02]  /*1a510*/  SHF.L.W.U32.HI R84, R89, 0x8, R90 ;  /* 0x0000000859547819 */ /* 0x000fe40000010e5a */
        /* <DEDUP_REMOVED lines=12> */
[----:B------:R-:W-:Y:S02]  /*1a5e0*/  LOP3.LUT R88, R31, R24, R39, 0x96, !PT ;  /* 0x000000181f587212 */ /* 0x000fe400078e9627 */
[----:B------:R-:W-:-:S02]  /*1a5f0*/  SHF.L.W.U32.HI R89, R89, 0x8, R36 ;  /* 0x0000000859597819 */ /* 0x000fc40000010e24 */
[----:B------:R-:W-:Y:S02]  /*1a600*/  LOP3.LUT R24, R87, R22, R49, 0x96, !PT ;  /* 0x0000001657187212 */ /* 0x000fe400078e9631 */
[----:B------:R-:W-:Y:S02]  /*1a610*/  IADD3.X R49, R58, R49, R97, P2, P3 ;  /* 0x000000313a317210 */ /* 0x000fe400017e6461 */
[----:B------:R-:W-:Y:S02]  /*1a620*/  IADD3.X R36, R81, R39, R84, P0, P1 ;  /* 0x0000002751247210 */ /* 0x000fe400007e2454 */
[----:B------:R-:W-:Y:S02]  /*1a630*/  IADD3 R45, P0, P1, R52, R47, R91 ;  /* 0x0000002f342d7210 */ /* 0x000fe4000791e05b */
[----:B------:R-:W-:Y:S02]  /*1a640*/  IADD3 R39, P2, P3, R57, R70, R89 ;  /* 0x0000004639277210 */ /* 0x000fe40007b5e059 */
[----:B------:R-:W-:-:S02]  /*1a650*/  LOP3.LUT R85, R49, R20, R85, 0x96, !PT ;  /* 0x0000001431557212 */ /* 0x000fc400078e9655 */
[----:B------:R-:W-:Y:S02]  /*1a660*/  LOP3.LUT R22, R45, R21, R86, 0x96, !PT ;  /* 0x000000152d167212 */ /* 0x000fe400078e9656 */
[----:B------:R-:W-:Y:S02]  /*1a670*/  IADD3.X R95, R55, R86, R94, P0, P1 ;  /* 0x00000056375f7210 */ /* 0x000fe400007e245e */
[----:B------:R-:W-:Y:S02]  /*1a680*/  LOP3.LUT R21, R39, R8, R93, 0x96, !PT ;  /* 0x0000000827157212 */ /* 0x000fe400078e965d */
[----:B------:R-:W-:Y:S02]  /*1a690*/  SHF.L.W.U32.HI R8, R24, 0x10, R85 ;  /* 0x0000001018087819 */ /* 0x000fe40000010e55 */
[----:B------:R-:W-:Y:S02]  /*1a6a0*/  IADD3.X R93, R59, R93, R96, P2, P3 ;  /* 0x0000005d3b5d7210 */ /* 0x000fe400017e6460 */
[----:B------:R-:W-:-:S02]  /*1a6b0*/  LOP3.LUT R101, R36, R23, R28, 0x96, !PT ;  /* 0x0000001724657212 */ /* 0x000fc400078e961c */
        /* <DEDUP_REMOVED lines=10> */
[----:B------:R-:W-:Y:S02]  /*1a760*/  LOP3.LUT R70, R99, R28, RZ, 0x3c, !PT ;  /* 0x0000001c63467212 */ /* 0x000fe400078e3cff */
[----:B------:R-:W-:Y:S02]  /*1a770*/  LOP3.LUT R97, R97, R86, RZ, 0x3c, !PT ;  /* 0x0000005661617212 */ /* 0x000fe400078e3cff */
[----:B------:R-:W-:-:S02]  /*1a780*/  IADD3 R98, P1, R11, R30, RZ ;  /* 0x0000001e0b627210 */ /* 0x000fc40007f3e0ff */
[----:B------:R-:W-:Y:S02]  /*1a790*/  IADD3 R83, P2, R21, R26, RZ ;  /* 0x0000001a15537210 */ /* 0x000fe40007f5e0ff */
[----:B------:R-:W-:Y:S02]  /*1a7a0*/  SHF.L.W.U32.HI R24, R101, 0x10, R88 ;  /* 0x0000001065187819 */ /* 0x000fe40000010e58 */
[----:B------:R-:W-:Y:S02]  /*1a7b0*/  IADD3 R27, P0, R22, R27, RZ ;  /* 0x0000001b161b7210 */ /* 0x000fe40007f1e0ff */
[----:B------:R-:W-:Y:S02]  /*1a7c0*/  SHF.L.W.U32.HI R88, R97, 0x1, R70 ;  /* 0x0000000161587819 */ /* 0x000fe40000010e46 */
[----:B------:R-:W-:Y:S01]  /*1a7d0*/  LOP3.LUT R26, R91, R98, RZ, 0x3c, !PT ;  /* 0x000000625b1a7212 */ /* 0x000fe200078e3cff */
[----:B------:R-:W-:Y:S01]  /*1a7e0*/  IMAD.X R91, R23, 0x1, R92, P2 ;  /* 0x00000001175b7824 */ /* 0x000fe200010e065c */
[----:B------:R-:W-:Y:S01]  /*1a7f0*/  SHF.L.W.U32.HI R70, R70, 0x1, R97 ;  /* 0x0000000146467819 */ /* 0x000fe20000010e61 */
[----:B------:R-:W-:-:S02]  /*1a800*/  IMAD.X R97, R20, 0x1, R29, P1 ;  /* 0x0000000114617824 */ /* 0x000fc400008e061d */
[----:B------:R-:W-:Y:S01]  /*1a810*/  IMAD.X R99, R24, 0x1, R25, P0 ;  /* 0x0000000118637824 */ /* 0x000fe200000e0619 */
[----:B------:R-:W-:Y:S02]  /*1a820*/  LOP3.LUT R89, R89, R83, RZ, 0x3c, !PT ;  /* 0x0000005359597212 */ /* 0x000fe400078e3cff */
[----:B------:R-:W-:Y:S02]  /*1a830*/  LOP3.LUT R96, R96, R91, RZ, 0x3c, !PT ;  /* 0x0000005b60607212 */ /* 0x000fe400078e3cff */
[----:B------:R-:W-:Y:S02]  /*1a840*/  LOP3.LUT R25, R94, R97, RZ, 0x3c, !PT ;  /* 0x000000615e197212 */ /* 0x000fe400078e3cff */
[----:B------:R-:W-:Y:S02]  /*1a850*/  LOP3.LUT R71, R90, R27, RZ, 0x3c, !PT ;  /* 0x0000001b5a477212 */ /* 0x000fe400078e3cff */
[----:B------:R-:W-:Y:S02]  /*1a860*/  LOP3.LUT R90, R84, R99, RZ, 0x3c, !PT ;  /* 0x00000063545a7212 */ /* 0x000fe400078e3cff */
[----:B------:R-:W-:-:S02]  /*1a870*/  SHF.L.W.U32.HI R84, R96, 0x1, R89 ;  /* 0x0000000160547819 */ /* 0x000fc40000010e59 */
[----:B------:R-:W-:Y:S02]  /*1a880*/  SHF.L.W.U32.HI R92, R25, 0x1, R26 ;  /* 0x00000001195c7819 */ /* 0x000fe40000010e1a */
[----:B------:R-:W-:Y:S02]  /*1a890*/  IADD3 R30, P2, P3, R66, R88, R31 ;  /* 0x00000058421e7210 */ /* 0x000fe40007b5e01f */
[----:B------:R-:W-:Y:S02]  /*1a8a0*/  SHF.L.W.U32.HI R96, R89, 0x1, R96 ;  /* 0x0000000159607819 */ /* 0x000fe40000010e60 */
[----:B------:R-:W-:Y:S02]  /*1a8b0*/  SHF.L.W.U32.HI R47, R90, 0x1, R71 ;  /* 0x000000015a2f7819 */ /* 0x000fe40000010e47 */
[----:B------:R-:W-:Y:S02]  /*1a8c0*/  IADD3 R29, P1, P0, R78, R84, R45 ;  /* 0x000000544e1d7210 */ /* 0x000fe4000783e02d */
[----:B------:R-:W-:-:S02]  /*1a8d0*/  SHF.L.W.U32.HI R94, R26, 0x1, R25 ;  /* 0x000000011a5e7819 */ /* 0x000fc40000010e19 */
[----:B------:R-:W-:Y:S02]  /*1a8e0*/  IADD3 R87, P4, P5, R63, R92, R87 ;  /* 0x0000005c3f577210 */ /* 0x000fe40007d9e057 */
[----:B------:R-:W-:Y:S02]  /*1a8f0*/  SHF.L.W.U32.HI R71, R71, 0x1, R90 ;  /* 0x0000000147477819 */ /* 0x000fe40000010e5a */
[----:B------:R-:W-:Y:S02]  /*1a900*/  IADD3.X R85, R65, R70, R36, P2, P3 ;  /* 0x0000004641557210 */ /* 0x000fe400017e6424 */
[----:B------:R-:W-:Y:S02]  /*1a910*/  IADD3 R90, P2, P3, R76, R47, R39 ;  /* 0x0000002f4c5a7210 */ /* 0x000fe40007b5e027 */
[----:B------:R-:W-:Y:S02]  /*1a920*/  IADD3.X R95, R74, R96, R95, P1, P0 ;  /* 0x000000604a5f7210 */ /* 0x000fe40000fe045f */
[----:B------:R-:W-:-:S02]  /*1a930*/  IADD3.X R49, R61, R94, R49, P4, P5 ;  /* 0x0000005e3d317210 */ /* 0x000fc400027ea431 */
[----:B------:R-:W-:Y:S02]  /*1a940*/  LOP3.LUT R89, R23, R85, RZ, 0x3c, !PT ;  /* 0x0000005517597212 */ /* 0x000fe400078e3cff */
[----:B------:R-:W-:Y:S02]  /*1a950*/  IADD3.X R93, R6, R71, R93, P2, P3 ;  /* 0x00000047065d7210 */ /* 0x000fe400017e645d */
[----:B------:R-:W-:Y:S02]  /*1a960*/  LOP3.LUT R31, R10, R95, RZ, 0x3c, !PT ;  /* 0x0000005f0a1f7212 */ /* 0x000fe400078e3cff */
[----:B------:R-:W-:Y:S02]  /*1a970*/  LOP3.LUT R26, R24, R49, RZ, 0x3c, !PT ;  /* 0x00000031181a7212 */ /* 0x000fe400078e3cff */
[----:B------:R-:W-:Y:S02]  /*1a980*/  IADD3 R89, P0, R89, R98, RZ ;  /* 0x0000006259597210 */ /* 0x000fe40007f1e0ff */
[----:B------:R-:W-:-:S02]  /*1a990*/  LOP3.LUT R39, R21, R30, RZ, 0x3c, !PT ;  /* 0x0000001e15277212 */ /* 0x000fc400078e3cff */
[----:B------:R-:W-:Y:S02]  /*1a9a0*/  LOP3.LUT R25, R20, R93, RZ, 0x3c, !PT ;  /* 0x0000005d14197212 */ /* 0x000fe400078e3cff */
[----:B------:R-:W-:Y:S02]  /*1a9b0*/  IADD3 R31, P2, R31, R27, RZ ;  /* 0x0000001b1f1f7210 */ /* 0x000fe40007f5e0ff */
[----:B------:R-:W-:Y:S02]  /*1a9c0*/  IADD3 R26, P1, R26, R83, RZ ;  /* 0x000000531a1a7210 */ /* 0x000fe40007f3e0ff */
        /* <DEDUP_REMOVED lines=40> */
[----:B------:R-:W-:Y:S02]  /*1ac50*/  LOP3.LUT R20, R87, R8, R29, 0x96, !PT ;  /* 0x0000000857147212 */ /* 0x000fe400078e961d */
[----:B------:R-:W-:Y:S02]  /*1ac60*/  SHF.L.W.U32.HI R8, R101, 0x10, R100 ;  /* 0x0000001065087819 */ /* 0x000fe40000010e64 */
[----:B------:R-:W-:Y:S02]  /*1ac70*/  IADD3 R30, P0, R10, R89, RZ ;  /* 0x000000590a1e7210 */ /* 0x000fe40007f1e0ff */
[----:B------:R-:W-:-:S02]  /*1ac80*/  SHF.L.W.U32.HI R11, R23, 0x10, R90 ;  /* 0x00000010170b7819 */ /* 0x000fc40000010e5a */
[----:B------:R-:W-:Y:S01]  /*1ac90*/  SHF.L.W.U32.HI R22, R20, 0x10, R21 ;  /* 0x0000001014167819 */ /* 0x000fe20000010e15 */
[----:B------:R-:W-:Y:S01]  /*1aca0*/  IMAD.X R29, R8, 0x1, R39, P0 ;  /* 0x00000001081d7824 */ /* 0x000fe200000e0627 */
[----:B------:R-:W-:Y:S02]  /*1acb0*/  SHF.L.W.U32.HI R20, R21, 0x10, R20 ;  /* 0x0000001015147819 */ /* 0x000fe40000010e14 */
[----:B------:R-:W-:Y:S02]  /*1acc0*/  SHF.L.W.U32.HI R21, R90, 0x10, R23 ;  /* 0x000000105a157819 */ /* 0x000fe40000010e17 */
[----:B------:R-:W-:Y:S02]  /*1acd0*/  IADD3 R90, P2, R11, R28, RZ ;  /* 0x0000001c0b5a7210 */ /* 0x000fe40007f5e0ff */
[----:B------:R-:W-:Y:S02]  /*1ace0*/  SHF.L.W.U32.HI R24, R99, 0x10, R98 ;  /* 0x0000001063187819 */ /* 0x000fe40000010e62 */
[----:B------:R-:W-:-:S02]  /*1acf0*/  SHF.L.W.U32.HI R23, R98, 0x10, R99 ;  /* 0x0000001062177819 */ /* 0x000fc40000010e63 */
[----:B------:R-:W-:Y:S01]  /*1ad00*/  LOP3.LUT R39, R97, R30, RZ, 0x3c, !PT ;  /* 0x0000001e61277212 */ /* 0x000fe200078e3cff */
[----:B------:R-:W-:Y:S01]  /*1ad10*/  IMAD.X R97, R21, 0x1, R86, P2 ;  /* 0x0000000115617824 */ /* 0x000fe200010e0656 */
[----:B------:R-:W-:Y:S02]  /*1ad20*/  LOP3.LUT R94, R94, R29, RZ, 0x3c, !PT ;  /* 0x0000001d5e5e7212 */ /* 0x000fe400078e3cff */
[----:B------:R-:W-:Y:S02]  /*1ad30*/  IADD3 R98, P1, R20, R31, RZ ;  /* 0x0000001f14627210 */ /* 0x000fe40007f3e0ff */
[----:B------:R-:W-:Y:S02]  /*1ad40*/  IADD3 R99, P0, R23, R26, RZ ;  /* 0x0000001a17637210 */ /* 0x000fe40007f1e0ff */
[----:B------:R-:W-:Y:S01]  /*1ad50*/  SHF.L.W.U32.HI R28, R94, 0x1, R39 ;  /* 0x000000015e1c7819 */ /* 0x000fe20000010e27 */
[----:B------:R-:W-:Y:S01]  /*1ad60*/  IMAD.X R100, R22, 0x1, R25, P1 ;  /* 0x0000000116647824 */ /* 0x000fe200008e0619 */
[----:B------:R-:W-:-:S02]  /*1ad70*/  SHF.L.W.U32.HI R39, R39, 0x1, R94 ;  /* 0x0000000127277819 */ /* 0x000fc40000010e5e */
[----:B------:R-:W-:Y:S02]  /*1ad80*/  LOP3.LUT R94, R96, R90, RZ, 0x3c, !PT ;  /* 0x0000005a605e7212 */ /* 0x000fe400078e3cff */
[----:B------:R-:W-:Y:S01]  /*1ad90*/  LOP3.LUT R25, R92, R97, RZ, 0x3c, !PT ;  /* 0x000000615c197212 */ /* 0x000fe200078e3cff */
[----:B------:R-:W-:-:S03]  /*1ada0*/  IMAD.X R89, R24, 0x1, R27, P0 ;  /* 0x0000000118597824 */ /* 0x000fc600000e061b */
[----:B------:R-:W-:Y:S02]  /*1adb0*/  SHF.L.W.U32.HI R95, R25, 0x1, R94 ;  /* 0x00000001195f7819 */ /* 0x000fe40000010e5e */
[----:B------:R-:W-:Y:S02]  /*1adc0*/  LOP3.LUT R92, R84, R99, RZ, 0x3c, !PT ;  /* 0x00000063545c7212 */ /* 0x000fe400078e3cff */
[----:B------:R-:W-:Y:S02]  /*1add0*/  LOP3.LUT R27, R70, R89, RZ, 0x3c, !PT ;  /* 0x00000059461b7212 */ /* 0x000fe400078e3cff */
[----:B------:R-:W-:Y:S02]  /*1ade0*/  SHF.L.W.U32.HI R94, R94, 0x1, R25 ;  /* 0x000000015e5e7819 */ /* 0x000fe40000010e19 */
[----:B------:R-:W-:Y:S02]  /*1adf0*/  IADD3 R88, P2, P3, R78, R95, R88 ;  /* 0x0000005f4e587210 */ /* 0x000fe40007b5e058 */
[----:B------:R-:W-:-:S02]  /*1ae00*/  IADD3 R86, P4, P5, R80, R28, R45 ;  /* 0x0000001c50567210 */ /* 0x000fc40007d9e02d */
[----:B------:R-:W-:Y:S02]  /*1ae10*/  LOP3.LUT R91, R91, R98, RZ, 0x3c, !PT ;  /* 0x000000625b5b7212 */ /* 0x000fe400078e3cff */
[----:B------:R-:W-:Y:S02]  /*1ae20*/  LOP3.LUT R26, R83, R100, RZ, 0x3c, !PT ;  /* 0x00000064531a7212 */ /* 0x000fe400078e3cff */
[----:B------:R-:W-:Y:S02]  /*1ae30*/  SHF.L.W.U32.HI R84, R27, 0x1, R92 ;  /* 0x000000011b547819 */ /* 0x000fe40000010e5c */
[----:B------:R-:W-:Y:S02]  /*1ae40*/  IADD3.X R85, R74, R94, R85, P2, P3 ;  /* 0x0000005e4a557210 */ /* 0x000fe400017e6455 */
[----:B------:R-:W-:Y:S02]  /*1ae50*/  IADD3.X R49, R44, R39, R49, P4, P5 ;  /* 0x000000272c317210 */ /* 0x000fe400027ea431 */
[----:B------:R-:W-:-:S02]  /*1ae60*/  SHF.L.W.U32.HI R83, R26, 0x1, R91 ;  /* 0x000000011a537819 */ /* 0x000fc40000010e5b */
[----:B------:R-:W-:Y:S02]  /*1ae70*/  SHF.L.W.U32.HI R92, R92, 0x1, R27 ;  /* 0x000000015c5c7819 */ /* 0x000fe40000010e1b */
[----:B------:R-:W-:Y:S02]  /*1ae80*/  IADD3 R70, P1, P0, R76, R84, R47 ;  /* 0x000000544c467210 */ /* 0x000fe4000783e02f */
[----:B------:R-:W-:Y:S02]  /*1ae90*/  LOP3.LUT R27, R24, R85, RZ, 0x3c, !PT ;  /* 0x00000055181b7212 */ /* 0x000fe400078e3cff */
[----:B------:R-:W-:Y:S02]  /*1aea0*/  LOP3.LUT R45, R22, R49, RZ, 0x3c, !PT ;  /* 0x00000031162d7212 */ /* 0x000fe400078e3cff */
[----:B------:R-:W-:Y:S02]  /*1aeb0*/  SHF.L.W.U32.HI R91, R91, 0x1, R26 ;  /* 0x000000015b5b7819 */ /* 0x000fe40000010e1a */
[----:B------:R-:W-:-:S02]  /*1aec0*/  IADD3 R71, P2, P3, R52, R83, R71 ;  /* 0x0000005334477210 */ /* 0x000fc40007b5e047 */
[----:B------:R-:W-:Y:S02]  /*1aed0*/  IADD3.X R96, R6, R92, R87, P1, P0 ;  /* 0x0000005c06607210 */ /* 0x000fe40000fe0457 */
[----:B------:R-:W-:Y:S02]  /*1aee0*/  IADD3 R27, P0, R27, R98, RZ ;  /* 0x000000621b1b7210 */ /* 0x000fe40007f1e0ff */
[----:B------:R-:W-:Y:S02]  /*1aef0*/  LOP3.LUT R25, R23, R88, RZ, 0x3c, !PT ;  /* 0x0000005817197212 */ /* 0x000fe400078e3cff */
[----:B------:R-:W-:Y:S02]  /*1af00*/  IADD3 R45, P1, R45, R90, RZ ;  /* 0x0000005a2d2d7210 */ /* 0x000fe40007f3e0ff */
[----:B------:R-:W-:Y:S02]  /*1af10*/  IADD3.X R93, R55, R91, R36, P2, P3 ;  /* 0x0000005b375d7210 */ /* 0x000fe400017e6424 */
[----:B------:R-:W-:Y:S01]  /*1af20*/  LOP3.LUT R90, R20, R86, RZ, 0x3c, !PT ;  /* 0x00000056145a7212 */ /* 0x000fe200078e3cff */
[----:B------:R-:W-:Y:S01]  /*1af30*/  IMAD.X R25, R25, 0x1, R100, P0 ;  /* 0x0000000119197824 */ /* 0x000fe200000e0664 */
[----:B------:R-:W-:-:S02]  /*1af40*/  LOP3.LUT R31, R21, R96, RZ, 0x3c, !PT ;  /* 0x00000060151f7212 */ /* 0x000fc400078e3cff */
[----:B------:R-:W-:Y:S01]  /*1af50*/  LOP3.LUT R26, R8, R93, RZ, 0x3c, !PT ;  /* 0x0000005d081a7212 */ /* 0x000fe200078e3cff */
[----:B------:R-:W-:Y:S01]  /*1af60*/  IMAD.X R90, R90, 0x1, R97, P1 ;  /* 0x000000015a5a7824 */ /* 0x000fe200008e0661 */
[----:B------:R-:W-:Y:S02]  /*1af70*/  IADD3 R31, P2, R31, R30, RZ ;  /* 0x0000001e1f1f7210 */ /* 0x000fe40007f5e0ff */
[----:B------:R-:W-:Y:S02]  /*1af80*/  LOP3.LUT R36, R11, R70, RZ, 0x3c, !PT ;  /* 0x000000460b247212 */ /* 0x000fe400078e3cff */
[----:B------:R-:W-:Y:S02]  /*1af90*/  IADD3 R26, P3, R26, R99, RZ ;  /* 0x000000631a1a7210 */ /* 0x000fe40007f7e0ff */
[----:B------:R-:W-:Y:S02]  /*1afa0*/  LOP3.LUT R30, R10, R71, RZ, 0x3c, !PT ;  /* 0x000000470a1e7212 */ /* 0x000fe400078e3cff */
[----:B------:R-:W-:-:S02]  /*1afb0*/  LOP3.LUT R47, R95, R27, RZ, 0x3c, !PT ;  /* 0x0000001b5f2f7212 */ /* 0x000fc400078e3cff */
[----:B------:R-:W-:Y:S02]  /*1afc0*/  LOP3.LUT R94, R94, R25, RZ, 0x3c, !PT ;  /* 0x000000195e5e7212 */ /* 0x000fe400078e3cff */
[----:B------:R-:W-:Y:S02]  /*1afd0*/  LOP3.LUT R98, R28, R45, RZ, 0x3c, !PT ;  /* 0x0000002d1c627212 */ /* 0x000fe400078e3cff */
[----:B------:R-:W-:Y:S01]  /*1afe0*/  LOP3.LUT R87, R39, R90, RZ, 0x3c, !PT ;  /* 0x0000005a27577212 */ /* 0x000fe200078e3cff */
[----:B------:R-:W-:Y:S01]  /*1aff0*/  IMAD.X R29, R36, 0x1, R29, P2 ;  /* 0x00000001241d7824 */ /* 0x000fe200010e061d */
[----:B------:R-:W-:Y:S01]  /*1b000*/  SHF.L.W.U32.HI R39, R94, 0x8, R47 ;  /* 0x000000085e277819 */ /* 0x000fe20000010e2f */
[----:B------:R-:W-:Y:S01]  /*1b010*/  IMAD.X R30, R30, 0x1, R89, P3 ;  /* 0x000000011e1e7824 */ /* 0x000fe200018e0659 */
[----:B------:R-:W-:Y:S02]  /*1b020*/  SHF.L.W.U32.HI R47, R47, 0x8, R94 ;  /* 0x000000082f2f7819 */ /* 0x000fe40000010e5e */
[----:B------:R-:W-:-:S02]  /*1b030*/  SHF.L.W.U32.HI R94, R87, 0x8, R98 ;  /* 0x00000008575e7819 */ /* 0x000fc40000010e62 */
[----:B------:R-:W-:Y:S02]  /*1b040*/  SHF.L.W.U32.HI R98, R98, 0x8, R87 ;  /* 0x0000000862627819 */ /* 0x000fe40000010e57 */
[----:B------:R-:W-:Y:S02]  /*1b050*/  LOP3.LUT R28, R84, R31, RZ, 0x3c, !PT ;  /* 0x0000001f541c7212 */ /* 0x000fe400078e3cff */
[----:B------:R-:W-:Y:S02]  /*1b060*/  LOP3.LUT R89, R92, R29, RZ, 0x3c, !PT ;  /* 0x0000001d5c597212 */ /* 0x000fe400078e3cff */
[----:B------:R-:W-:Y:S02]  /*1b070*/  LOP3.LUT R92, R83, R26, RZ, 0x3c, !PT ;  /* 0x0000001a535c7212 */ /* 0x000fe400078e3cff */
[----:B------:R-:W-:Y:S02]  /*1b080*/  LOP3.LUT R87, R91, R30, RZ, 0x3c, !PT ;  /* 0x0000001e5b577212 */ /* 0x000fe400078e3cff */
[----:B------:R-:W-:-:S02]  /*1b090*/  IADD3 R83, P2, P3, R63, R86, R98 ;  /* 0x000000563f537210 */ /* 0x000fc40007b5e062 */
[----:B------:R-:W-:Y:S02]  /*1b0a0*/  SHF.L.W.U32.HI R84, R89, 0x8, R28 ;  /* 0x0000000859547819 */ /* 0x000fe40000010e1c */
[----:B------:R-:W-:Y:S02]  /*1b0b0*/  SHF.L.W.U32.HI R91, R28, 0x8, R89 ;  /* 0x000000081c5b7819 */ /* 0x000fe40000010e59 */
        /* <DEDUP_REMOVED lines=31> */
[----:B------:R-:W-:-:S02]  /*1b2b0*/  SHF.L.W.U32.HI R70, R70, 0x1, R95 ;  /* 0x0000000146467819 */ /* 0x000fc40000010e5f */
[----:B------:R-:W-:Y:S02]  /*1b2c0*/  IADD3 R95, P2, R21, R26, RZ ;  /* 0x0000001a155f7210 */ /* 0x000fe40007f5e0ff */
[----:B------:R-:W-:Y:S01]  /*1b2d0*/  IADD3 R100, P0, R22, R27, RZ ;  /* 0x0000001b16647210 */ /* 0x000fe20007f1e0ff */
[----:B------:R-:W-:Y:S01]  /*1b2e0*/  IMAD.X R98, R20, 0x1, R29, P1 ;  /* 0x0000000114627824 */ /* 0x000fe200008e061d */
[----:B------:R-:W-:Y:S01]  /*1b2f0*/  LOP3.LUT R27, R91, R97, RZ, 0x3c, !PT ;  /* 0x000000615b1b7212 */ /* 0x000fe200078e3cff */
[----:B------:R-:W-:Y:S01]  /*1b300*/  IMAD.X R94, R23, 0x1, R30, P2 ;  /* 0x00000001175e7824 */ /* 0x000fe200010e061e */
[----:B------:R-:W-:Y:S01]  /*1b310*/  LOP3.LUT R91, R92, R95, RZ, 0x3c, !PT ;  /* 0x0000005f5c5b7212 */ /* 0x000fe200078e3cff */
[----:B------:R-:W-:Y:S01]  /*1b320*/  IMAD.X R102, R24, 0x1, R25, P0 ;  /* 0x0000000118667824 */ /* 0x000fe200000e0619 */
[----:B------:R-:W-:Y:S02]  /*1b330*/  LOP3.LUT R92, R84, R98, RZ, 0x3c, !PT ;  /* 0x00000062545c7212 */ /* 0x000fe400078e3cff */
[----:B------:R-:W-:-:S02]  /*1b340*/  LOP3.LUT R26, R89, R94, RZ, 0x3c, !PT ;  /* 0x0000005e591a7212 */ /* 0x000fc400078e3cff */
[----:B------:R-:W-:Y:S02]  /*1b350*/  LOP3.LUT R47, R47, R100, RZ, 0x3c, !PT ;  /* 0x000000642f2f7212 */ /* 0x000fe400078e3cff */
        /* <DEDUP_REMOVED lines=9> */
[----:B------:R-:W-:Y:S02]  /*1b3f0*/  SHF.L.W.U32.HI R91, R91, 0x1, R26 ;  /* 0x000000015b5b7819 */ /* 0x000fe40000010e1a */
[----:B------:R-:W-:-:S02]  /*1b400*/  IADD3 R85, P1, P0, R48, R86, R85 ;  /* 0x0000005630557210 */ /* 0x000fc4000783e055 */
[----:B------:R-:W-:Y:S02]  /*1b410*/  IADD3.X R49, R73, R92, R49, P4, P5 ;  /* 0x0000005c49317210 */ /* 0x000fe400027ea431 */
[----:B------:R-:W-:Y:S02]  /*1b420*/  LOP3.LUT R30, R23, R47, RZ, 0x3c, !PT ;  /* 0x0000002f171e7212 */ /* 0x000fe400078e3cff */
[----:B------:R-:W-:Y:S02]  /*1b430*/  IADD3 R29, P2, P3, R72, R88, R87 ;  /* 0x00000058481d7210 */ /* 0x000fe40007b5e057 */
[----:B------:R-:W-:Y:S02]  /*1b440*/  IADD3.X R96, R56, R91, R96, P1, P0 ;  /* 0x0000005b38607210 */ /* 0x000fe40000fe0460 */
[----:B------:R-:W-:Y:S02]  /*1b450*/  LOP3.LUT R26, R24, R49, RZ, 0x3c, !PT ;  /* 0x00000031181a7212 */ /* 0x000fe400078e3cff */
[----:B------:R-:W-:-:S02]  /*1b460*/  IADD3 R30, P0, R30, R97, RZ ;  /* 0x000000611e1e7210 */ /* 0x000fc40007f1e0ff */
[----:B------:R-:W-:Y:S02]  /*1b470*/  LOP3.LUT R89, R21, R36, RZ, 0x3c, !PT ;  /* 0x0000002415597212 */ /* 0x000fe400078e3cff */
[----:B------:R-:W-:Y:S02]  /*1b480*/  IADD3.X R93, R68, R39, R93, P2, P3 ;  /* 0x00000027445d7210 */ /* 0x000fe400017e645d */
[----:B------:R-:W-:Y:S01]  /*1b490*/  LOP3.LUT R31, R11, R96, RZ, 0x3c, !PT ;  /* 0x000000600b1f7212 */ /* 0x000fe200078e3cff */
[----:B------:R-:W-:Y:S01]  /*1b4a0*/  IMAD.X R89, R89, 0x1, R98, P0 ;  /* 0x0000000159597824 */ /* 0x000fe200000e0662 */
[----:B------:R-:W-:Y:S02]  /*1b4b0*/  IADD3 R26, P1, R26, R95, RZ ;  /* 0x0000005f1a1a7210 */ /* 0x000fe40007f3e0ff */
[----:B------:R-:W-:Y:S02]  /*1b4c0*/  LOP3.LUT R25, R22, R83, RZ, 0x3c, !PT ;  /* 0x0000005316197212 */ /* 0x000fe400078e3cff */
[----:B------:R-:W-:-:S02]  /*1b4d0*/  LOP3.LUT R28, R20, R93, RZ, 0x3c, !PT ;  /* 0x0000005d141c7212 */ /* 0x000fc400078e3cff */
[----:B------:R-:W-:Y:S02]  /*1b4e0*/  IADD3 R31, P2, R31, R100, RZ ;  /* 0x000000641f1f7210 */ /* 0x000fe40007f5e0ff */
[----:B------:R-:W-:Y:S01]  /*1b4f0*/  LOP3.LUT R27, R8, R85, RZ, 0x3c, !PT ;  /* 0x00000055081b7212 */ /* 0x000fe200078e3cff */
[----:B------:R-:W-:Y:S01]  /*1b500*/  IMAD.X R25, R25, 0x1, R94, P1 ;  /* 0x0000000119197824 */ /* 0x000fe200008e065e */
        /* <DEDUP_REMOVED lines=9> */
[----:B------:R-:W-:Y:S02]  /*1b5a0*/  SHF.L.W.U32.HI R95, R95, 0x8, R28 ;  /* 0x000000085f5f7819 */ /* 0x000fe40000010e1c */
[----:B------:R-:W-:Y:S02]  /*1b5b0*/  LOP3.LUT R87, R86, R31, RZ, 0x3c, !PT ;  /* 0x0000001f56577212 */ /* 0x000fe400078e3cff */
[----:B------:R-:W-:-:S02]  /*1b5c0*/  LOP3.LUT R28, R91, R27, RZ, 0x3c, !PT ;  /* 0x0000001b5b1c7212 */ /* 0x000fc400078e3cff */
[----:B------:R-:W-:Y:S02]  /*1b5d0*/  SHF.L.W.U32.HI R86, R71, 0x8, R70 ;  /* 0x0000000847567819 */ /* 0x000fe40000010e46 */
[----:B------:R-:W-:Y:S02]  /*1b5e0*/  SHF.L.W.U32.HI R70, R70, 0x8, R71 ;  /* 0x0000000846467819 */ /* 0x000fe40000010e47 */
[----:B------:R-:W-:Y:S02]  /*1b5f0*/  LOP3.LUT R94, R88, R45, RZ, 0x3c, !PT ;  /* 0x0000002d585e7212 */ /* 0x000fe400078e3cff */
[----:B------:R-:W-:Y:S02]  /*1b600*/  SHF.L.W.U32.HI R88, R28, 0x8, R87 ;  /* 0x000000081c587819 */ /* 0x000fe40000010e57 */
[----:B------:R-:W-:Y:S02]  /*1b610*/  LOP3.LUT R39, R39, R90, RZ, 0x3c, !PT ;  /* 0x0000005a27277212 */ /* 0x000fe400078e3cff */
[----:B------:R-:W-:-:S02]  /*1b620*/  SHF.L.W.U32.HI R87, R87, 0x8, R28 ;  /* 0x0000000857577819 */ /* 0x000fc40000010e1c */
[----:B------:R-:W-:Y:S02]  /*1b630*/  IADD3 R28, P0, P1, R53, R36, R95 ;  /* 0x00000024351c7210 */ /* 0x000fe4000791e05f */
[----:B------:R-:W-:Y:S02]  /*1b640*/  IADD3 R91, P2, P3, R57, R83, R70 ;  /* 0x00000053395b7210 */ /* 0x000fe40007b5e046 */
[----:B------:R-:W-:Y:S02]  /*1b650*/  SHF.L.W.U32.HI R92, R39, 0x8, R94 ;  /* 0x00000008275c7819 */ /* 0x000fe40000010e5e */
[----:B------:R-:W-:Y:S02]  /*1b660*/  SHF.L.W.U32.HI R94, R94, 0x8, R39 ;  /* 0x000000085e5e7819 */ /* 0x000fe40000010e27 */
[----:B------:R-:W-:Y:S02]  /*1b670*/  LOP3.LUT R98, R28, R23, R47, 0x96, !PT ;  /* 0x000000171c627212 */ /* 0x000fe400078e962f */
[----:B------:R-:W-:-:S02]  /*1b680*/  IADD3.X R47, R54, R47, R84, P0, P1 ;  /* 0x0000002f362f7210 */ /* 0x000fc400007e2454 */
[----:B------:R-:W-:Y:S02]  /*1b690*/  LOP3.LUT R97, R91, R24, R49, 0x96, !PT ;  /* 0x000000185b617212 */ /* 0x000fe400078e9631 */
[----:B------:R-:W-:Y:S02]  /*1b6a0*/  IADD3.X R49, R59, R49, R86, P2, P3 ;  /* 0x000000313b317210 */ /* 0x000fe400017e6456 */
[----:B------:R-:W-:Y:S02]  /*1b6b0*/  IADD3 R71, P0, P1, R66, R85, R87 ;  /* 0x0000005542477210 */ /* 0x000fe4000791e057 */
[----:B------:R-:W-:Y:S02]  /*1b6c0*/  IADD3 R39, P2, P3, R77, R29, R94 ;  /* 0x0000001d4d277210 */ /* 0x000fe40007b5e05e */
[----:B------:R-:W-:Y:S02]  /*1b6d0*/  LOP3.LUT R99, R47, R21, R36, 0x96, !PT ;  /* 0x000000152f637212 */ /* 0x000fe400078e9624 */
[----:B------:R-:W-:-:S02]  /*1b6e0*/  LOP3.LUT R36, R49, R22, R83, 0x96, !PT ;  /* 0x0000001631247212 */ /* 0x000fc400078e9653 */
[----:B------:R-:W-:Y:S02]  /*1b6f0*/  IADD3.X R83, R65, R96, R88, P0, P1 ;  /* 0x0000006041537210 */ /* 0x000fe400007e2458 */
[----:B------:R-:W-:Y:S02]  /*1b700*/  LOP3.LUT R23, R39, R20, R93, 0x96, !PT ;  /* 0x0000001427177212 */ /* 0x000fe400078e965d */
[----:B------:R-:W-:Y:S02]  /*1b710*/  LOP3.LUT R21, R71, R11, R96, 0x96, !PT ;  /* 0x0000000b47157212 */ /* 0x000fe400078e9660 */
[----:B------:R-:W-:Y:S02]  /*1b720*/  IADD3.X R93, R37, R93, R92, P2, P3 ;  /* 0x0000005d255d7210 */ /* 0x000fe400017e645c */
[----:B------:R-:W-:Y:S02]  /*1b730*/  SHF.L.W.U32.HI R11, R98, 0x10, R99 ;  /* 0x00000010620b7819 */ /* 0x000fe40000010e63 */
[----:B------:R-:W-:-:S02]  /*1b740*/  LOP3.LUT R20, R83, R8, R85, 0x96, !PT ;  /* 0x0000000853147212 */ /* 0x000fc400078e9655 */
[----:B------:R-:W-:Y:S02]  /*1b750*/  LOP3.LUT R10, R93, R10, R29, 0x96, !PT ;  /* 0x0000000a5d0a7212 */ /* 0x000fe400078e961d */
        /* <DEDUP_REMOVED lines=8> */
[----:B------:R-:W-:Y:S02]  /*1b7e0*/  SHF.L.W.U32.HI R24, R36, 0x10, R97 ;  /* 0x0000001024187819 */ /* 0x000fe40000010e61 */
[----:B------:R-:W-:Y:S02]  /*1b7f0*/  IADD3 R101, P0, R23, R26, RZ ;  /* 0x0000001a17657210 */ /* 0x000fe40007f1e0ff */
[----:B------:R-:W-:Y:S02]  /*1b800*/  LOP3.LUT R95, R95, R30, RZ, 0x3c, !PT ;  /* 0x0000001e5f5f7212 */ /* 0x000fe400078e3cff */
[----:B------:R-:W-:Y:S02]  /*1b810*/  LOP3.LUT R96, R84, R29, RZ, 0x3c, !PT ;  /* 0x0000001d54607212 */ /* 0x000fe400078e3cff */
[----:B------:R-:W-:-:S02]  /*1b820*/  IADD3 R85, P2, R10, R45, RZ ;  /* 0x0000002d0a557210 */ /* 0x000fc40007f5e0ff */
[----:B------:R-:W-:Y:S01]  /*1b830*/  IADD3 R98, P1, R20, R31, RZ ;  /* 0x0000001f14627210 */ /* 0x000fe20007f3e0ff */
[----:B------:R-:W-:Y:S01]  /*1b840*/  IMAD.X R31, R24, 0x1, R25, P0 ;  /* 0x00000001181f7824 */ /* 0x000fe200000e0619 */
[----:B------:R-:W-:Y:S02]  /*1b850*/  SHF.L.W.U32.HI R84, R96, 0x1, R95 ;  /* 0x0000000160547819 */ /* 0x000fe40000010e5f */
[----:B------:R-:W-:Y:S01]  /*1b860*/  SHF.L.W.U32.HI R36, R95, 0x1, R96 ;  /* 0x000000015f247819 */ /* 0x000fe20000010e60 */
        /* <DEDUP_REMOVED lines=9> */
[----:B------:R-:W-:Y:S02]  /*1b900*/  LOP3.LUT R26, R88, R99, RZ, 0x3c, !PT ;  /* 0x00000063581a7212 */ /* 0x000fe400078e3cff */
[----:B------:R-:W-:-:S02]  /*1b910*/  SHF.L.W.U32.HI R88, R70, 0x1, R27 ;  /* 0x0000000146587819 */ /* 0x000fc40000010e1b */
[----:B------:R-:W-:Y:S02]  /*1b920*/  IADD3 R71, P1, P0, R82, R87, R71 ;  /* 0x0000005752477210 */ /* 0x000fe4000783e047 */
[----:B------:R-:W-:Y:S02]  /*1b930*/  SHF.L.W.U32.HI R90, R90, 0x1, R25 ;  /* 0x000000015a5a7819 */ /* 0x000fe40000010e19 */
[----:B------:R-:W-:Y:S02]  /*1b940*/  IADD3 R91, P4, P5, R69, R84, R91 ;  /* 0x00000054455b7210 */ /* 0x000fe40007d9e05b */
[----:B------:R-:W-:Y:S02]  /*1b950*/  IADD3 R28, P2, P3, R48, R97, R28 ;  /* 0x00000061301c7210 */ /* 0x000fe40007b5e01c */
[----:B------:R-:W-:Y:S02]  /*1b960*/  SHF.L.W.U32.HI R45, R26, 0x1, R95 ;  /* 0x000000011a2d7819 */ /* 0x000fe40000010e5f */
[----:B------:R-:W-:-:S02]  /*1b970*/  IADD3.X R86, R46, R88, R83, P1, P0 ;  /* 0x000000582e567210 */ /* 0x000fc40000fe0453 */
[----:B------:R-:W-:Y:S02]  /*1b980*/  IADD3.X R49, R73, R36, R49, P4, P5 ;  /* 0x0000002449317210 */ /* 0x000fe400027ea431 */
[----:B------:R-:W-:Y:S02]  /*1b990*/  IADD3.X R47, R56, R90, R47, P2, P3 ;  /* 0x0000005a382f7210 */ /* 0x000fe400017e642f */
[----:B------:R-:W-:Y:S02]  /*1b9a0*/  SHF.L.W.U32.HI R95, R95, 0x1, R26 ;  /* 0x000000015f5f7819 */ /* 0x000fe40000010e1a */
[----:B------:R-:W-:Y:S02]  /*1b9b0*/  IADD3 R70, P2, P3, R78, R45, R39 ;  /* 0x0000002d4e467210 */ /* 0x000fe40007b5e027 */
[----:B------:R-:W-:Y:S02]  /*1b9c0*/  LOP3.LUT R25, R21, R86, RZ, 0x3c, !PT ;  /* 0x0000005615197212 */ /* 0x000fe400078e3cff */
[----:B------:R-:W-:-:S02]  /*1b9d0*/  LOP3.LUT R89, R22, R49, RZ, 0x3c, !PT ;  /* 0x0000003116597212 */ /* 0x000fc400078e3cff */
[----:B------:R-:W-:Y:S02]  /*1b9e0*/  LOP3.LUT R27, R24, R47, RZ, 0x3c, !PT ;  /* 0x0000002f181b7212 */ /* 0x000fe400078e3cff */
[----:B------:R-:W-:Y:S02]  /*1b9f0*/  IADD3.X R93, R74, R95, R93, P2, P3 ;  /* 0x0000005f4a5d7210 */ /* 0x000fe400017e645d */
[----:B------:R-:W-:Y:S02]  /*1ba00*/  IADD3 R30, P2, R25, R30, RZ ;  /* 0x0000001e191e7210 */ /* 0x000fe40007f5e0ff */
[----:B------:R-:W-:Y:S02]  /*1ba10*/  IADD3 R89, P1, R89, R85, RZ ;  /* 0x0000005559597210 */ /* 0x000fe40007f3e0ff */
[----:B------:R-:W-:Y:S02]  /*1ba20*/  IADD3 R27, P0, R27, R98, RZ ;  /* 0x000000621b1b7210 */ /* 0x000fe40007f1e0ff */
[----:B------:R-:W-:-:S02]  /*1ba30*/  LOP3.LUT R25, R23, R28, RZ, 0x3c, !PT ;  /* 0x0000001c17197212 */ /* 0x000fc400078e3cff */
[----:B------:R-:W-:Y:S02]  /*1ba40*/  LOP3.LUT R85, R20, R91, RZ, 0x3c, !PT ;  /* 0x0000005b14557212 */ /* 0x000fe400078e3cff */
[----:B------:R-:W-:Y:S01]  /*1ba50*/  LOP3.LUT R26, R8, R93, RZ, 0x3c, !PT ;  /* 0x0000005d081a7212 */ /* 0x000fe200078e3cff */
[----:B------:R-:W-:Y:S01]  /*1ba60*/  IMAD.X R25, R25, 0x1, R99, P0 ;  /* 0x0000000119197824 */ /* 0x000fe200000e0663 */
        /* <DEDUP_REMOVED lines=35> */
[----:B------:R-:W-:Y:S02]  /*1bca0*/  LOP3.LUT R101, R84, R23, R28, 0x96, !PT ;  /* 0x0000001754657212 */ /* 0x000fe400078e961c */
        /* <DEDUP_REMOVED lines=12> */
[----:B------:R-:W-:Y:S02]  /*1bd70*/  IADD3 R98, P1, R11, R30, RZ ;  /* 0x0000001e0b627210 */ /* 0x000fe40007f3e0ff */
[----:B------:R-:W-:Y:S02]  /*1bd80*/  SHF.L.W.U32.HI R86, R71, 0x1, R70 ;  /* 0x0000000147567819 */ /* 0x000fe40000010e46 */
[----:B------:R-:W-:Y:S02]  /*1bd90*/  SHF.L.W.U32.HI R22, R100, 0x10, R101 ;  /* 0x0000001064167819 */ /* 0x000fe40000010e65 */
[----:B------:R-:W-:Y:S02]  /*1bda0*/  SHF.L.W.U32.HI R70, R70, 0x1, R71 ;  /* 0x0000000146467819 */ /* 0x000fe40000010e47 */
[----:B------:R-:W-:Y:S01]  /*1bdb0*/  IADD3 R71, P2, R21, R26, RZ ;  /* 0x0000001a15477210 */ /* 0x000fe20007f5e0ff */
[----:B------:R-:W-:Y:S01]  /*1bdc0*/  IMAD.X R102, R20, 0x1, R29, P1 ;  /* 0x0000000114667824 */ /* 0x000fe200008e061d */
[----:B------:R-:W-:-:S02]  /*1bdd0*/  SHF.L.W.U32.HI R24, R101, 0x10, R100 ;  /* 0x0000001065187819 */ /* 0x000fc40000010e64 */
[----:B------:R-:W-:Y:S01]  /*1bde0*/  IADD3 R104, P0, R22, R27, RZ ;  /* 0x0000001b16687210 */ /* 0x000fe20007f1e0ff */
[----:B------:R-:W-:Y:S01]  /*1bdf0*/  IMAD.X R89, R23, 0x1, R90, P2 ;  /* 0x0000000117597824 */ /* 0x000fe200010e065a */
[----:B------:R-:W-:Y:S02]  /*1be00*/  LOP3.LUT R100, R96, R71, RZ, 0x3c, !PT ;  /* 0x0000004760647212 */ /* 0x000fe400078e3cff */
        /* <DEDUP_REMOVED lines=8> */
[----:B------:R-:W-:Y:S02]  /*1be90*/  IADD3 R87, P4, P5, R76, R83, R87 ;  /* 0x000000534c577210 */ /* 0x000fe40007d9e057 */
        /* <DEDUP_REMOVED lines=37> */
[----:B------:R-:W-:Y:S02]  /*1c0f0*/  SHF.L.W.U32.HI R88, R83, 0x8, R90 ;  /* 0x0000000853587819 */ /* 0x000fe40000010e5a */
[----:B------:R-:W-:Y:S02]  /*1c100*/  SHF.L.W.U32.HI R94, R90, 0x8, R83 ;  /* 0x000000085a5e7819 */ /* 0x000fe40000010e53 */
[----:B------:R-:W-:Y:S02]  /*1c110*/  IADD3 R90, P0, P1, R57, R36, R97 ;  /* 0x00000024395a7210 */ /* 0x000fe4000791e061 */
[----:B------:R-:W-:Y:S02]  /*1c120*/  LOP3.LUT R39, R39, R28, RZ, 0x3c, !PT ;  /* 0x0000001c27277212 */ /* 0x000fe400078e3cff */
[----:B------:R-:W-:-:S02]  /*1c130*/  LOP3.LUT R84, R45, R92, RZ, 0x3c, !PT ;  /* 0x0000005c2d547212 */ /* 0x000fc400078e3cff */
[----:B------:R-:W-:Y:S02]  /*1c140*/  IADD3 R45, P2, P3, R79, R87, R86 ;  /* 0x000000574f2d7210 */ /* 0x000fe40007b5e056 */
[----:B------:R-:W-:Y:S02]  /*1c150*/  IADD3.X R89, R59, R30, R98, P0, P1 ;  /* 0x0000001e3b597210 */ /* 0x000fe400007e2462 */
[----:B------:R-:W-:Y:S02]  /*1c160*/  SHF.L.W.U32.HI R93, R39, 0x8, R84 ;  /* 0x00000008275d7819 */ /* 0x000fe40000010e54 */
[----:B------:R-:W-:Y:S02]  /*1c170*/  LOP3.LUT R101, R90, R23, R30, 0x96, !PT ;  /* 0x000000175a657212 */ /* 0x000fe400078e961e */
[----:B------:R-:W-:Y:S02]  /*1c180*/  IADD3 R30, P0, P1, R63, R29, R94 ;  /* 0x0000001d3f1e7210 */ /* 0x000fe4000791e05e */
[----:B------:R-:W-:-:S02]  /*1c190*/  LOP3.LUT R99, R45, R24, R49, 0x96, !PT ;  /* 0x000000182d637212 */ /* 0x000fc400078e9631 */
[----:B------:R-:W-:Y:S02]  /*1c1a0*/  SHF.L.W.U32.HI R83, R84, 0x8, R39 ;  /* 0x0000000854537819 */ /* 0x000fe40000010e27 */
[----:B------:R-:W-:Y:S02]  /*1c1b0*/  IADD3.X R49, R81, R49, R70, P2, P3 ;  /* 0x0000003151317210 */ /* 0x000fe400017e6446 */
[----:B------:R-:W-:Y:S02]  /*1c1c0*/  LOP3.LUT R36, R89, R21, R36, 0x96, !PT ;  /* 0x0000001559247212 */ /* 0x000fe400078e9624 */
[----:B------:R-:W-:Y:S02]  /*1c1d0*/  IADD3 R39, P2, P3, R64, R47, R93 ;  /* 0x0000002f40277210 */ /* 0x000fe40007b5e05d */
[----:B------:R-:W-:Y:S02]  /*1c1e0*/  IADD3.X R96, R61, R95, R88, P0, P1 ;  /* 0x0000005f3d607210 */ /* 0x000fe400007e2458 */
[----:B------:R-:W-:-:S02]  /*1c1f0*/  LOP3.LUT R21, R30, R10, R95, 0x96, !PT ;  /* 0x0000000a1e157212 */ /* 0x000fc400078e965f */
[----:B------:R-:W-:Y:S02]  /*1c200*/  SHF.L.W.U32.HI R10, R101, 0x10, R36 ;  /* 0x00000010650a7819 */ /* 0x000fe40000010e24 */
[----:B------:R-:W-:Y:S02]  /*1c210*/  LOP3.LUT R23, R39, R20, R91, 0x96, !PT ;  /* 0x0000001427177212 */ /* 0x000fe400078e965b */
        /* <DEDUP_REMOVED lines=10> */
[----:B------:R-:W-:-:S02]  /*1c2c0*/  SHF.L.W.U32.HI R21, R24, 0x10, R23 ;  /* 0x0000001018157819 */ /* 0x000fc40000010e17 */
[----:B------:R-:W-:Y:S02]  /*1c2d0*/  LOP3.LUT R102, R98, R29, RZ, 0x3c, !PT ;  /* 0x0000001d62667212 */ /* 0x000fe400078e3cff */
[----:B------:R-:W-:Y:S02]  /*1c2e0*/  SHF.L.W.U32.HI R23, R99, 0x10, R100 ;  /* 0x0000001063177819 */ /* 0x000fe40000010e64 */
[----:B------:R-:W-:Y:S02]  /*1c2f0*/  IADD3 R98, P2, R11, R28, RZ ;  /* 0x0000001c0b627210 */ /* 0x000fe40007f5e0ff */
[----:B------:R-:W-:Y:S02]  /*1c300*/  SHF.L.W.U32.HI R24, R100, 0x10, R99 ;  /* 0x0000001064187819 */ /* 0x000fe40000010e63 */
        /* <DEDUP_REMOVED lines=14> */
[----:B------:R-:W-:Y:S02]  /*1c3f0*/  LOP3.LUT R70, R88, R99, RZ, 0x3c, !PT ;  /* 0x0000006358467212 */ /* 0x000fe400078e3cff */
[----:B------:R-:W-:Y:S02]  /*1c400*/  SHF.L.W.U32.HI R86, R93, 0x1, R26 ;  /* 0x000000015d567819 */ /* 0x000fe40000010e1a */
[----:B------:R-:W-:-:S02]  /*1c410*/  IADD3 R90, P2, P3, R72, R85, R90 ;  /* 0x00000055485a7210 */ /* 0x000fc40007b5e05a */
[----:B------:R-:W-:Y:S02]  /*1c420*/  SHF.L.W.U32.HI R47, R47, 0x1, R102 ;  /* 0x000000012f2f7819 */ /* 0x000fe40000010e66 */
[----:B------:R-:W-:Y:S02]  /*1c430*/  IADD3 R45, P4, P5, R76, R28, R45 ;  /* 0x0000001c4c2d7210 */ /* 0x000fe40007d9e02d */
[----:B------:R-:W-:Y:S02]  /*1c440*/  SHF.L.W.U32.HI R94, R94, 0x1, R27 ;  /* 0x000000015e5e7819 */ /* 0x000fe40000010e1b */
        /* <DEDUP_REMOVED lines=12> */
[----:B------:R-:W-:Y:S02]  /*1c510*/  LOP3.LUT R25, R23, R90, RZ, 0x3c, !PT ;  /* 0x0000005a17197212 */ /* 0x000fe400078e3cff */
[----:B------:R-:W-:Y:S02]  /*1c520*/  IADD3 R87, P1, R87, R98, RZ ;  /* 0x0000006257577210 */ /* 0x000fe40007f3e0ff */
[----:B------:R-:W-:-:S02]  /*1c530*/  LOP3.LUT R70, R20, R45, RZ, 0x3c, !PT ;  /* 0x0000002d14467212 */ /* 0x000fc400078e3cff */
[----:B------:R-:W-:Y:S02]  /*1c540*/  IADD3 R31, P2, R31, R36, RZ ;  /* 0x000000241f1f7210 */ /* 0x000fe40007f5e0ff */
[----:B------:R-:W-:Y:S01]  /*1c550*/  LOP3.LUT R84, R11, R30, RZ, 0x3c, !PT ;  /* 0x0000001e0b547212 */ /* 0x000fe200078e3cff */
[----:B------:R-:W-:Y:S01]  /*1c560*/  IMAD.X R25, R25, 0x1, R99, P0 ;  /* 0x0000000119197824 */ /* 0x000fe200000e0663 */
[----:B------:R-:W-:Y:S01]  /*1c570*/  LOP3.LUT R26, R8, R97, RZ, 0x3c, !PT ;  /* 0x00000061081a7212 */ /* 0x000fe200078e3cff */
[----:B------:R-:W-:Y:S01]  /*1c580*/  IMAD.X R70, R70, 0x1, R91, P1 ;  /* 0x0000000146467824 */ /* 0x000fe200008e065b */
[----:B------:R-:W-:Y:S01]  /*1c590*/  LOP3.LUT R36, R10, R39, RZ, 0x3c, !PT ;  /* 0x000000270a247212 */ /* 0x000fe200078e3cff */
[----:B------:R-:W-:Y:S01]  /*1c5a0*/  IMAD.X R29, R84, 0x1, R29, P2 ;  /* 0x00000001541d7824 */ /* 0x000fe200010e061d */
[----:B------:R-:W-:Y:S02]  /*1c5b0*/  IADD3 R26, P3, R26, R101, RZ ;  /* 0x000000651a1a7210 */ /* 0x000fe40007f7e0ff */
[----:B------:R-:W-:-:S02]  /*1c5c0*/  LOP3.LUT R84, R85, R27, RZ, 0x3c, !PT ;  /* 0x0000001b55547212 */ /* 0x000fc400078e3cff */
[----:B------:R-:W-:Y:S02]  /*1c5d0*/  LOP3.LUT R85, R86, R25, RZ, 0x3c, !PT ;  /* 0x0000001956557212 */ /* 0x000fe400078e3cff */
[----:B------:R-:W-:Y:S02]  /*1c5e0*/  LOP3.LUT R28, R28, R87, RZ, 0x3c, !PT ;  /* 0x000000571c1c7212 */ /* 0x000fe400078e3cff */
[----:B------:R-:W-:Y:S01]  /*1c5f0*/  LOP3.LUT R47, R47, R70, RZ, 0x3c, !PT ;  /* 0x000000462f2f7212 */ /* 0x000fe200078e3cff */
[----:B------:R-:W-:Y:S01]  /*1c600*/  IMAD.X R86, R36, 0x1, R71, P3 ;  /* 0x0000000124567824 */ /* 0x000fe200018e0647 */
[----:B------:R-:W-:Y:S02]  /*1c610*/  SHF.L.W.U32.HI R36, R85, 0x8, R84 ;  /* 0x0000000855247819 */ /* 0x000fe40000010e54 */
[----:B------:R-:W-:Y:S02]  /*1c620*/  SHF.L.W.U32.HI R84, R84, 0x8, R85 ;  /* 0x0000000854547819 */ /* 0x000fe40000010e55 */
[----:B------:R-:W-:-:S02]  /*1c630*/  SHF.L.W.U32.HI R98, R28, 0x8, R47 ;  /* 0x000000081c627819 */ /* 0x000fc40000010e2f */
[----:B------:R-:W-:Y:S02]  /*1c640*/  LOP3.LUT R85, R92, R31, RZ, 0x3c, !PT ;  /* 0x0000001f5c557212 */ /* 0x000fe400078e3cff */
[----:B------:R-:W-:Y:S02]  /*1c650*/  LOP3.LUT R94, R94, R29, RZ, 0x3c, !PT ;  /* 0x0000001d5e5e7212 */ /* 0x000fe400078e3cff */
[----:B------:R-:W-:Y:S02]  /*1c660*/  LOP3.LUT R88, R88, R26, RZ, 0x3c, !PT ;  /* 0x0000001a58587212 */ /* 0x000fe400078e3cff */
[----:B------:R-:W-:Y:S02]  /*1c670*/  LOP3.LUT R83, R83, R86, RZ, 0x3c, !PT ;  /* 0x0000005653537212 */ /* 0x000fe400078e3cff */
[----:B------:R-:W-:Y:S02]  /*1c680*/  IADD3 R93, P2, P3, R48, R45, R98 ;  /* 0x0000002d305d7210 */ /* 0x000fe40007b5e062 */
[----:B------:R-:W-:-:S02]  /*1c690*/  SHF.L.W.U32.HI R91, R47, 0x8, R28 ;  /* 0x000000082f5b7819 */ /* 0x000fc40000010e1c */
[----:B------:R-:W-:Y:S02]  /*1c6a0*/  SHF.L.W.U32.HI R92, R94, 0x8, R85 ;  /* 0x000000085e5c7819 */ /* 0x000fe40000010e55 */
[----:B------:R-:W-:Y:S02]  /*1c6b0*/  SHF.L.W.U32.HI R85, R85, 0x8, R94 ;  /* 0x0000000855557819 */ /* 0x000fe40000010e5e */
[----:B------:R-:W-:Y:S02]  /*1c6c0*/  IADD3 R71, P0, P1, R63, R90, R84 ;  /* 0x0000005a3f477210 */ /* 0x000fe4000791e054 */
[----:B------:R-:W-:Y:S02]  /*1c6d0*/  SHF.L.W.U32.HI R94, R83, 0x8, R88 ;  /* 0x00000008535e7819 */ /* 0x000fe40000010e58 */
[----:B------:R-:W-:Y:S02]  /*1c6e0*/  SHF.L.W.U32.HI R83, R88, 0x8, R83 ;  /* 0x0000000858537819 */ /* 0x000fe40000010e53 */
[----:B------:R-:W-:-:S02]  /*1c6f0*/  LOP3.LUT R22, R93, R22, R49, 0x96, !PT ;  /* 0x000000165d167212 */ /* 0x000fc400078e9631 */
[----:B------:R-:W-:Y:S02]  /*1c700*/  IADD3.X R49, R56, R49, R91, P2, P3 ;  /* 0x0000003138317210 */ /* 0x000fe400017e645b */
[----:B------:R-:W-:Y:S02]  /*1c710*/  IADD3.X R28, R61, R89, R36, P0, P1 ;  /* 0x000000593d1c7210 */ /* 0x000fe400007e2424 */
[----:B------:R-:W-:Y:S02]  /*1c720*/  IADD3 R88, P0, P1, R77, R30, R85 ;  /* 0x0000001e4d587210 */ /* 0x000fe4000791e055 */
[----:B------:R-:W-:Y:S02]  /*1c730*/  IADD3 R47, P2, P3, R52, R39, R83 ;  /* 0x00000027342f7210 */ /* 0x000fe40007b5e053 */
[----:B------:R-:W-:Y:S02]  /*1c740*/  LOP3.LUT R45, R49, R20, R45, 0x96, !PT ;  /* 0x00000014312d7212 */ /* 0x000fe400078e962d */
[----:B------:R-:W-:-:S02]  /*1c750*/  LOP3.LUT R100, R28, R23, R90, 0x96, !PT ;  /* 0x000000171c647212 */ /* 0x000fc400078e965a */
[----:B------:R-:W-:Y:S02]  /*1c760*/  LOP3.LUT R23, R88, R21, R96, 0x96, !PT ;  /* 0x0000001558177212 */ /* 0x000fe400078e9660 */
[----:B------:R-:W-:Y:S02]  /*1c770*/  IADD3.X R90, R37, R96, R92, P0, P1 ;  /* 0x00000060255a7210 */ /* 0x000fe400007e245c */
[----:B------:R-:W-:Y:S02]  /*1c780*/  LOP3.LUT R21, R47, R8, R97, 0x96, !PT ;  /* 0x000000082f157212 */ /* 0x000fe400078e9661 */
[----:B------:R-:W-:Y:S02]  /*1c790*/  SHF.L.W.U32.HI R8, R22, 0x10, R45 ;  /* 0x0000001016087819 */ /* 0x000fe40000010e2d */
[----:B------:R-:W-:Y:S02]  /*1c7a0*/  IADD3.X R97, R55, R97, R94, P2, P3 ;  /* 0x0000006137617210 */ /* 0x000fe400017e645e */
[----:B------:R-:W-:-:S02]  /*1c7b0*/  LOP3.LUT R30, R90, R11, R30, 0x96, !PT ;  /* 0x0000000b5a1e7212 */ /* 0x000fc400078e961e */
[----:B------:R-:W-:Y:S02]  /*1c7c0*/  SHF.L.W.U32.HI R11, R45, 0x10, R22 ;  /* 0x000000102d0b7819 */ /* 0x000fe40000010e16 */
[----:B------:R-:W-:Y:S02]  /*1c7d0*/  IADD3 R87, P0, R8, R87, RZ ;  /* 0x0000005708577210 */ /* 0x000fe40007f1e0ff */
[----:B------:R-:W-:Y:S02]  /*1c7e0*/  LOP3.LUT R22, R97, R10, R39, 0x96, !PT ;  /* 0x0000000a61167212 */ /* 0x000fe400078e9627 */
[----:B------:R-:W-:Y:S02]  /*1c7f0*/  SHF.L.W.U32.HI R20, R30, 0x10, R23 ;  /* 0x000000101e147819 */ /* 0x000fe40000010e17 */
[----:B------:R-:W-:Y:S01]  /*1c800*/  SHF.L.W.U32.HI R10, R23, 0x10, R30 ;  /* 0x00000010170a7819 */ /* 0x000fe20000010e1e */
[----:B------:R-:W-:Y:S01]  /*1c810*/  IMAD.X R30, R11, 0x1, R70, P0 ;  /* 0x000000010b1e7824 */ /* 0x000fe200000e0646 */
[----:B------:R-:W-:-:S02]  /*1c820*/  SHF.L.W.U32.HI R23, R22, 0x10, R21 ;  /* 0x0000001016177819 */ /* 0x000fc40000010e15 */
[----:B------:R-:W-:Y:S02]  /*1c830*/  LOP3.LUT R95, R71, R24, R89, 0x96, !PT ;  /* 0x00000018475f7212 */ /* 0x000fe400078e9659 */
[----:B------:R-:W-:Y:S02]  /*1c840*/  SHF.L.W.U32.HI R21, R21, 0x10, R22 ;  /* 0x0000001015157819 */ /* 0x000fe40000010e16 */
[----:B------:R-:W-:Y:S02]  /*1c850*/  LOP3.LUT R39, R98, R87, RZ, 0x3c, !PT ;  /* 0x0000005762277212 */ /* 0x000fe400078e3cff */
[----:B------:R-:W-:Y:S02]  /*1c860*/  LOP3.LUT R96, R91, R30, RZ, 0x3c, !PT ;  /* 0x0000001e5b607212 */ /* 0x000fe400078e3cff */
[----:B------:R-:W-:Y:S02]  /*1c870*/  SHF.L.W.U32.HI R22, R95, 0x10, R100 ;  /* 0x000000105f167819 */ /* 0x000fe40000010e64 */
[----:B------:R-:W-:-:S02]  /*1c880*/  IADD3 R91, P1, R10, R31, RZ ;  /* 0x0000001f0a5b7210 */ /* 0x000fc40007f3e0ff */
[----:B------:R-:W-:Y:S02]  /*1c890*/  IADD3 R89, P2, R21, R26, RZ ;  /* 0x0000001a15597210 */ /* 0x000fe40007f5e0ff */
[----:B------:R-:W-:Y:S02]  /*1c8a0*/  SHF.L.W.U32.HI R70, R96, 0x1, R39 ;  /* 0x0000000160467819 */ /* 0x000fe40000010e27 */
[----:B------:R-:W-:Y:S02]  /*1c8b0*/  SHF.L.W.U32.HI R24, R100, 0x10, R95 ;  /* 0x0000001064187819 */ /* 0x000fe40000010e5f */
[----:B------:R-:W-:Y:S02]  /*1c8c0*/  SHF.L.W.U32.HI R39, R39, 0x1, R96 ;  /* 0x0000000127277819 */ /* 0x000fe40000010e60 */
[----:B------:R-:W-:Y:S02]  /*1c8d0*/  IADD3 R95, P0, R22, R27, RZ ;  /* 0x0000001b165f7210 */ /* 0x000fe40007f1e0ff */
[----:B------:R-:W-:Y:S01]  /*1c8e0*/  LOP3.LUT R96, R85, R91, RZ, 0x3c, !PT ;  /* 0x0000005b55607212 */ /* 0x000fe200078e3cff */
[----:B------:R-:W-:-:S02]  /*1c8f0*/  IMAD.X R85, R23, 0x1, R86, P2 ;  /* 0x0000000117557824 */ /* 0x000fc400010e0656 */
[----:B------:R-:W-:Y:S01]  /*1c900*/  IMAD.X R99, R20, 0x1, R29, P1 ;  /* 0x0000000114637824 */ /* 0x000fe200008e061d */
        /* <DEDUP_REMOVED lines=13> */
[----:B------:R-:W-:Y:S02]  /*1c9e0*/  IADD3.X R86, R59, R98, R90, P1, P0 ;  /* 0x000000623b567210 */ /* 0x000fe40000fe045a */
[----:B------:R-:W-:Y:S02]  /*1c9f0*/  SHF.L.W.U32.HI R96, R96, 0x1, R27 ;  /* 0x0000000160607819 */ /* 0x000fe40000010e1b */
[----:B------:R-:W-:Y:S02]  /*1ca00*/  IADD3 R93, P4, P5, R78, R83, R93 ;  /* 0x000000534e5d7210 */ /* 0x000fe40007d9e05d */
[----:B------:R-:W-:Y:S02]  /*1ca10*/  IADD3.X R26, R54, R39, R28, P2, P3 ;  /* 0x00000027361a7210 */ /* 0x000fe400017e641c */
[----:B------:R-:W-:Y:S02]  /*1ca20*/  IADD3 R29, P2, P3, R69, R84, R47 ;  /* 0x00000054451d7210 */ /* 0x000fe40007b5e02f */
[----:B------:R-:W-:-:S02]  /*1ca30*/  LOP3.LUT R31, R11, R86, RZ, 0x3c, !PT ;  /* 0x000000560b1f7212 */ /* 0x000fc400078e3cff */
[----:B------:R-:W-:Y:S02]  /*1ca40*/  IADD3.X R49, R74, R96, R49, P4, P5 ;  /* 0x000000604a317210 */ /* 0x000fe400027ea431 */
[----:B------:R-:W-:Y:S02]  /*1ca50*/  LOP3.LUT R36, R23, R26, RZ, 0x3c, !PT ;  /* 0x0000001a17247212 */ /* 0x000fe400078e3cff */
[----:B------:R-:W-:Y:S02]  /*1ca60*/  IADD3.X R97, R73, R94, R97, P2, P3 ;  /* 0x0000005e49617210 */ /* 0x000fe400017e6461 */
[----:B------:R-:W-:Y:S02]  /*1ca70*/  IADD3 R31, P2, R31, R95, RZ ;  /* 0x0000005f1f1f7210 */ /* 0x000fe40007f5e0ff */
[----:B------:R-:W-:Y:S02]  /*1ca80*/  LOP3.LUT R28, R24, R49, RZ, 0x3c, !PT ;  /* 0x00000031181c7212 */ /* 0x000fe400078e3cff */
[----:B------:R-:W-:-:S02]  /*1ca90*/  IADD3 R36, P0, R36, R91, RZ ;  /* 0x0000005b24247210 */ /* 0x000fc40007f1e0ff */
[----:B------:R-:W-:Y:S02]  /*1caa0*/  LOP3.LUT R95, R21, R71, RZ, 0x3c, !PT ;  /* 0x00000047155f7212 */ /* 0x000fe400078e3cff */
[----:B------:R-:W-:Y:S02]  /*1cab0*/  IADD3 R28, P1, R28, R89, RZ ;  /* 0x000000591c1c7210 */ /* 0x000fe40007f3e0ff */
[----:B------:R-:W-:Y:S01]  /*1cac0*/  LOP3.LUT R88, R20, R97, RZ, 0x3c, !PT ;  /* 0x0000006114587212 */ /* 0x000fe200078e3cff */
[----:B------:R-:W-:Y:S01]  /*1cad0*/  IMAD.X R95, R95, 0x1, R99, P0 ;  /* 0x000000015f5f7824 */ /* 0x000fe200000e0663 */
[----:B------:R-:W-:Y:S02]  /*1cae0*/  LOP3.LUT R25, R22, R93, RZ, 0x3c, !PT ;  /* 0x0000005d16197212 */ /* 0x000fe400078e3cff */
        /* <DEDUP_REMOVED lines=13> */
[----:B------:R-:W-:Y:S02]  /*1cbc0*/  LOP3.LUT R92, R84, R87, RZ, 0x3c, !PT ;  /* 0x00000057545c7212 */ /* 0x000fe400078e3cff */
[----:B------:R-:W-:Y:S02]  /*1cbd0*/  SHF.L.W.U32.HI R83, R96, 0x8, R47 ;  /* 0x0000000860537819 */ /* 0x000fe40000010e2f */
[----:B------:R-:W-:Y:S02]  /*1cbe0*/  IADD3 R84, P0, P1, R66, R71, R90 ;  /* 0x0000004742547210 */ /* 0x000fe4000791e05a */
[----:B------:R-:W-:Y:S02]  /*1cbf0*/  SHF.L.W.U32.HI R88, R39, 0x8, R70 ;  /* 0x0000000827587819 */ /* 0x000fe40000010e46 */
[----:B------:R-:W-:Y:S02]  /*1cc00*/  SHF.L.W.U32.HI R47, R47, 0x8, R96 ;  /* 0x000000082f2f7819 */ /* 0x000fe40000010e60 */
[----:B------:R-:W-:-:S02]  /*1cc10*/  LOP3.LUT R99, R94, R30, RZ, 0x3c, !PT ;  /* 0x0000001e5e637212 */ /* 0x000fc400078e3cff */
[----:B------:R-:W-:Y:S02]  /*1cc20*/  SHF.L.W.U32.HI R85, R98, 0x8, R91 ;  /* 0x0000000862557819 */ /* 0x000fe40000010e5b */
[----:B------:R-:W-:Y:S02]  /*1cc30*/  SHF.L.W.U32.HI R91, R91, 0x8, R98 ;  /* 0x000000085b5b7819 */ /* 0x000fe40000010e62 */
[----:B------:R-:W-:Y:S02]  /*1cc40*/  LOP3.LUT R96, R84, R23, R26, 0x96, !PT ;  /* 0x0000001754607212 */ /* 0x000fe400078e961a */
[----:B------:R-:W-:Y:S02]  /*1cc50*/  IADD3 R39, P2, P3, R80, R93, R47 ;  /* 0x0000005d50277210 */ /* 0x000fe40007b5e02f */
[----:B------:R-:W-:Y:S02]  /*1cc60*/  IADD3.X R26, R65, R26, R88, P0, P1 ;  /* 0x0000001a411a7210 */ /* 0x000fe400007e2458 */
[----:B------:R-:W-:-:S02]  /*1cc70*/  SHF.L.W.U32.HI R89, R99, 0x8, R92 ;  /* 0x0000000863597819 */ /* 0x000fc40000010e5c */
[----:B------:R-:W-:Y:S02]  /*1cc80*/  SHF.L.W.U32.HI R92, R92, 0x8, R99 ;  /* 0x000000085c5c7819 */ /* 0x000fe40000010e63 */
[----:B------:R-:W-:Y:S02]  /*1cc90*/  IADD3 R70, P0, P1, R64, R45, R91 ;  /* 0x0000002d40467210 */ /* 0x000fe4000791e05b */
[----:B------:R-:W-:Y:S02]  /*1cca0*/  LOP3.LUT R94, R39, R24, R49, 0x96, !PT ;  /* 0x00000018275e7212 */ /* 0x000fe400078e9631 */
[----:B------:R-:W-:Y:S02]  /*1ccb0*/  LOP3.LUT R101, R26, R21, R71, 0x96, !PT ;  /* 0x000000151a657212 */ /* 0x000fe400078e9647 */
[----:B------:R-:W-:Y:S02]  /*1ccc0*/  IADD3.X R49, R44, R49, R83, P2, P3 ;  /* 0x000000312c317210 */ /* 0x000fe400017e6453 */
[----:B------:R-:W-:-:S02]  /*1ccd0*/  IADD3 R71, P2, P3, R82, R29, R92 ;  /* 0x0000001d52477210 */ /* 0x000fc40007b5e05c */
[----:B------:R-:W-:Y:S02]  /*1cce0*/  LOP3.LUT R21, R70, R11, R86, 0x96, !PT ;  /* 0x0000000b46157212 */ /* 0x000fe400078e9656 */
[----:B------:R-:W-:Y:S02]  /*1ccf0*/  IADD3.X R86, R58, R86, R85, P0, P1 ;  /* 0x000000563a567210 */ /* 0x000fe400007e2455 */
[----:B------:R-:W-:Y:S02]  /*1cd00*/  SHF.L.W.U32.HI R11, R96, 0x10, R101 ;  /* 0x00000010600b7819 */ /* 0x000fe40000010e65 */
[----:B------:R-:W-:Y:S02]  /*1cd10*/  LOP3.LUT R99, R49, R22, R93, 0x96, !PT ;  /* 0x0000001631637212 */ /* 0x000fe400078e965d */
[----:B------:R-:W-:Y:S02]  /*1cd20*/  LOP3.LUT R23, R71, R20, R97, 0x96, !PT ;  /* 0x0000001447177212 */ /* 0x000fe400078e9661 */
[----:B------:R-:W-:-:S02]  /*1cd30*/  IADD3.X R93, R46, R97, R89, P2, P3 ;  /* 0x000000612e5d7210 */ /* 0x000fc400017e6459 */
        /* <DEDUP_REMOVED lines=9> */
[----:B------:R-:W-:Y:S02]  /*1cdd0*/  LOP3.LUT R36, R90, R45, RZ, 0x3c, !PT ;  /* 0x0000002d5a247212 */ /* 0x000fe400078e3cff */
[----:B------:R-:W-:Y:S02]  /*1cde0*/  LOP3.LUT R97, R88, R29, RZ, 0x3c, !PT ;  /* 0x0000001d58617212 */ /* 0x000fe400078e3cff */
[----:B------:R-:W-:Y:S02]  /*1cdf0*/  IADD3 R95, P2, R10, R87, RZ ;  /* 0x000000570a5f7210 */ /* 0x000fe40007f5e0ff */
[----:B------:R-:W-:-:S02]  /*1ce00*/  SHF.L.W.U32.HI R23, R94, 0x10, R99 ;  /* 0x000000105e177819 */ /* 0x000fc40000010e63 */
[----:B------:R-:W-:Y:S01]  /*1ce10*/  SHF.L.W.U32.HI R90, R97, 0x1, R36 ;  /* 0x00000001615a7819 */ /* 0x000fe20000010e24 */
[----:B------:R-:W-:Y:S01]  /*1ce20*/  IMAD.X R100, R21, 0x1, R30, P2 ;  /* 0x0000000115647824 */ /* 0x000fe200010e061e */
[----:B------:R-:W-:Y:S02]  /*1ce30*/  SHF.L.W.U32.HI R36, R36, 0x1, R97 ;  /* 0x0000000124247819 */ /* 0x000fe40000010e61 */
        /* <DEDUP_REMOVED lines=14> */
[----:B------:R-:W-:Y:S02]  /*1cf20*/  SHF.L.W.U32.HI R83, R30, 0x1, R47 ;  /* 0x000000011e537819 */ /* 0x000fe40000010e2f */
[----:B------:R-:W-:Y:S02]  /*1cf30*/  SHF.L.W.U32.HI R92, R47, 0x1, R30 ;  /* 0x000000012f5c7819 */ /* 0x000fe40000010e1e */
[----:B------:R-:W-:Y:S02]  /*1cf40*/  IADD3 R30, P4, P5, R57, R90, R39 ;  /* 0x0000005a391e7210 */ /* 0x000fe40007d9e027 */
[----:B------:R-:W-:Y:S02]  /*1cf50*/  SHF.L.W.U32.HI R31, R28, 0x1, R87 ;  /* 0x000000011c1f7819 */ /* 0x000fe40000010e57 */
[----:B------:R-:W-:Y:S02]  /*1cf60*/  IADD3.X R47, R67, R96, R26, P2, P3 ;  /* 0x00000060432f7210 */ /* 0x000fe400017e641a */
[----:B------:R-:W-:-:S02]  /*1cf70*/  IADD3 R85, P1, P0, R63, R83, R70 ;  /* 0x000000533f557210 */ /* 0x000fc4000783e046 */
[----:B------:R-:W-:Y:S02]  /*1cf80*/  IADD3.X R49, R59, R36, R49, P4, P5 ;  /* 0x000000243b317210 */ /* 0x000fe400027ea431 */
[----:B------:R-:W-:Y:S02]  /*1cf90*/  SHF.L.W.U32.HI R87, R87, 0x1, R28 ;  /* 0x0000000157577819 */ /* 0x000fe40000010e1c */
        /* <DEDUP_REMOVED lines=9> */
[----:B------:R-:W-:Y:S01]  /*1d030*/  LOP3.LUT R89, R20, R30, RZ, 0x3c, !PT ;  /* 0x0000001e14597212 */ /* 0x000fe200078e3cff */
[----:B------:R-:W-:Y:S01]  /*1d040*/  IMAD.X R25, R25, 0x1, R102, P0 ;  /* 0x0000000119197824 */ /* 0x000fe200000e0666 */
        /* <DEDUP_REMOVED lines=24> */
[----:B------:R-:W-:Y:S02]  /*1d1d0*/  SHF.L.W.U32.HI R92, R71, 0x8, R94 ;  /* 0x00000008475c7819 */ /* 0x000fe40000010e5e */
[----:B------:R-:W-:Y:S02]  /*1d1e0*/  SHF.L.W.U32.HI R94, R94, 0x8, R71 ;  /* 0x000000085e5e7819 */ /* 0x000fe40000010e47 */
[----:B------:R-:W-:Y:S02]  /*1d1f0*/  IADD3.X R36, R44, R47, R39, P0, P1 ;  /* 0x0000002f2c247210 */ /* 0x000fe400007e2427 */
[----:B------:R-:W-:Y:S02]  /*1d200*/  LOP3.LUT R98, R31, R24, R47, 0x96, !PT ;  /* 0x000000181f627212 */ /* 0x000fe400078e962f */
[----:B------:R-:W-:-:S02]  /*1d210*/  IADD3 R71, P0, P1, R78, R85, R95 ;  /* 0x000000554e477210 */ /* 0x000fc4000791e05f */
[----:B------:R-:W-:Y:S02]  /*1d220*/  LOP3.LUT R24, R87, R22, R49, 0x96, !PT ;  /* 0x0000001657187212 */ /* 0x000fe400078e9631 */
[----:B------:R-:W-:Y:S02]  /*1d230*/  IADD3.X R49, R81, R49, R96, P2, P3 ;  /* 0x0000003151317210 */ /* 0x000fe400017e6460 */
[----:B------:R-:W-:Y:S02]  /*1d240*/  IADD3 R47, P2, P3, R69, R70, R94 ;  /* 0x00000046452f7210 */ /* 0x000fe40007b5e05e */
[----:B------:R-:W-:Y:S02]  /*1d250*/  IADD3.X R97, R74, R86, R83, P0, P1 ;  /* 0x000000564a617210 */ /* 0x000fe400007e2453 */
[----:B------:R-:W-:Y:S02]  /*1d260*/  IADD3.X R90, R73, R93, R92, P2, P3 ;  /* 0x0000005d495a7210 */ /* 0x000fe400017e645c */
        /* <DEDUP_REMOVED lines=15> */
[----:B------:R-:W-:Y:S01]  /*1d360*/  SHF.L.W.U32.HI R21, R21, 0x10, R70 ;  /* 0x0000001015157819 */ /* 0x000fe20000010e46 */
[----:B------:R-:W-:Y:S02]  /*1d370*/  IMAD.X R100, R20, 0x1, R29, P1 ;  /* 0x0000000114647824 */ /* 0x000fe400008e061d */
[----:B------:R-:W-:Y:S01]  /*1d380*/  IMAD.X R84, R10, 0x1, R89, P0 ;  /* 0x000000010a547824 */ /* 0x000fe200000e0659 */
[----:B------:R-:W-:Y:S02]  /*1d390*/  IADD3 R93, P2, R21, R26, RZ ;  /* 0x0000001a155d7210 */ /* 0x000fe40007f5e0ff */
[----:B------:R-:W-:-:S02]  /*1d3a0*/  IADD3 R104, P0, R22, R27, RZ ;  /* 0x0000001b16687210 */ /* 0x000fc40007f1e0ff */
[----:B------:R-:W-:Y:S02]  /*1d3b0*/  LOP3.LUT R95, R95, R98, RZ, 0x3c, !PT ;  /* 0x000000625f5f7212 */ /* 0x000fe400078e3cff */
[----:B------:R-:W-:Y:S01]  /*1d3c0*/  LOP3.LUT R26, R83, R100, RZ, 0x3c, !PT ;  /* 0x00000064531a7212 */ /* 0x000fe200078e3cff */
[----:B------:R-:W-:Y:S01]  /*1d3d0*/  IMAD.X R106, R24, 0x1, R25, P0 ;  /* 0x00000001186a7824 */ /* 0x000fe200000e0619 */
[----:B------:R-:W-:Y:S02]  /*1d3e0*/  LOP3.LUT R70, R99, R30, RZ, 0x3c, !PT ;  /* 0x0000001e63467212 */ /* 0x000fe400078e3cff */
[----:B------:R-:W-:Y:S01]  /*1d3f0*/  LOP3.LUT R85, R96, R84, RZ, 0x3c, !PT ;  /* 0x0000005460557212 */ /* 0x000fe200078e3cff */
[----:B------:R-:W-:Y:S01]  /*1d400*/  IMAD.X R96, R23, 0x1, R88, P2 ;  /* 0x0000000117607824 */ /* 0x000fe200010e0658 */
        /* <DEDUP_REMOVED lines=9> */
[----:B------:R-:W-:Y:S02]  /*1d4a0*/  IADD3 R28, P2, P3, R77, R86, R31 ;  /* 0x000000564d1c7210 */ /* 0x000fe40007b5e01f */
[----:B------:R-:W-:Y:S02]  /*1d4b0*/  SHF.L.W.U32.HI R88, R25, 0x1, R94 ;  /* 0x0000000119587819 */ /* 0x000fe40000010e5e */
[----:B------:R-:W-:Y:S02]  /*1d4c0*/  SHF.L.W.U32.HI R85, R102, 0x1, R45 ;  /* 0x0000000166557819 */ /* 0x000fe40000010e2d */
[----:B------:R-:W-:Y:S02]  /*1d4d0*/  IADD3.X R49, R56, R92, R49, P4, P5 ;  /* 0x0000005c38317210 */ /* 0x000fe400027ea431 */
[----:B------:R-:W-:-:S02]  /*1d4e0*/  IADD3.X R83, R37, R70, R36, P2, P3 ;  /* 0x0000004625537210 */ /* 0x000fc400017e6424 */
[----:B------:R-:W-:Y:S02]  /*1d4f0*/  SHF.L.W.U32.HI R89, R45, 0x1, R102 ;  /* 0x000000012d597819 */ /* 0x000fe40000010e66 */
[----:B------:R-:W-:Y:S02]  /*1d500*/  SHF.L.W.U32.HI R94, R94, 0x1, R25 ;  /* 0x000000015e5e7819 */ /* 0x000fe40000010e19 */
        /* <DEDUP_REMOVED lines=10> */
[----:B------:R-:W-:Y:S01]  /*1d5b0*/  LOP3.LUT R27, R22, R87, RZ, 0x3c, !PT ;  /* 0x00000057161b7212 */ /* 0x000fe200078e3cff */
[----:B------:R-:W-:Y:S01]  /*1d5c0*/  IMAD.X R93, R93, 0x1, R100, P0 ;  /* 0x000000015d5d7824 */ /* 0x000fe200000e0664 */
[----:B------:R-:W-:Y:S02]  /*1d5d0*/  LOP3.LUT R31, R10, R97, RZ, 0x3c, !PT ;  /* 0x000000610a1f7212 */ /* 0x000fe400078e3cff */
        /* <DEDUP_REMOVED lines=18> */
[----:B------:R-:W-:Y:S02]  /*1d700*/  LOP3.LUT R101, R89, R84, RZ, 0x3c, !PT ;  /* 0x0000005459657212 */ /* 0x000fe400078e3cff */
[----:B------:R-:W-:-:S02]  /*1d710*/  LOP3.LUT R92, R85, R30, RZ, 0x3c, !PT ;  /* 0x0000001e555c7212 */ /* 0x000fc400078e3cff */
[----:B------:R-:W-:Y:S02]  /*1d720*/  IADD3 R89, P2, P3, R76, R87, R47 ;  /* 0x000000574c597210 */ /* 0x000fe40007b5e02f */
[----:B------:R-:W-:Y:S02]  /*1d730*/  SHF.L.W.U32.HI R85, R91, 0x8, R86 ;  /* 0x000000085b557819 */ /* 0x000fe40000010e56 */
[----:B------:R-:W-:Y:S02]  /*1d740*/  SHF.L.W.U32.HI R86, R86, 0x8, R91 ;  /* 0x0000000856567819 */ /* 0x000fe40000010e5b */
[----:B------:R-:W-:Y:S02]  /*1d750*/  LOP3.LUT R96, R88, R23, R83, 0x96, !PT ;  /* 0x0000001758607212 */ /* 0x000fe400078e9653 */
[----:B------:R-:W-:Y:S02]  /*1d760*/  IADD3.X R83, R46, R83, R90, P0, P1 ;  /* 0x000000532e537210 */ /* 0x000fe400007e245a */
[----:B------:R-:W-:-:S02]  /*1d770*/  SHF.L.W.U32.HI R91, R101, 0x8, R92 ;  /* 0x00000008655b7819 */ /* 0x000fc40000010e5c */
[----:B------:R-:W-:Y:S02]  /*1d780*/  LOP3.LUT R94, R89, R24, R49, 0x96, !PT ;  /* 0x00000018595e7212 */ /* 0x000fe400078e9631 */
[----:B------:R-:W-:Y:S02]  /*1d790*/  SHF.L.W.U32.HI R92, R92, 0x8, R101 ;  /* 0x000000085c5c7819 */ /* 0x000fe40000010e65 */
[----:B------:R-:W-:Y:S02]  /*1d7a0*/  IADD3.X R49, R6, R49, R71, P2, P3 ;  /* 0x0000003106317210 */ /* 0x000fe400017e6447 */
[----:B------:R-:W-:Y:S02]  /*1d7b0*/  IADD3 R36, P0, P1, R53, R29, R86 ;  /* 0x0000001d35247210 */ /* 0x000fe4000791e056 */
[----:B------:R-:W-:Y:S02]  /*1d7c0*/  LOP3.LUT R103, R83, R21, R28, 0x96, !PT ;  /* 0x0000001553677212 */ /* 0x000fe400078e961c */
[----:B------:R-:W-:-:S02]  /*1d7d0*/  IADD3 R28, P2, P3, R72, R45, R92 ;  /* 0x0000002d481c7210 */ /* 0x000fc40007b5e05c */
[----:B------:R-:W-:Y:S02]  /*1d7e0*/  LOP3.LUT R101, R49, R22, R87, 0x96, !PT ;  /* 0x0000001631657212 */ /* 0x000fe400078e9657 */
[----:B------:R-:W-:Y:S02]  /*1d7f0*/  LOP3.LUT R21, R36, R10, R97, 0x96, !PT ;  /* 0x0000000a24157212 */ /* 0x000fe400078e9661 */
[----:B------:R-:W-:Y:S02]  /*1d800*/  IADD3.X R87, R54, R97, R85, P0, P1 ;  /* 0x0000006136577210 */ /* 0x000fe400007e2455 */
        /* <DEDUP_REMOVED lines=15> */
[----:B------:R-:W-:Y:S02]  /*1d900*/  IADD3 R93, P2, R11, R30, RZ ;  /* 0x0000001e0b5d7210 */ /* 0x000fe40007f5e0ff */
[----:B------:R-:W-:Y:S02]  /*1d910*/  SHF.L.W.U32.HI R45, R90, 0x1, R99 ;  /* 0x000000015a2d7819 */ /* 0x000fe40000010e63 */
[----:B------:R-:W-:Y:S02]  /*1d920*/  SHF.L.W.U32.HI R30, R99, 0x1, R90 ;  /* 0x00000001631e7819 */ /* 0x000fe40000010e5a */
        /* <DEDUP_REMOVED lines=15> */
[----:B------:R-:W-:Y:S02]  /*1da20*/  IADD3 R88, P2, P3, R80, R71, R88 ;  /* 0x0000004750587210 */ /* 0x000fe40007b5e058 */
[----:B------:R-:W-:Y:S02]  /*1da30*/  IADD3 R89, P4, P5, R66, R45, R89 ;  /* 0x0000002d42597210 */ /* 0x000fe40007d9e059 */
[----:B------:R-:W-:-:S02]  /*1da40*/  SHF.L.W.U32.HI R94, R47, 0x1, R94 ;  /* 0x000000012f5e7819 */ /* 0x000fc40000010e5e */
        /* <DEDUP_REMOVED lines=12> */
[----:B------:R-:W-:Y:S02]  /*1db10*/  LOP3.LUT R25, R23, R88, RZ, 0x3c, !PT ;  /* 0x0000005817197212 */ /* 0x000fe400078e3cff */
        /* <DEDUP_REMOVED lines=17> */
[----:B------:R-:W-:Y:S02]  /*1dc30*/  SHF.L.W.U32.HI R71, R71, 0x8, R96 ;  /* 0x0000000847477819 */ /* 0x000fe40000010e60 */
[----:B------:R-:W-:Y:S02]  /*1dc40*/  LOP3.LUT R30, R90, R39, RZ, 0x3c, !PT ;  /* 0x000000275a1e7212 */ /* 0x000fe400078e3cff */
[----:B------:R-:W-:Y:S02]  /*1dc50*/  SHF.L.W.U32.HI R94, R93, 0x8, R98 ;  /* 0x000000085d5e7819 */ /* 0x000fe40000010e62 */
        /* <DEDUP_REMOVED lines=9> */
[----:B------:R-:W-:Y:S02]  /*1dcf0*/  LOP3.LUT R93, R70, R24, R83, 0x96, !PT ;  /* 0x00000018465d7212 */ /* 0x000fe400078e9653 */
[----:B------:R-:W-:Y:S02]  /*1dd00*/  LOP3.LUT R24, R87, R22, R49, 0x96, !PT ;  /* 0x0000001657187212 */ /* 0x000fe400078e9631 */
        /* <DEDUP_REMOVED lines=8> */
[----:B------:R-:W-:-:S02]  /*1dd90*/  SHF.L.W.U32.HI R8, R24, 0x10, R89 ;  /* 0x0000001018087819 */ /* 0x000fc40000010e59 */
[----:B------:R-:W-:Y:S02]  /*1dda0*/  LOP3.LUT R88, R96, R23, R88, 0x96, !PT ;  /* 0x0000001760587212 */ /* 0x000fe400078e9658 */
[----:B------:R-:W-:Y:S02]  /*1ddb0*/  LOP3.LUT R23, R92, R11, R31, 0x96, !PT ;  /* 0x0000000b5c177212 */ /* 0x000fe400078e961f */
[----:B------:R-:W-:Y:S02]  /*1ddc0*/  IADD3.X R95, R81, R95, R84, P2, P3 ;  /* 0x0000005f515f7210 */ /* 0x000fe400017e6454 */
[----:B------:R-:W-:Y:S02]  /*1ddd0*/  SHF.L.W.U32.HI R11, R89, 0x10, R24 ;  /* 0x00000010590b7819 */ /* 0x000fe40000010e18 */
[----:B------:R-:W-:Y:S02]  /*1dde0*/  IADD3 R31, P0, R8, R47, RZ ;  /* 0x0000002f081f7210 */ /* 0x000fe40007f1e0ff */
[----:B------:R-:W-:-:S02]  /*1ddf0*/  LOP3.LUT R28, R95, R10, R28, 0x96, !PT ;  /* 0x0000000a5f1c7212 */ /* 0x000fc400078e961c */
[----:B------:R-:W-:Y:S01]  /*1de00*/  SHF.L.W.U32.HI R10, R22, 0x10, R23 ;  /* 0x00000010160a7819 */ /* 0x000fe20000010e17 */
[----:B------:R-:W-:Y:S01]  /*1de10*/  IMAD.X R86, R11, 0x1, R86, P0 ;  /* 0x000000010b567824 */ /* 0x000fe200000e0656 */
[----:B------:R-:W-:Y:S02]  /*1de20*/  SHF.L.W.U32.HI R20, R23, 0x10, R22 ;  /* 0x0000001017147819 */ /* 0x000fe40000010e16 */
[----:B------:R-:W-:Y:S02]  /*1de30*/  SHF.L.W.U32.HI R23, R28, 0x10, R21 ;  /* 0x000000101c177819 */ /* 0x000fe40000010e15 */
[----:B------:R-:W-:Y:S02]  /*1de40*/  SHF.L.W.U32.HI R24, R88, 0x10, R93 ;  /* 0x0000001058187819 */ /* 0x000fe40000010e5d */
[----:B------:R-:W-:Y:S02]  /*1de50*/  SHF.L.W.U32.HI R22, R93, 0x10, R88 ;  /* 0x000000105d167819 */ /* 0x000fe40000010e58 */
[----:B------:R-:W-:-:S02]  /*1de60*/  SHF.L.W.U32.HI R21, R21, 0x10, R28 ;  /* 0x0000001015157819 */ /* 0x000fc40000010e1c */
[----:B------:R-:W-:Y:S02]  /*1de70*/  IADD3 R93, P1, R10, R39, RZ ;  /* 0x000000270a5d7210 */ /* 0x000fe40007f3e0ff */
[----:B------:R-:W-:Y:S02]  /*1de80*/  LOP3.LUT R28, R98, R31, RZ, 0x3c, !PT ;  /* 0x0000001f621c7212 */ /* 0x000fe400078e3cff */
[----:B------:R-:W-:Y:S01]  /*1de90*/  LOP3.LUT R89, R94, R86, RZ, 0x3c, !PT ;  /* 0x000000565e597212 */ /* 0x000fe200078e3cff */
[----:B------:R-:W-:-:S03]  /*1dea0*/  IMAD.X R94, R20, 0x1, R29, P1 ;  /* 0x00000001145e7824 */ /* 0x000fc600008e061d */
[----:B------:R-:W-:Y:S02]  /*1deb0*/  SHF.L.W.U32.HI R47, R89, 0x1, R28 ;  /* 0x00000001592f7819 */ /* 0x000fe40000010e1c */
[----:B------:R-:W-:Y:S02]  /*1dec0*/  SHF.L.W.U32.HI R28, R28, 0x1, R89 ;  /* 0x000000011c1c7819 */ /* 0x000fe40000010e59 */
[----:B------:R-:W-:Y:S02]  /*1ded0*/  IADD3 R89, P2, R21, R26, RZ ;  /* 0x0000001a15597210 */ /* 0x000fe40007f5e0ff */
[----:B------:R-:W-:Y:S02]  /*1dee0*/  IADD3 R98, P0, R22, R27, RZ ;  /* 0x0000001b16627210 */ /* 0x000fe40007f1e0ff */
[----:B------:R-:W-:Y:S02]  /*1def0*/  LOP3.LUT R88, R91, R93, RZ, 0x3c, !PT ;  /* 0x0000005d5b587212 */ /* 0x000fe400078e3cff */
[----:B------:R-:W-:Y:S01]  /*1df00*/  LOP3.LUT R85, R85, R94, RZ, 0x3c, !PT ;  /* 0x0000005e55557212 */ /* 0x000fe200078e3cff */
[----:B------:R-:W-:-:S02]  /*1df10*/  IMAD.X R91, R23, 0x1, R36, P2 ;  /* 0x00000001175b7824 */ /* 0x000fc400010e0624 */
[----:B------:R-:W-:Y:S01]  /*1df20*/  IMAD.X R100, R24, 0x1, R25, P0 ;  /* 0x0000000118647824 */ /* 0x000fe200000e0619 */
        /* <DEDUP_REMOVED lines=13> */
[----:B------:R-:W-:Y:S02]  /*1e000*/  SHF.L.W.U32.HI R85, R25, 0x1, R26 ;  /* 0x0000000119557819 */ /* 0x000fe40000010e1a */
[----:B------:R-:W-:Y:S02]  /*1e010*/  IADD3 R29, P1, P0, R72, R71, R30 ;  /* 0x00000047481d7210 */ /* 0x000fe4000783e01e */
[----:B------:R-:W-:Y:S02]  /*1e020*/  LOP3.LUT R26, R24, R49, RZ, 0x3c, !PT ;  /* 0x00000031181a7212 */ /* 0x000fe400078e3cff */
[----:B------:R-:W-:Y:S02]  /*1e030*/  LOP3.LUT R30, R23, R96, RZ, 0x3c, !PT ;  /* 0x00000060171e7212 */ /* 0x000fe400078e3cff */
[----:B------:R-:W-:-:S02]  /*1e040*/  IADD3 R39, P2, P3, R64, R84, R83 ;  /* 0x0000005440277210 */ /* 0x000fc40007b5e053 */
[----:B------:R-:W-:Y:S02]  /*1e050*/  IADD3.X R92, R68, R97, R92, P1, P0 ;  /* 0x00000061445c7210 */ /* 0x000fe40000fe045c */
[----:B------:R-:W-:Y:S02]  /*1e060*/  IADD3 R26, P1, R26, R89, RZ ;  /* 0x000000591a1a7210 */ /* 0x000fe40007f3e0ff */
[----:B------:R-:W-:Y:S02]  /*1e070*/  IADD3 R30, P0, R30, R93, RZ ;  /* 0x0000005d1e1e7210 */ /* 0x000fe40007f1e0ff */
[----:B------:R-:W-:Y:S02]  /*1e080*/  LOP3.LUT R89, R21, R70, RZ, 0x3c, !PT ;  /* 0x0000004615597212 */ /* 0x000fe400078e3cff */
[----:B------:R-:W-:Y:S02]  /*1e090*/  IADD3.X R95, R58, R85, R95, P2, P3 ;  /* 0x000000553a5f7210 */ /* 0x000fe400017e645f */
[----:B------:R-:W-:-:S02]  /*1e0a0*/  LOP3.LUT R25, R22, R87, RZ, 0x3c, !PT ;  /* 0x0000005716197212 */ /* 0x000fc400078e3cff */
[----:B------:R-:W-:Y:S01]  /*1e0b0*/  LOP3.LUT R45, R11, R92, RZ, 0x3c, !PT ;  /* 0x0000005c0b2d7212 */ /* 0x000fe200078e3cff */
[----:B------:R-:W-:Y:S01]  /*1e0c0*/  IMAD.X R89, R89, 0x1, R94, P0 ;  /* 0x0000000159597824 */ /* 0x000fe200000e065e */
[----:B------:R-:W-:Y:S01]  /*1e0d0*/  LOP3.LUT R90, R20, R95, RZ, 0x3c, !PT ;  /* 0x0000005f145a7212 */ /* 0x000fe200078e3cff */
[----:B------:R-:W-:Y:S01]  /*1e0e0*/  IMAD.X R25, R25, 0x1, R91, P1 ;  /* 0x0000000119197824 */ /* 0x000fe200008e065b */
[----:B------:R-:W-:Y:S02]  /*1e0f0*/  IADD3 R45, P2, R45, R98, RZ ;  /* 0x000000622d2d7210 */ /* 0x000fe40007f5e0ff */
[----:B------:R-:W-:Y:S02]  /*1e100*/  LOP3.LUT R27, R8, R29, RZ, 0x3c, !PT ;  /* 0x0000001d081b7212 */ /* 0x000fe400078e3cff */
[----:B------:R-:W-:Y:S02]  /*1e110*/  IADD3 R31, P3, R90, R31, RZ ;  /* 0x0000001f5a1f7210 */ /* 0x000fe40007f7e0ff */
[----:B------:R-:W-:-:S02]  /*1e120*/  LOP3.LUT R83, R10, R39, RZ, 0x3c, !PT ;  /* 0x000000270a537212 */ /* 0x000fc400078e3cff */
        /* <DEDUP_REMOVED lines=8> */
[----:B------:R-:W-:Y:S02]  /*1e1b0*/  SHF.L.W.U32.HI R28, R47, 0x8, R36 ;  /* 0x000000082f1c7819 */ /* 0x000fe40000010e24 */
[----:B------:R-:W-:Y:S02]  /*1e1c0*/  LOP3.LUT R71, R71, R45, RZ, 0x3c, !PT ;  /* 0x0000002d47477212 */ /* 0x000fe400078e3cff */
        /* <DEDUP_REMOVED lines=9> */
[----:B------:R-:W-:-:S02]  /*1e260*/  IADD3.X R83, R56, R96, R91, P0, P1 ;  /* 0x0000006038537210 */ /* 0x000fc400007e245b */
[----:B------:R-:W-:Y:S02]  /*1e270*/  SHF.L.W.U32.HI R94, R94, 0x8, R85 ;  /* 0x000000085e5e7819 */ /* 0x000fe40000010e55 */
[----:B------:R-:W-:Y:S02]  /*1e280*/  LOP3.LUT R98, R84, R23, R96, 0x96, !PT ;  /* 0x0000001754627212 */ /* 0x000fe400078e9660 */
[----:B------:R-:W-:Y:S02]  /*1e290*/  LOP3.LUT R96, R47, R24, R49, 0x96, !PT ;  /* 0x000000182f607212 */ /* 0x000fe400078e9631 */
[----:B------:R-:W-:Y:S02]  /*1e2a0*/  IADD3.X R49, R73, R49, R28, P2, P3 ;  /* 0x0000003149317210 */ /* 0x000fe400017e641c */
[----:B------:R-:W-:Y:S02]  /*1e2b0*/  IADD3 R85, P0, P1, R75, R29, R90 ;  /* 0x0000001d4b557210 */ /* 0x000fe4000791e05a */
[----:B------:R-:W-:-:S02]  /*1e2c0*/  LOP3.LUT R99, R83, R21, R70, 0x96, !PT ;  /* 0x0000001553637212 */ /* 0x000fc400078e9646 */
[----:B------:R-:W-:Y:S02]  /*1e2d0*/  IADD3 R70, P2, P3, R78, R39, R94 ;  /* 0x000000274e467210 */ /* 0x000fe40007b5e05e */
[----:B------:R-:W-:Y:S02]  /*1e2e0*/  LOP3.LUT R97, R49, R22, R87, 0x96, !PT ;  /* 0x0000001631617212 */ /* 0x000fe400078e9657 */
[----:B------:R-:W-:Y:S02]  /*1e2f0*/  IADD3.X R87, R67, R92, R88, P0, P1 ;  /* 0x0000005c43577210 */ /* 0x000fe400007e2458 */
[----:B------:R-:W-:Y:S02]  /*1e300*/  LOP3.LUT R23, R70, R20, R95, 0x96, !PT ;  /* 0x0000001446177212 */ /* 0x000fe400078e965f */
[----:B------:R-:W-:Y:S02]  /*1e310*/  LOP3.LUT R21, R85, R11, R92, 0x96, !PT ;  /* 0x0000000b55157212 */ /* 0x000fe400078e965c */
[----:B------:R-:W-:-:S02]  /*1e320*/  IADD3.X R95, R74, R95, R71, P2, P3 ;  /* 0x0000005f4a5f7210 */ /* 0x000fc400017e6447 */
        /* <DEDUP_REMOVED lines=14> */
[----:B------:R-:W-:Y:S02]  /*1e410*/  LOP3.LUT R92, R91, R29, RZ, 0x3c, !PT ;  /* 0x0000001d5b5c7212 */ /* 0x000fe400078e3cff */
[----:B------:R-:W-:Y:S02]  /*1e420*/  IADD3 R89, P2, R10, R31, RZ ;  /* 0x0000001f0a597210 */ /* 0x000fe40007f5e0ff */
[----:B------:R-:W-:Y:S01]  /*1e430*/  IADD3 R96, P1, R20, R45, RZ ;  /* 0x0000002d14607210 */ /* 0x000fe20007f3e0ff */
[----:B------:R-:W-:Y:S01]  /*1e440*/  IMAD.X R45, R24, 0x1, R25, P0 ;  /* 0x00000001182d7824 */ /* 0x000fe200000e0619 */
        /* <DEDUP_REMOVED lines=48> */
[----:B------:R-:W-:Y:S02]  /*1e750*/  SHF.L.W.U32.HI R101, R39, 0x8, R94 ;  /* 0x0000000827657819 */ /* 0x000fe40000010e5e */
[----:B------:R-:W-:Y:S02]  /*1e760*/  LOP3.LUT R97, R71, R26, RZ, 0x3c, !PT ;  /* 0x0000001a47617212 */ /* 0x000fe400078e3cff */
[----:B------:R-:W-:Y:S02]  /*1e770*/  LOP3.LUT R88, R90, R36, RZ, 0x3c, !PT ;  /* 0x000000245a587212 */ /* 0x000fe400078e3cff */
[----:B------:R-:W-:Y:S02]  /*1e780*/  SHF.L.W.U32.HI R99, R94, 0x8, R39 ;  /* 0x000000085e637819 */ /* 0x000fe40000010e27 */
[----:B------:R-:W-:-:S02]  /*1e790*/  SHF.L.W.U32.HI R90, R92, 0x8, R91 ;  /* 0x000000085c5a7819 */ /* 0x000fc40000010e5b */
[----:B------:R-:W-:Y:S02]  /*1e7a0*/  IADD3 R39, P0, P1, R78, R84, R47 ;  /* 0x000000544e277210 */ /* 0x000fe4000791e02f */
[----:B------:R-:W-:Y:S02]  /*1e7b0*/  SHF.L.W.U32.HI R92, R91, 0x8, R92 ;  /* 0x000000085b5c7819 */ /* 0x000fe40000010e5c */
[----:B------:R-:W-:Y:S02]  /*1e7c0*/  IADD3 R71, P2, P3, R53, R28, R101 ;  /* 0x0000001c35477210 */ /* 0x000fe40007b5e065 */
[----:B------:R-:W-:Y:S02]  /*1e7d0*/  SHF.L.W.U32.HI R87, R88, 0x8, R97 ;  /* 0x0000000858577819 */ /* 0x000fe40000010e61 */
[----:B------:R-:W-:Y:S02]  /*1e7e0*/  SHF.L.W.U32.HI R97, R97, 0x8, R88 ;  /* 0x0000000861617819 */ /* 0x000fe40000010e58 */
[----:B------:R-:W-:-:S02]  /*1e7f0*/  LOP3.LUT R96, R39, R24, R83, 0x96, !PT ;  /* 0x0000001827607212 */ /* 0x000fc400078e9653 */
[----:B------:R-:W-:Y:S02]  /*1e800*/  IADD3.X R31, R74, R83, R45, P0, P1 ;  /* 0x000000534a1f7210 */ /* 0x000fe400007e242d */
[----:B------:R-:W-:Y:S02]  /*1e810*/  LOP3.LUT R24, R71, R22, R49, 0x96, !PT ;  /* 0x0000001647187212 */ /* 0x000fe400078e9631 */
[----:B------:R-:W-:Y:S02]  /*1e820*/  IADD3 R83, P0, P1, R66, R85, R92 ;  /* 0x0000005542537210 */ /* 0x000fe4000791e05c */
[----:B------:R-:W-:Y:S02]  /*1e830*/  IADD3.X R49, R54, R49, R99, P2, P3 ;  /* 0x0000003136317210 */ /* 0x000fe400017e6463 */
[----:B------:R-:W-:Y:S02]  /*1e840*/  IADD3 R94, P2, P3, R72, R70, R97 ;  /* 0x00000046485e7210 */ /* 0x000fe40007b5e061 */
[----:B------:R-:W-:-:S02]  /*1e850*/  LOP3.LUT R103, R31, R23, R84, 0x96, !PT ;  /* 0x000000171f677212 */ /* 0x000fc400078e9654 */
[----:B------:R-:W-:Y:S02]  /*1e860*/  IADD3.X R91, R65, R86, R90, P0, P1 ;  /* 0x00000056415b7210 */ /* 0x000fe400007e245a */
[----:B------:R-:W-:Y:S02]  /*1e870*/  LOP3.LUT R23, R49, R20, R28, 0x96, !PT ;  /* 0x0000001431177212 */ /* 0x000fe400078e961c */
[----:B------:R-:W-:Y:S02]  /*1e880*/  LOP3.LUT R22, R83, R21, R86, 0x96, !PT ;  /* 0x0000001553167212 */ /* 0x000fe400078e9656 */
[----:B------:R-:W-:Y:S02]  /*1e890*/  IADD3.X R86, R68, R95, R87, P2, P3 ;  /* 0x0000005f44567210 */ /* 0x000fe400017e6457 */
[----:B------:R-:W-:Y:S02]  /*1e8a0*/  LOP3.LUT R21, R94, R8, R95, 0x96, !PT ;  /* 0x000000085e157212 */ /* 0x000fe400078e965f */
[----:B------:R-:W-:-:S02]  /*1e8b0*/  LOP3.LUT R85, R91, R10, R85, 0x96, !PT ;  /* 0x0000000a5b557212 */ /* 0x000fc400078e9655 */
[----:B------:R-:W-:Y:S02]  /*1e8c0*/  SHF.L.W.U32.HI R8, R24, 0x10, R23 ;  /* 0x0000001018087819 */ /* 0x000fe40000010e17 */
[----:B------:R-:W-:Y:S02]  /*1e8d0*/  LOP3.LUT R70, R86, R11, R70, 0x96, !PT ;  /* 0x0000000b56467212 */ /* 0x000fe400078e9646 */
[----:B------:R-:W-:Y:S02]  /*1e8e0*/  SHF.L.W.U32.HI R11, R22, 0x10, R85 ;  /* 0x00000010160b7819 */ /* 0x000fe40000010e55 */
[----:B------:R-:W-:Y:S02]  /*1e8f0*/  SHF.L.W.U32.HI R10, R23, 0x10, R24 ;  /* 0x00000010170a7819 */ /* 0x000fe40000010e18 */
[----:B------:R-:W-:Y:S02]  /*1e900*/  IADD3 R28, P0, R8, R93, RZ ;  /* 0x0000005d081c7210 */ /* 0x000fe40007f1e0ff */
[----:B------:R-:W-:-:S02]  /*1e910*/  SHF.L.W.U32.HI R23, R70, 0x10, R21 ;  /* 0x0000001046177819 */ /* 0x000fc40000010e15 */
[----:B------:R-:W-:Y:S02]  /*1e920*/  SHF.L.W.U32.HI R20, R85, 0x10, R22 ;  /* 0x0000001055147819 */ /* 0x000fe40000010e16 */
[----:B------:R-:W-:Y:S02]  /*1e930*/  SHF.L.W.U32.HI R21, R21, 0x10, R70 ;  /* 0x0000001015157819 */ /* 0x000fe40000010e46 */
[----:B------:R-:W-:Y:S02]  /*1e940*/  SHF.L.W.U32.HI R22, R96, 0x10, R103 ;  /* 0x0000001060167819 */ /* 0x000fe40000010e67 */
[----:B------:R-:W-:Y:S01]  /*1e950*/  IADD3 R95, P1, R11, R30, RZ ;  /* 0x0000001e0b5f7210 */ /* 0x000fe20007f3e0ff */
[----:B------:R-:W-:Y:S01]  /*1e960*/  IMAD.X R88, R10, 0x1, R89, P0 ;  /* 0x000000010a587824 */ /* 0x000fe200000e0659 */
        /* <DEDUP_REMOVED lines=22> */
[----:B------:R-:W-:Y:S02]  /*1ead0*/  SHF.L.W.U32.HI R39, R26, 0x1, R45 ;  /* 0x000000011a277819 */ /* 0x000fe40000010e2d */
[----:B------:R-:W-:Y:S02]  /*1eae0*/  SHF.L.W.U32.HI R96, R96, 0x1, R25 ;  /* 0x0000000160607819 */ /* 0x000fe40000010e19 */
[----:B------:R-:W-:-:S02]  /*1eaf0*/  IADD3 R29, P1, P0, R64, R90, R83 ;  /* 0x0000005a401d7210 */ /* 0x000fc4000783e053 */
[----:B------:R-:W-:Y:S02]  /*1eb00*/  IADD3.X R26, R6, R70, R31, P2, P3 ;  /* 0x00000046061a7210 */ /* 0x000fe400017e641f */
[----:B------:R-:W-:Y:S02]  /*1eb10*/  IADD3.X R49, R55, R92, R49, P4, P5 ;  /* 0x0000005c37317210 */ /* 0x000fe400027ea431 */
        /* <DEDUP_REMOVED lines=29> */
[----:B------:R-:W-:Y:S02]  /*1ecf0*/  SHF.L.W.U32.HI R92, R87, 0x8, R90 ;  /* 0x00000008575c7819 */ /* 0x000fe40000010e5a */
[----:B------:R-:W-:Y:S02]  /*1ed00*/  SHF.L.W.U32.HI R98, R90, 0x8, R87 ;  /* 0x000000085a627819 */ /* 0x000fe40000010e57 */
[----:B------:R-:W-:-:S02]  /*1ed10*/  IADD3 R90, P0, P1, R63, R36, R93 ;  /* 0x000000243f5a7210 */ /* 0x000fc4000791e05d */
[----:B------:R-:W-:Y:S02]  /*1ed20*/  IADD3 R89, P2, P3, R77, R71, R70 ;  /* 0x000000474d597210 */ /* 0x000fe40007b5e046 */
[----:B------:R-:W-:Y:S02]  /*1ed30*/  LOP3.LUT R47, R47, R28, RZ, 0x3c, !PT ;  /* 0x0000001c2f2f7212 */ /* 0x000fe400078e3cff */
[----:B------:R-:W-:Y:S02]  /*1ed40*/  LOP3.LUT R84, R39, R88, RZ, 0x3c, !PT ;  /* 0x0000005827547212 */ /* 0x000fe400078e3cff */
[----:B------:R-:W-:Y:S02]  /*1ed50*/  LOP3.LUT R97, R90, R23, R26, 0x96, !PT ;  /* 0x000000175a617212 */ /* 0x000fe400078e961a */
[----:B------:R-:W-:Y:S02]  /*1ed60*/  IADD3.X R26, R61, R26, R100, P0, P1 ;  /* 0x0000001a3d1a7210 */ /* 0x000fe400007e2464 */
[----:B------:R-:W-:-:S02]  /*1ed70*/  LOP3.LUT R95, R89, R24, R49, 0x96, !PT ;  /* 0x00000018595f7212 */ /* 0x000fc400078e9631 */
[----:B------:R-:W-:Y:S02]  /*1ed80*/  SHF.L.W.U32.HI R87, R47, 0x8, R84 ;  /* 0x000000082f577819 */ /* 0x000fe40000010e54 */
[----:B------:R-:W-:Y:S02]  /*1ed90*/  IADD3.X R49, R37, R49, R86, P2, P3 ;  /* 0x0000003125317210 */ /* 0x000fe400017e6456 */
[----:B------:R-:W-:Y:S02]  /*1eda0*/  IADD3 R39, P0, P1, R57, R29, R98 ;  /* 0x0000001d39277210 */ /* 0x000fe4000791e062 */
[----:B------:R-:W-:Y:S02]  /*1edb0*/  SHF.L.W.U32.HI R96, R84, 0x8, R47 ;  /* 0x0000000854607819 */ /* 0x000fe40000010e2f */
[----:B------:R-:W-:Y:S02]  /*1edc0*/  LOP3.LUT R36, R26, R21, R36, 0x96, !PT ;  /* 0x000000151a247212 */ /* 0x000fe400078e9624 */
[----:B------:R-:W-:-:S02]  /*1edd0*/  IADD3 R47, P2, P3, R79, R94, R87 ;  /* 0x0000005e4f2f7210 */ /* 0x000fc40007b5e057 */
        /* <DEDUP_REMOVED lines=40> */
[----:B------:R-:W-:Y:S02]  /*1f060*/  SHF.L.W.U32.HI R87, R25, 0x1, R86 ;  /* 0x0000000119577819 */ /* 0x000fe40000010e56 */
[----:B------:R-:W-:Y:S02]  /*1f070*/  IADD3 R86, P1, P0, R78, R92, R39 ;  /* 0x0000005c4e567210 */ /* 0x000fe4000783e027 */
        /* <DEDUP_REMOVED lines=9> */
[----:B------:R-:W-:-:S02]  /*1f110*/  LOP3.LUT R88, R20, R89, RZ, 0x3c, !PT ;  /* 0x0000005914587212 */ /* 0x000fc400078e3cff */
        /* <DEDUP_REMOVED lines=30> */
[----:B------:R-:W-:Y:S02]  /*1f300*/  SHF.L.W.U32.HI R87, R97, 0x8, R70 ;  /* 0x0000000861577819 */ /* 0x000fe40000010e46 */
        /* <DEDUP_REMOVED lines=15> */
[----:B------:R-:W-:-:S02]  /*1f400*/  SHF.L.W.U32.HI R20, R86, 0x10, R23 ;  /* 0x0000001056147819 */ /* 0x000fc40000010e17 */
[----:B------:R-:W-:Y:S01]  /*1f410*/  SHF.L.W.U32.HI R10, R23, 0x10, R86 ;  /* 0x00000010170a7819 */ /* 0x000fe20000010e56 */
[----:B------:R-:W-:Y:S01]  /*1f420*/  IMAD.X R86, R11, 0x1, R88, P0 ;  /* 0x000000010b567824 */ /* 0x000fe200000e0658 */
        /* <DEDUP_REMOVED lines=19> */
[----:B------:R-:W-:Y:S02]  /*1f560*/  SHF.L.W.U32.HI R87, R27, 0x1, R90 ;  /* 0x000000011b577819 */ /* 0x000fe40000010e5a */
[----:B------:R-:W-:-:S02]  /*1f570*/  LOP3.LUT R88, R71, R100, RZ, 0x3c, !PT ;  /* 0x0000006447587212 */ /* 0x000fc400078e3cff */
[----:B------:R-:W-:Y:S02]  /*1f580*/  IADD3 R30, P2, P3, R80, R47, R45 ;  /* 0x0000002f501e7210 */ /* 0x000fe40007b5e02d */
[----:B------:R-:W-:Y:S02]  /*1f590*/  SHF.L.W.U32.HI R71, R25, 0x1, R92 ;  /* 0x0000000119477819 */ /* 0x000fe40000010e5c */
[----:B------:R-:W-:Y:S02]  /*1f5a0*/  SHF.L.W.U32.HI R90, R90, 0x1, R27 ;  /* 0x000000015a5a7819 */ /* 0x000fe40000010e1b */
[----:B------:R-:W-:Y:S02]  /*1f5b0*/  IADD3 R83, P4, P5, R82, R87, R83 ;  /* 0x0000005752537210 */ /* 0x000fe40007d9e053 */
[----:B------:R-:W-:Y:S02]  /*1f5c0*/  SHF.L.W.U32.HI R84, R29, 0x1, R88 ;  /* 0x000000011d547819 */ /* 0x000fe40000010e58 */
[----:B------:R-:W-:-:S02]  /*1f5d0*/  IADD3.X R28, R44, R31, R28, P2, P3 ;  /* 0x0000001f2c1c7210 */ /* 0x000fc400017e641c */
[----:B------:R-:W-:Y:S02]  /*1f5e0*/  SHF.L.W.U32.HI R92, R92, 0x1, R25 ;  /* 0x000000015c5c7819 */ /* 0x000fe40000010e19 */
[----:B------:R-:W-:Y:S02]  /*1f5f0*/  IADD3 R26, P1, P0, R66, R71, R70 ;  /* 0x00000047421a7210 */ /* 0x000fe4000783e046 */
[----:B------:R-:W-:Y:S02]  /*1f600*/  IADD3.X R45, R46, R90, R49, P4, P5 ;  /* 0x0000005a2e2d7210 */ /* 0x000fe400027ea431 */
[----:B------:R-:W-:Y:S02]  /*1f610*/  SHF.L.W.U32.HI R88, R88, 0x1, R29 ;  /* 0x0000000158587819 */ /* 0x000fe40000010e1d */
[----:B------:R-:W-:Y:S02]  /*1f620*/  IADD3 R85, P2, P3, R79, R84, R85 ;  /* 0x000000544f557210 */ /* 0x000fe40007b5e055 */
[----:B------:R-:W-:-:S02]  /*1f630*/  LOP3.LUT R70, R23, R28, RZ, 0x3c, !PT ;  /* 0x0000001c17467212 */ /* 0x000fc400078e3cff */
[----:B------:R-:W-:Y:S02]  /*1f640*/  IADD3.X R96, R65, R92, R96, P1, P0 ;  /* 0x0000005c41607210 */ /* 0x000fe40000fe0460 */
[----:B------:R-:W-:Y:S02]  /*1f650*/  LOP3.LUT R36, R24, R45, RZ, 0x3c, !PT ;  /* 0x0000002d18247212 */ /* 0x000fe400078e3cff */
[----:B------:R-:W-:Y:S02]  /*1f660*/  IADD3.X R91, R81, R88, R91, P2, P3 ;  /* 0x00000058515b7210 */ /* 0x000fe400017e645b */
[----:B------:R-:W-:Y:S02]  /*1f670*/  IADD3 R70, P0, R70, R94, RZ ;  /* 0x0000005e46467210 */ /* 0x000fe40007f1e0ff */
[----:B------:R-:W-:Y:S02]  /*1f680*/  LOP3.LUT R93, R21, R30, RZ, 0x3c, !PT ;  /* 0x0000001e155d7212 */ /* 0x000fe400078e3cff */
[----:B------:R-:W-:-:S02]  /*1f690*/  LOP3.LUT R29, R11, R96, RZ, 0x3c, !PT ;  /* 0x000000600b1d7212 */ /* 0x000fc400078e3cff */
        /* <DEDUP_REMOVED lines=27> */
[----:B------:R-:W-:-:S02]  /*1f850*/  LOP3.LUT R97, R92, R23, R28, 0x96, !PT ;  /* 0x000000175c617212 */ /* 0x000fc400078e961c */
[----:B------:R-:W-:Y:S02]  /*1f860*/  IADD3.X R28, R67, R28, R90, P0, P1 ;  /* 0x0000001c431c7210 */ /* 0x000fe400007e245a */
[----:B------:R-:W-:Y:S02]  /*1f870*/  SHF.L.W.U32.HI R89, R31, 0x8, R94 ;  /* 0x000000081f597819 */ /* 0x000fe40000010e5e */
[----:B------:R-:W-:Y:S02]  /*1f880*/  LOP3.LUT R23, R87, R24, R45, 0x96, !PT ;  /* 0x0000001857177212 */ /* 0x000fe400078e962d */
[----:B------:R-:W-:Y:S02]  /*1f890*/  SHF.L.W.U32.HI R94, R94, 0x8, R31 ;  /* 0x000000085e5e7819 */ /* 0x000fe40000010e1f */
[----:B------:R-:W-:Y:S02]  /*1f8a0*/  IADD3.X R45, R56, R45, R49, P2, P3 ;  /* 0x0000002d382d7210 */ /* 0x000fe400017e6431 */
[----:B------:R-:W-:-:S02]  /*1f8b0*/  IADD3 R31, P0, P1, R77, R26, R88 ;  /* 0x0000001a4d1f7210 */ /* 0x000fc4000791e058 */
[----:B------:R-:W-:Y:S02]  /*1f8c0*/  LOP3.LUT R24, R28, R21, R30, 0x96, !PT ;  /* 0x000000151c187212 */ /* 0x000fe400078e961e */
[----:B------:R-:W-:Y:S02]  /*1f8d0*/  IADD3 R47, P2, P3, R76, R85, R94 ;  /* 0x000000554c2f7210 */ /* 0x000fe40007b5e05e */
[----:B------:R-:W-:Y:S02]  /*1f8e0*/  LOP3.LUT R30, R45, R22, R83, 0x96, !PT ;  /* 0x000000162d1e7212 */ /* 0x000fe400078e9653 */
[----:B------:R-:W-:Y:S02]  /*1f8f0*/  LOP3.LUT R21, R31, R11, R96, 0x96, !PT ;  /* 0x0000000b1f157212 */ /* 0x000fe400078e9660 */
[----:B------:R-:W-:Y:S02]  /*1f900*/  IADD3.X R83, R37, R96, R84, P0, P1 ;  /* 0x0000006025537210 */ /* 0x000fe400007e2454 */
[----:B------:R-:W-:-:S02]  /*1f910*/  SHF.L.W.U32.HI R11, R97, 0x10, R24 ;  /* 0x00000010610b7819 */ /* 0x000fc40000010e18 */
[----:B------:R-:W-:Y:S02]  /*1f920*/  LOP3.LUT R20, R47, R20, R91, 0x96, !PT ;  /* 0x000000142f147212 */ /* 0x000fe400078e965b */
        /* <DEDUP_REMOVED lines=16> */
[----:B------:R-:W-:Y:S02]  /*1fa30*/  SHF.L.W.U32.HI R30, R95, 0x1, R90 ;  /* 0x000000015f1e7819 */ /* 0x000fe40000010e5a */
[----:B------:R-:W-:Y:S01]  /*1fa40*/  IADD3 R95, P1, R10, R29, RZ ;  /* 0x0000001d0a5f7210 */ /* 0x000fe20007f3e0ff */
[----:B------:R-:W-:Y:S01]  /*1fa50*/  IMAD.X R98, R21, 0x1, R86, P2 ;  /* 0x0000000115627824 */ /* 0x000fe200010e0656 */
[----:B------:R-:W-:-:S03]  /*1fa60*/  IADD3 R99, P0, R23, R36, RZ ;  /* 0x0000002417637210 */ /* 0x000fc60007f1e0ff */
        /* <DEDUP_REMOVED lines=56> */
[----:B------:R-:W-:Y:S02]  /*1fdf0*/  SHF.L.W.U32.HI R90, R89, 0x8, R88 ;  /* 0x00000008595a7819 */ /* 0x000fe40000010e58 */
[----:B------:R-:W-:Y:S02]  /*1fe00*/  IADD3.X R30, R67, R49, R70, P0, P1 ;  /* 0x00000031431e7210 */ /* 0x000fe400007e2446 */
[----:B------:R-:W-:Y:S02]  /*1fe10*/  LOP3.LUT R24, R83, R22, R45, 0x96, !PT ;  /* 0x0000001653187212 */ /* 0x000fe400078e962d */
[----:B------:R-:W-:Y:S02]  /*1fe20*/  IADD3.X R45, R37, R45, R98, P2, P3 ;  /* 0x0000002d252d7210 */ /* 0x000fe400017e6462 */
[----:B------:R-:W-:-:S02]  /*1fe30*/  IADD3 R88, P0, P1, R57, R31, R96 ;  /* 0x0000001f39587210 */ /* 0x000fc4000791e060 */
[----:B------:R-:W-:Y:S02]  /*1fe40*/  LOP3.LUT R87, R45, R10, R87, 0x96, !PT ;  /* 0x0000000a2d577212 */ /* 0x000fe400078e9657 */
[----:B------:R-:W-:Y:S02]  /*1fe50*/  IADD3.X R89, R59, R94, R90, P0, P1 ;  /* 0x0000005e3b597210 */ /* 0x000fe400007e245a */
[----:B------:R-:W-:Y:S02]  /*1fe60*/  IADD3 R49, P2, P3, R76, R36, R93 ;  /* 0x000000244c317210 */ /* 0x000fe40007b5e05d */
[----:B------:R-:W-:Y:S02]  /*1fe70*/  LOP3.LUT R92, R30, R23, R92, 0x96, !PT ;  /* 0x000000171e5c7212 */ /* 0x000fe400078e965c */
[----:B------:R-:W-:Y:S02]  /*1fe80*/  LOP3.LUT R22, R88, R21, R94, 0x96, !PT ;  /* 0x0000001558167212 */ /* 0x000fe400078e965e */
[----:B------:R-:W-:-:S02]  /*1fe90*/  SHF.L.W.U32.HI R10, R24, 0x10, R87 ;  /* 0x00000010180a7819 */ /* 0x000fc40000010e57 */
[----:B------:R-:W-:Y:S02]  /*1fea0*/  LOP3.LUT R23, R89, R20, R31, 0x96, !PT ;  /* 0x0000001459177212 */ /* 0x000fe400078e961f */
[----:B------:R-:W-:Y:S02]  /*1feb0*/  IADD3.X R94, R6, R91, R71, P2, P3 ;  /* 0x0000005b065e7210 */ /* 0x000fe400017e6447 */
[----:B------:R-:W-:Y:S02]  /*1fec0*/  LOP3.LUT R21, R49, R8, R91, 0x96, !PT ;  /* 0x0000000831157212 */ /* 0x000fe400078e965b */
[----:B------:R-:W-:Y:S02]  /*1fed0*/  SHF.L.W.U32.HI R8, R87, 0x10, R24 ;  /* 0x0000001057087819 */ /* 0x000fe40000010e18 */
[----:B------:R-:W-:Y:S02]  /*1fee0*/  IADD3 R31, P0, R10, R85, RZ ;  /* 0x000000550a1f7210 */ /* 0x000fe40007f1e0ff */
[----:B------:R-:W-:-:S02]  /*1fef0*/  SHF.L.W.U32.HI R20, R22, 0x10, R23 ;  /* 0x0000001016147819 */ /* 0x000fc40000010e17 */
[----:B------:R-:W-:Y:S02]  /*1ff00*/  LOP3.LUT R36, R94, R11, R36, 0x96, !PT ;  /* 0x0000000b5e247212 */ /* 0x000fe400078e9624 */
[----:B------:R-:W-:Y:S01]  /*1ff10*/  SHF.L.W.U32.HI R11, R23, 0x10, R22 ;  /* 0x00000010170b7819 */ /* 0x000fe20000010e16 */
[----:B------:R-:W-:Y:S01]  /*1ff20*/  IMAD.X R47, R8, 0x1, R47, P0 ;  /* 0x00000001082f7824 */ /* 0x000fe200000e062f */
[----:B------:R-:W-:Y:S02]  /*1ff30*/  SHF.L.W.U32.HI R22, R95, 0x10, R92 ;  /* 0x000000105f167819 */ /* 0x000fe40000010e5c */
[----:B------:R-:W-:Y:S02]  /*1ff40*/  IADD3 R87, P1, R20, R29, RZ ;  /* 0x0000001d14577210 */ /* 0x000fe40007f3e0ff */
[----:B------:R-:W-:Y:S02]  /*1ff50*/  SHF.L.W.U32.HI R23, R36, 0x10, R21 ;  /* 0x0000001024177819 */ /* 0x000fe40000010e15 */
[----:B------:R-:W-:-:S02]  /*1ff60*/  SHF.L.W.U32.HI R21, R21, 0x10, R36 ;  /* 0x0000001015157819 */ /* 0x000fc40000010e24 */
[----:B------:R-:W-:Y:S01]  /*1ff70*/  SHF.L.W.U32.HI R24, R92, 0x10, R95 ;  /* 0x000000105c187819 */ /* 0x000fe20000010e5f */
[----:B------:R-:W-:Y:S01]  /*1ff80*/  IMAD.X R95, R11, 0x1, R26, P1 ;  /* 0x000000010b5f7824 */ /* 0x000fe200008e061a */
[----:B------:R-:W-:Y:S02]  /*1ff90*/  IADD3 R97, P0, R22, R27, RZ ;  /* 0x0000001b16617210 */ /* 0x000fe40007f1e0ff */
[----:B------:R-:W-:Y:S02]  /*1ffa0*/  LOP3.LUT R100, R100, R31, RZ, 0x3c, !PT ;  /* 0x0000001f64647212 */ /* 0x000fe400078e3cff */
        /* <DEDUP_REMOVED lines=9> */
[----:B------:R-:W-:Y:S02]  /*20040*/  SHF.L.W.U32.HI R90, R25, 0x1, R96 ;  /* 0x00000001195a7819 */ /* 0x000fe40000010e60 */
[----:B------:R-:W-:-:S02]  /*20050*/  LOP3.LUT R70, R70, R99, RZ, 0x3c, !PT ;  /* 0x0000006346467212 */ /* 0x000fc400078e3cff */
[----:B------:R-:W-:Y:S02]  /*20060*/  LOP3.LUT R93, R93, R28, RZ, 0x3c, !PT ;  /* 0x0000001c5d5d7212 */ /* 0x000fe400078e3cff */
[----:B------:R-:W-:Y:S02]  /*20070*/  LOP3.LUT R98, R71, R100, RZ, 0x3c, !PT ;  /* 0x0000006447627212 */ /* 0x000fe400078e3cff */
[----:B------:R-:W-:Y:S02]  /*20080*/  IADD3 R86, P2, P3, R52, R36, R39 ;  /* 0x0000002434567210 */ /* 0x000fe40007b5e027 */
[----:B------:R-:W-:Y:S02]  /*20090*/  SHF.L.W.U32.HI R96, R96, 0x1, R25 ;  /* 0x0000000160607819 */ /* 0x000fe40000010e19 */
[----:B------:R-:W-:Y:S02]  /*200a0*/  IADD3 R83, P4, P5, R72, R90, R83 ;  /* 0x0000005a48537210 */ /* 0x000fe40007d9e053 */
[----:B------:R-:W-:-:S02]  /*200b0*/  SHF.L.W.U32.HI R84, R70, 0x1, R91 ;  /* 0x0000000146547819 */ /* 0x000fc40000010e5b */
[----:B------:R-:W-:Y:S02]  /*200c0*/  SHF.L.W.U32.HI R85, R98, 0x1, R93 ;  /* 0x0000000162557819 */ /* 0x000fe40000010e5d */
[----:B------:R-:W-:Y:S02]  /*200d0*/  IADD3.X R26, R55, R29, R30, P2, P3 ;  /* 0x0000001d371a7210 */ /* 0x000fe400017e641e */
[----:B------:R-:W-:Y:S02]  /*200e0*/  SHF.L.W.U32.HI R91, R91, 0x1, R70 ;  /* 0x000000015b5b7819 */ /* 0x000fe40000010e46 */
[----:B------:R-:W-:Y:S02]  /*200f0*/  IADD3.X R45, R68, R96, R45, P4, P5 ;  /* 0x00000060442d7210 */ /* 0x000fe400027ea42d */
[----:B------:R-:W-:Y:S02]  /*20100*/  IADD3 R70, P2, P3, R82, R84, R49 ;  /* 0x0000005452467210 */ /* 0x000fe40007b5e031 */
[----:B------:R-:W-:-:S02]  /*20110*/  SHF.L.W.U32.HI R98, R93, 0x1, R98 ;  /* 0x000000015d627819 */ /* 0x000fc40000010e62 */
[----:B------:R-:W-:Y:S02]  /*20120*/  IADD3 R71, P1, P0, R69, R85, R88 ;  /* 0x0000005545477210 */ /* 0x000fe4000783e058 */
[----:B------:R-:W-:Y:S02]  /*20130*/  LOP3.LUT R93, R23, R26, RZ, 0x3c, !PT ;  /* 0x0000001a175d7212 */ /* 0x000fe400078e3cff */
[----:B------:R-:W-:Y:S02]  /*20140*/  LOP3.LUT R27, R24, R45, RZ, 0x3c, !PT ;  /* 0x0000002d181b7212 */ /* 0x000fe400078e3cff */
[----:B------:R-:W-:Y:S02]  /*20150*/  IADD3.X R94, R46, R91, R94, P2, P3 ;  /* 0x0000005b2e5e7210 */ /* 0x000fe400017e645e */
        /* <DEDUP_REMOVED lines=39> */
[----:B------:R-:W-:Y:S02]  /*203d0*/  IADD3 R86, P2, P3, R63, R70, R91 ;  /* 0x000000463f567210 */ /* 0x000fe40007b5e05b */
[----:B------:R-:W-:Y:S02]  /*203e0*/  LOP3.LUT R21, R45, R8, R89, 0x96, !PT ;  /* 0x000000082d157212 */ /* 0x000fe400078e9659 */
[----:B------:R-:W-:Y:S02]  /*203f0*/  IADD3.X R89, R44, R89, R49, P0, P1 ;  /* 0x000000592c597210 */ /* 0x000fe400007e2431 */
[----:B------:R-:W-:Y:S02]  /*20400*/  IADD3.X R99, R61, R94, R90, P2, P3 ;  /* 0x0000005e3d637210 */ /* 0x000fe400017e645a */
[----:B------:R-:W-:-:S02]  /*20410*/  SHF.L.W.U32.HI R8, R23, 0x10, R24 ;  /* 0x0000001017087819 */ /* 0x000fc40000010e18 */
[----:B------:R-:W-:Y:S02]  /*20420*/  LOP3.LUT R10, R89, R10, R71, 0x96, !PT ;  /* 0x0000000a590a7212 */ /* 0x000fe400078e9647 */
[----:B------:R-:W-:Y:S02]  /*20430*/  LOP3.LUT R97, R88, R22, R83, 0x96, !PT ;  /* 0x0000001658617212 */ /* 0x000fe400078e9653 */
        /* <DEDUP_REMOVED lines=12> */
[----:B------:R-:W-:Y:S02]  /*20500*/  IADD3 R97, P0, R22, R27, RZ ;  /* 0x0000001b16617210 */ /* 0x000fe40007f1e0ff */
[----:B------:R-:W-:Y:S01]  /*20510*/  LOP3.LUT R92, R87, R83, RZ, 0x3c, !PT ;  /* 0x00000053575c7212 */ /* 0x000fe200078e3cff */
[----:B------:R-:W-:Y:S02]  /*20520*/  IMAD.X R87, R20, 0x1, R47, P2 ;  /* 0x0000000114577824 */ /* 0x000fe400010e062f */
        /* <DEDUP_REMOVED lines=9> */
[----:B------:R-:W-:Y:S02]  /*205c0*/  LOP3.LUT R36, R36, R97, RZ, 0x3c, !PT ;  /* 0x0000006124247212 */ /* 0x000fe400078e3cff */
[----:B------:R-:W-:Y:S02]  /*205d0*/  SHF.L.W.U32.HI R71, R71, 0x1, R90 ;  /* 0x0000000147477819 */ /* 0x000fe40000010e5a */
[----:B------:R-:W-:Y:S01]  /*205e0*/  IADD3 R27, P2, P3, R63, R39, R84 ;  /* 0x000000273f1b7210 */ /* 0x000fe20007b5e054 */
[----:B------:R-:W-:Y:S01]  /*205f0*/  IMAD.X R91, R23, 0x1, R28, P1 ;  /* 0x00000001175b7824 */ /* 0x000fe200008e061c */
[----:B------:R-:W-:Y:S02]  /*20600*/  SHF.L.W.U32.HI R96, R25, 0x1, R36 ;  /* 0x0000000119607819 */ /* 0x000fe40000010e24 */
[----:B------:R-:W-:Y:S02]  /*20610*/  IADD3.X R47, R61, R71, R26, P2, P3 ;  /* 0x000000473d2f7210 */ /* 0x000fe400017e641a */
[----:B------:R-:W-:-:S02]  /*20620*/  SHF.L.W.U32.HI R98, R36, 0x1, R25 ;  /* 0x0000000124627819 */ /* 0x000fc40000010e19 */
[----:B------:R-:W-:Y:S02]  /*20630*/  IADD3 R45, P1, P0, R77, R96, R45 ;  /* 0x000000604d2d7210 */ /* 0x000fe4000783e02d */
[----:B------:R-:W-:Y:S02]  /*20640*/  IADD3 R36, P4, P5, R75, R70, R29 ;  /* 0x000000464b247210 */ /* 0x000fe40007d9e01d */
[----:B------:R-:W-:Y:S02]  /*20650*/  LOP3.LUT R30, R24, R47, RZ, 0x3c, !PT ;  /* 0x0000002f181e7212 */ /* 0x000fe400078e3cff */
[----:B------:R-:W-:Y:S02]  /*20660*/  LOP3.LUT R85, R85, R95, RZ, 0x3c, !PT ;  /* 0x0000005f55557212 */ /* 0x000fe400078e3cff */
[----:B------:R-:W-:Y:S02]  /*20670*/  LOP3.LUT R100, R49, R91, RZ, 0x3c, !PT ;  /* 0x0000005b31647212 */ /* 0x000fe400078e3cff */
[----:B------:R-:W-:-:S02]  /*20680*/  IADD3.X R89, R37, R98, R89, P1, P0 ;  /* 0x0000006225597210 */ /* 0x000fc40000fe0459 */
[----:B------:R-:W-:Y:S02]  /*20690*/  IADD3.X R84, R67, R31, R88, P4, P5 ;  /* 0x0000001f43547210 */ /* 0x000fe400027ea458 */
[----:B------:R-:W-:Y:S02]  /*206a0*/  IADD3 R30, P0, R30, R95, RZ ;  /* 0x0000005f1e1e7210 */ /* 0x000fe40007f1e0ff */
[----:B------:R-:W-:Y:S02]  /*206b0*/  LOP3.LUT R28, R22, R27, RZ, 0x3c, !PT ;  /* 0x0000001b161c7212 */ /* 0x000fe400078e3cff */
[----:B------:R-:W-:Y:S02]  /*206c0*/  SHF.L.W.U32.HI R92, R100, 0x1, R85 ;  /* 0x00000001645c7819 */ /* 0x000fe40000010e55 */
[----:B------:R-:W-:Y:S01]  /*206d0*/  LOP3.LUT R29, R23, R84, RZ, 0x3c, !PT ;  /* 0x00000054171d7212 */ /* 0x000fe200078e3cff */
[----:B------:R-:W-:Y:S01]  /*206e0*/  IMAD.X R28, R28, 0x1, R91, P0 ;  /* 0x000000011c1c7824 */ /* 0x000fe200000e065b */
[----:B------:R-:W-:-:S02]  /*206f0*/  SHF.L.W.U32.HI R100, R85, 0x1, R100 ;  /* 0x0000000155647819 */ /* 0x000fc40000010e64 */
[----:B------:R-:W-:Y:S02]  /*20700*/  IADD3 R49, P2, P3, R57, R92, R86 ;  /* 0x0000005c39317210 */ /* 0x000fe40007b5e056 */
[----:B------:R-:W-:Y:S02]  /*20710*/  LOP3.LUT R26, R20, R89, RZ, 0x3c, !PT ;  /* 0x00000059141a7212 */ /* 0x000fe400078e3cff */
[----:B------:R-:W-:Y:S02]  /*20720*/  IADD3 R29, P1, R29, R102, RZ ;  /* 0x000000661d1d7210 */ /* 0x000fe40007f3e0ff */
[----:B------:R-:W-:Y:S02]  /*20730*/  LOP3.LUT R90, R21, R36, RZ, 0x3c, !PT ;  /* 0x00000024155a7212 */ /* 0x000fe400078e3cff */
[----:B------:R-:W-:Y:S02]  /*20740*/  IADD3.X R99, R59, R100, R99, P2, P3 ;  /* 0x000000643b637210 */ /* 0x000fe400017e6463 */
[----:B------:R-:W-:-:S02]  /*20750*/  IADD3 R93, P2, R26, R93, RZ ;  /* 0x0000005d1a5d7210 */ /* 0x000fc40007f5e0ff */
[----:B------:R-:W-:Y:S02]  /*20760*/  LOP3.LUT R102, R39, R30, RZ, 0x3c, !PT ;  /* 0x0000001e27667212 */ /* 0x000fe400078e3cff */
[----:B------:R-:W-:Y:S02]  /*20770*/  LOP3.LUT R71, R71, R28, RZ, 0x3c, !PT ;  /* 0x0000001c47477212 */ /* 0x000fe400078e3cff */
[----:B------:R-:W-:Y:S01]  /*20780*/  LOP3.LUT R26, R10, R45, RZ, 0x3c, !PT ;  /* 0x0000002d0a1a7212 */ /* 0x000fe200078e3cff */
[----:B------:R-:W-:Y:S01]  /*20790*/  IMAD.X R90, R90, 0x1, R87, P1 ;  /* 0x000000015a5a7824 */ /* 0x000fe200008e0657 */
[----:B------:R-:W-:Y:S02]  /*207a0*/  LOP3.LUT R39, R70, R29, RZ, 0x3c, !PT ;  /* 0x0000001d46277212 */ /* 0x000fe400078e3cff */
[----:B------:R-:W-:Y:S01]  /*207b0*/  SHF.L.W.U32.HI R70, R71, 0x8, R102 ;  /* 0x0000000847467819 */ /* 0x000fe20000010e66 */
[----:B------:R-:W-:Y:S01]  /*207c0*/  IMAD.X R83, R26, 0x1, R83, P2 ;  /* 0x000000011a537824 */ /* 0x000fe200010e0653 */
[----:B------:R-:W-:-:S02]  /*207d0*/  SHF.L.W.U32.HI R102, R102, 0x8, R71 ;  /* 0x0000000866667819 */ /* 0x000fc40000010e47 */
[----:B------:R-:W-:Y:S02]  /*207e0*/  LOP3.LUT R25, R11, R99, RZ, 0x3c, !PT ;  /* 0x000000630b197212 */ /* 0x000fe400078e3cff */
[----:B------:R-:W-:Y:S02]  /*207f0*/  LOP3.LUT R86, R31, R90, RZ, 0x3c, !PT ;  /* 0x0000005a1f567212 */ /* 0x000fe400078e3cff */
[----:B------:R-:W-:Y:S02]  /*20800*/  IADD3 R71, P0, P1, R66, R27, R102 ;  /* 0x0000001b42477210 */ /* 0x000fe4000791e066 */
[----:B------:R-:W-:Y:S02]  /*20810*/  IADD3 R25, P3, R25, R97, RZ ;  /* 0x0000006119197210 */ /* 0x000fe40007f7e0ff */
[----:B------:R-:W-:Y:S02]  /*20820*/  LOP3.LUT R85, R8, R49, RZ, 0x3c, !PT ;  /* 0x0000003108557212 */ /* 0x000fe400078e3cff */
[----:B------:R-:W-:-:S02]  /*20830*/  LOP3.LUT R103, R96, R93, RZ, 0x3c, !PT ;  /* 0x0000005d60677212 */ /* 0x000fc400078e3cff */
[----:B------:R-:W-:Y:S02]  /*20840*/  LOP3.LUT R98, R98, R83, RZ, 0x3c, !PT ;  /* 0x0000005362627212 */ /* 0x000fe400078e3cff */
[----:B------:R-:W-:Y:S02]  /*20850*/  SHF.L.W.U32.HI R96, R39, 0x8, R86 ;  /* 0x0000000827607819 */ /* 0x000fe40000010e56 */
[----:B------:R-:W-:Y:S01]  /*20860*/  LOP3.LUT R24, R71, R24, R47, 0x96, !PT ;  /* 0x0000001847187212 */ /* 0x000fe200078e962f */
[----:B------:R-:W-:Y:S01]  /*20870*/  IMAD.X R26, R85, 0x1, R94, P3 ;  /* 0x00000001551a7824 */ /* 0x000fe200018e065e */
[----:B------:R-:W-:Y:S02]  /*20880*/  IADD3.X R47, R65, R47, R70, P0, P1 ;  /* 0x0000002f412f7210 */ /* 0x000fe400007e2446 */
[----:B------:R-:W-:Y:S02]  /*20890*/  SHF.L.W.U32.HI R97, R98, 0x8, R103 ;  /* 0x0000000862617819 */ /* 0x000fe40000010e67 */
[----:B------:R-:W-:-:S02]  /*208a0*/  SHF.L.W.U32.HI R95, R86, 0x8, R39 ;  /* 0x00000008565f7819 */ /* 0x000fc40000010e27 */
[----:B------:R-:W-:Y:S02]  /*208b0*/  SHF.L.W.U32.HI R103, R103, 0x8, R98 ;  /* 0x0000000867677819 */ /* 0x000fe40000010e62 */
[----:B------:R-:W-:Y:S02]  /*208c0*/  IADD3 R88, P2, P3, R69, R36, R96 ;  /* 0x0000002445587210 */ /* 0x000fe40007b5e060 */
[----:B------:R-:W-:Y:S02]  /*208d0*/  LOP3.LUT R39, R47, R22, R27, 0x96, !PT ;  /* 0x000000162f277212 */ /* 0x000fe400078e961b */
[----:B------:R-:W-:Y:S02]  /*208e0*/  IADD3.X R86, R73, R84, R95, P2, P3 ;  /* 0x0000005449567210 */ /* 0x000fe400017e645f */
[----:B------:R-:W-:Y:S02]  /*208f0*/  IADD3 R31, P0, P1, R76, R45, R103 ;  /* 0x0000002d4c1f7210 */ /* 0x000fe4000791e067 */
[----:B------:R-:W-:-:S02]  /*20900*/  SHF.L.W.U32.HI R27, R24, 0x10, R39 ;  /* 0x00000010181b7819 */ /* 0x000fc40000010e27 */
[----:B------:R-:W-:Y:S02]  /*20910*/  LOP3.LUT R23, R88, R23, R84, 0x96, !PT ;  /* 0x0000001758177212 */ /* 0x000fe400078e9654 */
[----:B------:R-:W-:Y:S02]  /*20920*/  LOP3.LUT R36, R86, R21, R36, 0x96, !PT ;  /* 0x0000001556247212 */ /* 0x000fe400078e9624 */
[----:B------:R-:W-:Y:S02]  /*20930*/  LOP3.LUT R20, R31, R20, R89, 0x96, !PT ;  /* 0x000000141f147212 */ /* 0x000fe400078e9659 */
[----:B------:R-:W-:Y:S02]  /*20940*/  IADD3.X R89, R6, R89, R97, P0, P1 ;  /* 0x0000005906597210 */ /* 0x000fe400007e2461 */
[----:B------:R-:W-:Y:S02]  /*20950*/  SHF.L.W.U32.HI R39, R39, 0x10, R24 ;  /* 0x0000001027277819 */ /* 0x000fe40000010e18 */
[----:B------:R-:W-:-:S02]  /*20960*/  IADD3 R85, P0, R27, R30, RZ ;  /* 0x0000001e1b557210 */ /* 0x000fc40007f1e0ff */
[----:B------:R-:W-:-:S03]  /*20970*/  SHF.L.W.U32.HI R30, R23, 0x10, R36 ;  /* 0x00000010171e7819 */ /* 0x000fc60000010e24 */
[----:B------:R-:W-:Y:S01]  /*20980*/  IMAD.X R87, R39, 0x1, R28, P0 ;  /* 0x0000000127577824 */ /* 0x000fe200000e061c */
[----:B------:R-:W-:Y:S02]  /*20990*/  IADD3 R105, P0, R30, R29, RZ ;  /* 0x0000001d1e697210 */ /* 0x000fe40007f1e0ff */
[----:B------:R-:W2:Y:S01]  /*209a0*/  LDL.64 R28, [R1+0xe0] ;  /* 0x0000e000011c7983 */ /* 0x000ea20000100a00 */
[----:B------:R-:W-:Y:S02]  /*209b0*/  LOP3.LUT R92, R92, R25, RZ, 0x3c, !PT ;  /* 0x000000195c5c7212 */ /* 0x000fe400078e3cff */
[----:B------:R-:W-:-:S04]  /*209c0*/  LOP3.LUT R101, R100, R26, RZ, 0x3c, !PT ;  /* 0x0000001a64657212 */ /* 0x000fc800078e3cff */
[----:B------:R-:W-:Y:S02]  /*209d0*/  SHF.L.W.U32.HI R94, R101, 0x8, R92 ;  /* 0x00000008655e7819 */ /* 0x000fe40000010e5c */
[----:B------:R-:W-:-:S04]  /*209e0*/  SHF.L.W.U32.HI R101, R92, 0x8, R101 ;  /* 0x000000085c657819 */ /* 0x000fc80000010e65 */
[----:B------:R-:W-:Y:S02]  /*209f0*/  IADD3 R98, P2, P3, R48, R49, R101 ;  /* 0x0000003130627210 */ /* 0x000fe40007b5e065 */
[----:B------:R-:W-:Y:S02]  /*20a00*/  LOP3.LUT R21, R89, R10, R45, 0x96, !PT ;  /* 0x0000000a59157212 */ /* 0x000fe400078e962d */
[----:B------:R-:W-:Y:S02]  /*20a10*/  LOP3.LUT R11, R98, R11, R99, 0x96, !PT ;  /* 0x0000000b620b7212 */ /* 0x000fe400078e9663 */
[----:B------:R-:W-:Y:S02]  /*20a20*/  IADD3.X R99, R56, R99, R94, P2, P3 ;  /* 0x0000006338637210 */ /* 0x000fe400017e645e */
[----:B------:R-:W-:Y:S02]  /*20a30*/  LOP3.LUT R10, R70, R87, RZ, 0x3c, !PT ;  /* 0x00000057460a7212 */ /* 0x000fe400078e3cff */
[----:B------:R-:W-:-:S02]  /*20a40*/  LOP3.LUT R8, R99, R8, R49, 0x96, !PT ;  /* 0x0000000863087212 */ /* 0x000fc400078e9631 */
[----:B------:R-:W-:Y:S02]  /*20a50*/  SHF.L.W.U32.HI R70, R20, 0x10, R21 ;  /* 0x0000001014467819 */ /* 0x000fe40000010e15 */
[----:B------:R-:W-:Y:S02]  /*20a60*/  SHF.L.W.U32.HI R45, R36, 0x10, R23 ;  /* 0x00000010242d7819 */ /* 0x000fe40000010e17 */
[----:B------:R-:W-:Y:S02]  /*20a70*/  LOP3.LUT R91, R102, R85, RZ, 0x3c, !PT ;  /* 0x00000055665b7212 */ /* 0x000fe400078e3cff */
[----:B------:R-:W-:Y:S02]  /*20a80*/  SHF.L.W.U32.HI R36, R11, 0x10, R8 ;  /* 0x000000100b247819 */ /* 0x000fe40000010e08 */
[----:B------:R-:W-:Y:S02]  /*20a90*/  SHF.L.W.U32.HI R84, R21, 0x10, R20 ;  /* 0x0000001015547819 */ /* 0x000fe40000010e14 */
[----:B------:R-:W-:-:S02]  /*20aa0*/  IADD3 R24, P1, R70, R93, RZ ;  /* 0x0000005d46187210 */ /* 0x000fc40007f3e0ff */
[----:B------:R-:W-:Y:S01]  /*20ab0*/  SHF.L.W.U32.HI R49, R8, 0x10, R11 ;  /* 0x0000001008317819 */ /* 0x000fe20000010e0b */
[----:B------:R-:W-:Y:S01]  /*20ac0*/  IMAD.X R8, R45, 0x1, R90, P0 ;  /* 0x000000012d087824 */ /* 0x000fe200000e065a */
[----:B------:R-:W-:Y:S02]  /*20ad0*/  SHF.L.W.U32.HI R92, R10, 0x1, R91 ;  /* 0x000000010a5c7819 */ /* 0x000fe40000010e5b */
[----:B------:R-:W-:Y:S02]  /*20ae0*/  IADD3 R20, P2, R36, R25, RZ ;  /* 0x0000001924147210 */ /* 0x000fe40007f5e0ff */
        /* <DEDUP_REMOVED lines=11> */
[----:B------:R-:W-:Y:S02]  /*20ba0*/  LOP3.LUT R90, R94, R21, RZ, 0x3c, !PT ;  /* 0x000000155e5a7212 */ /* 0x000fe400078e3cff */
[----:B------:R-:W-:Y:S02]  /*20bb0*/  SHF.L.W.U32.HI R96, R22, 0x1, R23 ;  /* 0x0000000116607819 */ /* 0x000fe40000010e17 */
[----:B------:R-:W-:Y:S02]  /*20bc0*/  IADD3 R23, P0, P1, R64, R102, R71 ;  /* 0x0000006640177210 */ /* 0x000fe4000791e047 */
[----:B------:R-:W-:Y:S02]  /*20bd0*/  IADD3 R88, P2, P3, R79, R25, R88 ;  /* 0x000000194f587210 */ /* 0x000fe40007b5e058 */
[----:B------:R-:W-:Y:S02]  /*20be0*/  SHF.L.W.U32.HI R94, R90, 0x1, R11 ;  /* 0x000000015a5e7819 */ /* 0x000fe40000010e0b */
[----:B------:R-:W-:-:S02]  /*20bf0*/  IADD3 R93, P4, P5, R53, R92, R98 ;  /* 0x0000005c355d7210 */ /* 0x000fc40007d9e062 */
[----:B------:R-:W-:Y:S02]  /*20c00*/  SHF.L.W.U32.HI R95, R11, 0x1, R90 ;  /* 0x000000010b5f7819 */ /* 0x000fe40000010e5a */
[----:B------:R-:W-:Y:S02]  /*20c10*/  IADD3.X R22, R58, R104, R47, P0, P1 ;  /* 0x000000683a167210 */ /* 0x000fe400007e242f */
[----:B------:R-:W-:Y:S02]  /*20c20*/  IADD3.X R103, R81, R96, R86, P2, P3 ;  /* 0x0000006051677210 */ /* 0x000fe400017e6456 */
[----:B------:R-:W-:Y:S02]  /*20c30*/  IADD3.X R90, R54, R91, R99, P4, P5 ;  /* 0x0000005b365a7210 */ /* 0x000fe400027ea463 */
[----:B------:R-:W-:Y:S02]  /*20c40*/  IADD3 R11, P0, P1, R80, R94, R31 ;  /* 0x0000005e500b7210 */ /* 0x000fe4000791e01f */
        /* <DEDUP_REMOVED lines=31> */
[----:B------:R-:W-:-:S02]  /*20e40*/  SHF.L.W.U32.HI R99, R25, 0x8, R96 ;  /* 0x0000000819637819 */ /* 0x000fc40000010e60 */
[----:B------:R-:W-:Y:S02]  /*20e50*/  SHF.L.W.U32.HI R95, R97, 0x8, R94 ;  /* 0x00000008615f7819 */ /* 0x000fe40000010e5e */
[----:B------:R-:W-:Y:S02]  /*20e60*/  IADD3.X R25, R55, R90, R87, P0, P1 ;  /* 0x0000005a37197210 */ /* 0x000fe400007e2457 */
[----:B------:R-:W-:Y:S02]  /*20e70*/  SHF.L.W.U32.HI R97, R94, 0x8, R97 ;  /* 0x000000085e617819 */ /* 0x000fe40000010e61 */
[----:B------:R-:W-:Y:S02]  /*20e80*/  IADD3 R92, P0, P1, R72, R23, R89 ;  /* 0x00000017485c7210 */ /* 0x000fe4000791e059 */
[----:B------:R-:W-:Y:S02]  /*20e90*/  IADD3 R96, P2, P3, R78, R88, R99 ;  /* 0x000000584e607210 */ /* 0x000fe40007b5e063 */
[----:B------:R-:W-:-:S02]  /*20ea0*/  LOP3.LUT R21, R31, R84, R90, 0x96, !PT ;  /* 0x000000541f157212 */ /* 0x000fc400078e965a */
[----:B------:R-:W-:Y:S02]  /*20eb0*/  IADD3 R90, P4, P5, R82, R11, R97 ;  /* 0x0000000b525a7210 */ /* 0x000fe40007d9e061 */
[----:B------:R-:W-:Y:S02]  /*20ec0*/  LOP3.LUT R84, R92, R49, R22, 0x96, !PT ;  /* 0x000000315c547212 */ /* 0x000fe400078e9616 */
[----:B------:R-:W-:Y:S02]  /*20ed0*/  LOP3.LUT R70, R25, R70, R93, 0x96, !PT ;  /* 0x0000004619467212 */ /* 0x000fe400078e965d */
[----:B------:R-:W-:Y:S02]  /*20ee0*/  IADD3.X R49, R68, R22, R91, P0, P1 ;  /* 0x0000001644317210 */ /* 0x000fe400007e245b */
[----:B------:R-:W-:Y:S02]  /*20ef0*/  IADD3.X R94, R74, R103, R98, P2, P3 ;  /* 0x000000674a5e7210 */ /* 0x000fe400017e6462 */
[----:B------:R-:W-:-:S02]  /*20f00*/  LOP3.LUT R22, R90, R45, R100, 0x96, !PT ;  /* 0x0000002d5a167212 */ /* 0x000fc400078e9664 */
[----:B------:R-:W-:Y:S02]  /*20f10*/  IADD3.X R93, R46, R100, R95, P4, P5 ;  /* 0x000000642e5d7210 */ /* 0x000fe400027ea45f */
[----:B------:R-:W-:Y:S02]  /*20f20*/  LOP3.LUT R45, R49, R36, R23, 0x96, !PT ;  /* 0x00000024312d7212 */ /* 0x000fe400078e9617 */
[----:B------:R-:W-:Y:S02]  /*20f30*/  SHF.L.W.U32.HI R8, R21, 0x10, R70 ;  /* 0x0000001015087819 */ /* 0x000fe40000010e46 */
[----:B------:R-:W-:Y:S02]  /*20f40*/  LOP3.LUT R10, R96, R39, R103, 0x96, !PT ;  /* 0x00000027600a7212 */ /* 0x000fe400078e9667 */
        /* <DEDUP_REMOVED lines=10> */
[----:B------:R-:W-:Y:S02]  /*20ff0*/  SHF.L.W.U32.HI R23, R39, 0x10, R22 ;  /* 0x0000001027177819 */ /* 0x000fe40000010e16 */
[----:B------:R-:W-:Y:S01]  /*21000*/  SHF.L.W.U32.HI R22, R22, 0x10, R39 ;  /* 0x0000001016167819 */ /* 0x000fe20000010e27 */
[----:B------:R-:W-:Y:S01]  /*21010*/  IMAD.X R88, R20, 0x1, R83, P0 ;  /* 0x0000000114587824 */ /* 0x000fe200000e0653 */
        /* <DEDUP_REMOVED lines=22> */
[----:B------:R-:W-:Y:S02]  /*21180*/  SHF.L.W.U32.HI R96, R97, 0x1, R30 ;  /* 0x0000000161607819 */ /* 0x000fe40000010e1e */
        /* <DEDUP_REMOVED lines=8> */
[----:B------:R-:W-:Y:S02]  /*21210*/  IADD3 R30, P0, R30, R101, RZ ;  /* 0x000000651e1e7210 */ /* 0x000fe40007f1e0ff */
[----:B------:R-:W-:Y:S02]  /*21220*/  LOP3.LUT R27, R20, R71, RZ, 0x3c, !PT ;  /* 0x00000047141b7212 */ /* 0x000fe400078e3cff */
[----:B------:R-:W-:Y:S02]  /*21230*/  LOP3.LUT R46, R11, R26, RZ, 0x3c, !PT ;  /* 0x0000001a0b2e7212 */ /* 0x000fe400078e3cff */
[----:B------:R-:W-:Y:S02]  /*21240*/  LOP3.LUT R37, R21, R82, RZ, 0x3c, !PT ;  /* 0x0000005215257212 */ /* 0x000fe400078e3cff */
[----:B------:R-:W-:Y:S02]  /*21250*/  LOP3.LUT R25, R22, R77, RZ, 0x3c, !PT ;  /* 0x0000004d16197212 */ /* 0x000fe400078e3cff */
[----:B------:R-:W-:Y:S01]  /*21260*/  IADD3 R27, P3, R27, R36, RZ ;  /* 0x000000241b1b7210 */ /* 0x000fe20007f7e0ff */
[----:B------:R-:W-:Y:S01]  /*21270*/  IMAD.X R36, R46, 0x1, R91, P0 ;  /* 0x000000012e247824 */ /* 0x000fe200000e065b */
[----:B------:R-:W-:-:S02]  /*21280*/  IADD3 R37, P2, R37, R100, RZ ;  /* 0x0000006425257210 */ /* 0x000fc40007f5e0ff */
[----:B------:R-:W-:Y:S01]  /*21290*/  LOP3.LUT R31, R8, R39, RZ, 0x3c, !PT ;  /* 0x00000027081f7212 */ /* 0x000fe200078e3cff */
[----:B------:R-:W-:Y:S01]  /*212a0*/  IMAD.X R72, R25, 0x1, R70, P1 ;  /* 0x0000000119487824 */ /* 0x000fe200008e0646 */
[----:B------:R-:W-:Y:S02]  /*212b0*/  LOP3.LUT R46, R10, R45, RZ, 0x3c, !PT ;  /* 0x0000002d0a2e7212 */ /* 0x000fe400078e3cff */
[----:B------:R-:W-:Y:S01]  /*212c0*/  LOP3.LUT R25, R84, R30, RZ, 0x3c, !PT ;  /* 0x0000001e54197212 */ /* 0x000fe200078e3cff */
[----:B------:R-:W-:Y:S01]  /*212d0*/  IMAD.X R31, R31, 0x1, R88, P2 ;  /* 0x000000011f1f7824 */ /* 0x000fe200010e0658 */
[----:B------:R-:W-:Y:S01]  /*212e0*/  LOP3.LUT R54, R87, R36, RZ, 0x3c, !PT ;  /* 0x0000002457367212 */ /* 0x000fe200078e3cff */
[----:B------:R-:W-:Y:S01]  /*212f0*/  IMAD.X R47, R46, 0x1, R47, P3 ;  /* 0x000000012e2f7824 */ /* 0x000fe200018e062f */
[----:B------:R-:W-:Y:S02]  /*21300*/  LOP3.LUT R98, R98, R49, RZ, 0x3c, !PT ;  /* 0x0000003162627212 */ /* 0x000fe400078e3cff */
[----:B------:R-:W-:-:S02]  /*21310*/  LOP3.LUT R89, R89, R72, RZ, 0x3c, !PT ;  /* 0x0000004859597212 */ /* 0x000fc400078e3cff */
[----:B------:R-:W-:Y:S02]  /*21320*/  SHF.L.W.U32.HI R46, R54, 0x8, R25 ;  /* 0x00000008362e7819 */ /* 0x000fe40000010e19 */
[----:B------:R-:W-:Y:S02]  /*21330*/  SHF.L.W.U32.HI R25, R25, 0x8, R54 ;  /* 0x0000000819197819 */ /* 0x000fe40000010e36 */
        /* <DEDUP_REMOVED lines=10> */
[----:B------:R-:W-:Y:S02]  /*213e0*/  IADD3 R79, P0, P1, R79, R26, R25 ;  /* 0x0000001a4f4f7210 */ /* 0x000fe4000791e019 */
[----:B------:R-:W-:Y:S02]  /*213f0*/  IADD3.X R58, R58, R53, R84, P2, P3 ;  /* 0x000000353a3a7210 */ /* 0x000fe400017e6454 */
[----:B------:R-:W-:Y:S02]  /*21400*/  SHF.L.W.U32.HI R85, R85, 0x8, R54 ;  /* 0x0000000855557819 */ /* 0x000fe40000010e36 */
[----:B------:R-:W-:Y:S02]  /*21410*/  IADD3 R57, P2, P3, R57, R45, R88 ;  /* 0x0000002d39397210 */ /* 0x000fe40007b5e058 */
[----:B------:R-:W-:Y:S02]  /*21420*/  IADD3.X R54, R81, R83, R46, P0, P1 ;  /* 0x0000005351367210 */ /* 0x000fe400007e242e */
[----:B------:R-:W-:-:S02]  /*21430*/  LOP3.LUT R23, R64, R23, R53, 0x96, !PT ;  /* 0x0000001740177212 */ /* 0x000fc400078e9635 */
[----:B------:R-:W-:Y:S02]  /*21440*/  LOP3.LUT R22, R58, R22, R77, 0x96, !PT ;  /* 0x000000163a167212 */ /* 0x000fe400078e964d */
[----:B------:R-:W-:Y:S02]  /*21450*/  IADD3 R52, P0, P1, R52, R39, R85 ;  /* 0x0000002734347210 */ /* 0x000fe4000791e055 */
[----:B------:R-:W-:Y:S02]  /*21460*/  IADD3.X R59, R59, R71, R70, P2, P3 ;  /* 0x000000473b3b7210 */ /* 0x000fe400017e6446 */
[----:B------:R-:W-:Y:S02]  /*21470*/  LOP3.LUT R71, R57, R20, R71, 0x96, !PT ;  /* 0x0000001439477212 */ /* 0x000fe400078e9647 */
[----:B------:R-:W-:Y:S02]  /*21480*/  SHF.L.W.U32.HI R20, R23, 0x10, R22 ;  /* 0x0000001017147819 */ /* 0x000fe40000010e16 */
[----:B------:R-:W-:-:S02]  /*21490*/  IADD3.X R55, R55, R82, R68, P0, P1 ;  /* 0x0000005237377210 */ /* 0x000fc400007e2444 */
[----:B------:R-:W-:Y:S02]  /*214a0*/  LOP3.LUT R77, R54, R11, R26, 0x96, !PT ;  /* 0x0000000b364d7212 */ /* 0x000fe400078e961a */
[----:B------:R-:W-:Y:S02]  /*214b0*/  SHF.L.W.U32.HI R11, R22, 0x10, R23 ;  /* 0x00000010160b7819 */ /* 0x000fe40000010e17 */
[----:B------:R-:W-:Y:S02]  /*214c0*/  IADD3 R49, P0, R20, R49, RZ ;  /* 0x0000003114317210 */ /* 0x000fe40007f1e0ff */
[----:B------:R-:W-:Y:S02]  /*214d0*/  LOP3.LUT R21, R52, R21, R82, 0x96, !PT ;  /* 0x0000001534157212 */ /* 0x000fe400078e9652 */
[----:B------:R-:W-:Y:S01]  /*214e0*/  LOP3.LUT R8, R55, R8, R39, 0x96, !PT ;  /* 0x0000000837087212 */ /* 0x000fe200078e9627 */
[----:B------:R-:W-:Y:S01]  /*214f0*/  IMAD.X R39, R11, 0x1, R72, P0 ;  /* 0x000000010b277824 */ /* 0x000fe200000e0648 */
[----:B------:R-:W-:-:S02]  /*21500*/  LOP3.LUT R10, R59, R10, R45, 0x96, !PT ;  /* 0x0000000a3b0a7212 */ /* 0x000fc400078e962d */
[----:B------:R-:W-:Y:S02]  /*21510*/  LOP3.LUT R24, R79, R24, R83, 0x96, !PT ;  /* 0x000000184f187212 */ /* 0x000fe400078e9653 */
[----:B------:R-:W-:Y:S02]  /*21520*/  SHF.L.W.U32.HI R22, R8, 0x10, R21 ;  /* 0x0000001008167819 */ /* 0x000fe40000010e15 */
        /* <DEDUP_REMOVED lines=8> */
[----:B------:R-:W-:Y:S02]  /*215b0*/  IADD3 R81, P1, R10, R27, RZ ;  /* 0x0000001b0a517210 */ /* 0x000fe40007f3e0ff */
[----:B------:R-:W-:Y:S01]  /*215c0*/  SHF.L.W.U32.HI R72, R84, 0x1, R53 ;  /* 0x0000000154487819 */ /* 0x000fe20000010e35 */
        /* <DEDUP_REMOVED lines=20> */
[----:B------:R-:W-:Y:S02]  /*21710*/  SHF.L.W.U32.HI R45, R25, 0x1, R36 ;  /* 0x00000001192d7819 */ /* 0x000fe40000010e24 */
[----:B------:R-:W-:-:S02]  /*21720*/  IADD3.X R66, R61, R71, R58, P4, P5 ;  /* 0x000000473d427210 */ /* 0x000fc400027ea43a */
        /* <DEDUP_REMOVED lines=35> */
[----:B------:R-:W-:Y:S02]  /*21960*/  SHF.L.W.U32.HI R54, R37, 0x8, R54 ;  /* 0x0000000825367819 */ /* 0x000fe40000010e36 */
[----:B------:R-:W-:Y:S02]  /*21970*/  IADD3.X R68, R44, R65, R25, P2, P3 ;  /* 0x000000412c447210 */ /* 0x000fe400017e6419 */
[----:B------:R-:W-:Y:S02]  /*21980*/  IADD3 R69, P4, P5, R69, R57, R54 ;  /* 0x0000003945457210 */ /* 0x000fe40007d9e036 */
[----:B------:R-:W-:Y:S02]  /*21990*/  IADD3 R48, P2, P3, R48, R79, R49 ;  /* 0x0000004f30307210 */ /* 0x000fe40007b5e031 */
[----:B------:R-:W-:-:S02]  /*219a0*/  IADD3 R64, P1, P0, R75, R30, R47 ;  /* 0x0000001e4b407210 */ /* 0x000fc4000783e02f */
[----:B------:R-:W-:Y:S02]  /*219b0*/  IADD3.X R73, R73, R59, R52, P4, P5 ;  /* 0x0000003b49497210 */ /* 0x000fe400027ea434 */
[----:B------:R-:W-:Y:S02]  /*219c0*/  IADD3.X R61, R56, R74, R45, P2, P3 ;  /* 0x0000004a383d7210 */ /* 0x000fe400017e642d */
[----:B------:R-:W-:Y:S02]  /*219d0*/  LOP3.LUT R37, R64, R23, R66, 0x96, !PT ;  /* 0x0000001740257212 */ /* 0x000fe400078e9642 */
[----:B------:R-:W-:Y:S02]  /*219e0*/  IADD3.X R67, R67, R66, R46, P1, P0 ;  /* 0x0000004243437210 */ /* 0x000fe40000fe042e */
        /* <DEDUP_REMOVED lines=13> */
[----:B------:R-:W-:-:S02]  /*21ac0*/  SHF.L.W.U32.HI R37, R37, 0x10, R44 ;  /* 0x0000001025257819 */ /* 0x000fc40000010e2c */
[----:B------:R-:W-:Y:S02]  /*21ad0*/  IADD3 R11, P3, R30, R55, RZ ;  /* 0x000000371e0b7210 */ /* 0x000fe40007f7e0ff */
[----:B------:R-:W-:Y:S02]  /*21ae0*/  SHF.L.W.U32.HI R21, R56, 0x10, R65 ;  /* 0x0000001038157819 */ /* 0x000fe40000010e41 */
[----:B------:R-:W-:Y:S02]  /*21af0*/  IADD3 R31, P0, R20, R31, RZ ;  /* 0x0000001f141f7210 */ /* 0x000fe40007f1e0ff */
[----:B------:R-:W-:Y:S02]  /*21b00*/  IADD3 R23, P2, R10, R58, RZ ;  /* 0x0000003a0a177210 */ /* 0x000fe40007f5e0ff */
[----:B------:R-:W-:Y:S02]  /*21b10*/  IADD3 R44, P1, R37, R36, RZ ;  /* 0x00000024252c7210 */ /* 0x000fe40007f3e0ff */
[----:B------:R-:W-:-:S02]  /*21b20*/  LOP3.LUT R54, R54, R11, RZ, 0x3c, !PT ;  /* 0x0000000b36367212 */ /* 0x000fc400078e3cff */
[----:B------:R-:W-:Y:S01]  /*21b30*/  LOP3.LUT R18, R18, R11, R64, 0x96, !PT ;  /* 0x0000000b12127212 */ /* 0x000fe200078e9640 */
[----:B------:R-:W-:Y:S01]  /*21b40*/  IMAD.X R11, R26, 0x1, R53, P3 ;  /* 0x000000011a0b7824 */ /* 0x000fe200018e0635 */
[----:B------:R-:W-:Y:S01]  /*21b50*/  LOP3.LUT R36, R32, R31, R48, 0x96, !PT ;  /* 0x0000001f20247212 */ /* 0x000fe200078e9630 */
[----:B------:R-:W-:Y:S01]  /*21b60*/  IMAD.X R24, R21, 0x1, R24, P0 ;  /* 0x0000000115187824 */ /* 0x000fe200000e0618 */
[-C--:B------:R-:W-:Y:S02]  /*21b70*/  LOP3.LUT R22, R49, R23.reuse, RZ, 0x3c, !PT ;  /* 0x0000001731167212 */ /* 0x080fe400078e3cff */
[----:B------:R-:W-:Y:S01]  /*21b80*/  LOP3.LUT R16, R16, R23, R71, 0x96, !PT ;  /* 0x0000001710107212 */ /* 0x000fe200078e9647 */
[----:B------:R-:W-:Y:S01]  /*21b90*/  IMAD.X R23, R8, 0x1, R63, P2 ;  /* 0x0000000108177824 */ /* 0x000fe200010e063f */
[----:B------:R-:W-:Y:S01]  /*21ba0*/  LOP3.LUT R32, R34, R44, R69, 0x96, !PT ;  /* 0x0000002c22207212 */ /* 0x000fe200078e9645 */
[----:B------:R-:W-:Y:S01]  /*21bb0*/  IMAD.X R34, R27, 0x1, R6, P1 ;  /* 0x000000011b227824 */ /* 0x000fe200008e0606 */
[----:B------:R-:W-:-:S02]  /*21bc0*/  LOP3.LUT R49, R39, R31, RZ, 0x3c, !PT ;  /* 0x0000001f27317212 */ /* 0x000fc400078e3cff */
[-C--:B------:R-:W-:Y:S02]  /*21bd0*/  LOP3.LUT R19, R19, R11.reuse, R67, 0x96, !PT ;  /* 0x0000000b13137212 */ /* 0x080fe400078e9643 */
[----:B------:R-:W-:Y:S02]  /*21be0*/  LOP3.LUT R31, R47, R44, RZ, 0x3c, !PT ;  /* 0x0000002c2f1f7212 */ /* 0x000fe400078e3cff */
[----:B------:R-:W-:Y:S02]  /*21bf0*/  LOP3.LUT R11, R52, R11, RZ, 0x3c, !PT ;  /* 0x0000000b340b7212 */ /* 0x000fe400078e3cff */
[-C--:B------:R-:W-:Y:S02]  /*21c00*/  LOP3.LUT R44, R25, R24.reuse, RZ, 0x3c, !PT ;  /* 0x00000018192c7212 */ /* 0x080fe400078e3cff */
[----:B------:R-:W-:Y:S02]  /*21c10*/  LOP3.LUT R39, R33, R24, R61, 0x96, !PT ;  /* 0x0000001821277212 */ /* 0x000fe400078e963d */
[----:B------:R-:W-:-:S02]  /*21c20*/  LOP3.LUT R45, R45, R23, RZ, 0x3c, !PT ;  /* 0x000000172d2d7212 */ /* 0x000fc400078e3cff */
[-C--:B------:R-:W-:Y:S02]  /*21c30*/  LOP3.LUT R46, R46, R34.reuse, RZ, 0x3c, !PT ;  /* 0x000000222e2e7212 */ /* 0x080fe400078e3cff */
[----:B------:R-:W-:Y:S02]  /*21c40*/  LOP3.LUT R17, R17, R23, R68, 0x96, !PT ;  /* 0x0000001711117212 */ /* 0x000fe400078e9644 */
[----:B------:R-:W-:Y:S02]  /*21c50*/  SHF.L.W.U32.HI R6, R11, 0x1, R54 ;  /* 0x000000010b067819 */ /* 0x000fe40000010e36 */
[----:B------:R-:W-:Y:S02]  /*21c60*/  SHF.L.W.U32.HI R24, R54, 0x1, R11 ;  /* 0x0000000136187819 */ /* 0x000fe40000010e0b */
[----:B------:R-:W-:Y:S02]  /*21c70*/  LOP3.LUT R35, R35, R34, R73, 0x96, !PT ;  /* 0x0000002223237212 */ /* 0x000fe400078e9649 */
[----:B------:R-:W-:-:S02]  /*21c80*/  SHF.L.W.U32.HI R11, R44, 0x1, R49 ;  /* 0x000000012c0b7819 */ /* 0x000fc40000010e31 */
[----:B------:R-:W-:Y:S02]  /*21c90*/  SHF.L.W.U32.HI R23, R49, 0x1, R44 ;  /* 0x0000000131177819 */ /* 0x000fe40000010e2c */
[----:B------:R-:W-:Y:S02]  /*21ca0*/  SHF.L.W.U32.HI R25, R46, 0x1, R31 ;  /* 0x000000012e197819 */ /* 0x000fe40000010e1f */
[----:B------:R-:W-:Y:S01]  /*21cb0*/  SHF.L.W.U32.HI R33, R45, 0x1, R22 ;  /* 0x000000012d217819 */ /* 0x000fe20000010e16 */
[----:B------:R0:W-:Y:S01]  /*21cc0*/  STL.128 [R1], R16 ;  /* 0x0000001001007387 */ /* 0x0001e20000100c00 */
[----:B------:R-:W-:Y:S02]  /*21cd0*/  LOP3.LUT R10, R14, R10, R11, 0x96, !PT ;  /* 0x0000000a0e0a7212 */ /* 0x000fe400078e960b */
[----:B------:R-:W-:Y:S02]  /*21ce0*/  LOP3.LUT R12, R12, R37, R6, 0x96, !PT ;  /* 0x000000250c0c7212 */ /* 0x000fe400078e9606 */
[----:B------:R-:W-:-:S02]  /*21cf0*/  LOP3.LUT R11, R15, R8, R23, 0x96, !PT ;  /* 0x000000080f0b7212 */ /* 0x000fc400078e9617 */
[----:B--2---:R-:W-:Y:S02]  /*21d00*/  IADD3 R14, P0, R28, R62, RZ ;  /* 0x0000003e1c0e7210 */ /* 0x004fe40007f1e0ff */
[----:B------:R-:W-:Y:S02]  /*21d10*/  LOP3.LUT R13, R13, R27, R24, 0x96, !PT ;  /* 0x0000001b0d0d7212 */ /* 0x000fe400078e9618 */
[----:B------:R-:W-:Y:S02]  /*21d20*/  LOP3.LUT R8, R40, R30, R25, 0x96, !PT ;  /* 0x0000001e28087212 */ /* 0x000fe400078e9619 */
[----:B------:R-:W-:Y:S01]  /*21d30*/  LOP3.LUT R6, R42, R20, R33, 0x96, !PT ;  /* 0x000000142a067212 */ /* 0x000fe200078e9621 */
[----:B0-----:R-:W-:Y:S02]  /*21d40*/  IMAD.MOV.U32 R16, RZ, RZ, R36 ;  /* 0x000000ffff107224 */ /* 0x001fe400078e0024 */
[----:B------:R-:W-:Y:S02]  /*21d50*/  IMAD.MOV.U32 R17, RZ, RZ, R39 ;  /* 0x000000ffff117224 */ /* 0x000fe400078e0027 */
[----:B------:R-:W-:-:S02]  /*21d60*/  IMAD.MOV.U32 R18, RZ, RZ, R32 ;  /* 0x000000ffff127224 */ /* 0x000fc400078e0020 */
[----:B------:R-:W-:Y:S01]  /*21d70*/  IMAD.MOV.U32 R19, RZ, RZ, R35 ;  /* 0x000000ffff137224 */ /* 0x000fe200078e0023 */
[----:B------:R-:W-:Y:S02]  /*21d80*/  SHF.L.W.U32.HI R31, R31, 0x1, R46 ;  /* 0x000000011f1f7819 */ /* 0x000fe40000010e2e */
[----:B------:R-:W-:Y:S01]  /*21d90*/  SHF.L.W.U32.HI R22, R22, 0x1, R45 ;  /* 0x0000000116167819 */ /* 0x000fe20000010e2d */
[----:B------:R-:W-:Y:S01]  /*21da0*/  IMAD.X R15, R29, 0x1, R60, P0 ;  /* 0x000000011d0f7824 */ /* 0x000fe200000e063c */
[----:B------:R0:W-:Y:S01]  /*21db0*/  STL.128 [R1+0x10], R16 ;  /* 0x0000101001007387 */ /* 0x0001e20000100c00 */
[----:B------:R-:W-:Y:S01]  /*21dc0*/  LOP3.LUT R41, R41, R26, R31, 0x96, !PT ;  /* 0x0000001a29297212 */ /* 0x000fe200078e961f */
[----:B------:R-:W-:Y:S01]  /*21dd0*/  IMAD.MOV.U32 R40, RZ, RZ, R8 ;  /* 0x000000ffff287224 */ /* 0x000fe200078e0008 */
[----:B------:R-:W-:Y:S01]  /*21de0*/  LOP3.LUT R43, R43, R21, R22, 0x96, !PT ;  /* 0x000000152b2b7212 */ /* 0x000fe200078e9616 */
[----:B------:R-:W-:Y:S01]  /*21df0*/  IMAD.MOV.U32 R42, RZ, RZ, R6 ;  /* 0x000000ffff2a7224 */ /* 0x000fe200078e0006 */
[----:B------:R1:W-:Y:S04]  /*21e00*/  STL.64 [R1+0xe0], R14 ;  /* 0x0000e00e01007387 */ /* 0x0003e80000100a00 */
[----:B------:R1:W-:Y:S01]  /*21e10*/  STL.128 [R1+0x30], R40 ;  /* 0x0000302801007387 */ /* 0x0003e20000100c00 */
[----:B0-----:R-:W-:-:S02]  /*21e20*/  IMAD.MOV.U32 R16, RZ, RZ, R12 ;  /* 0x000000ffff107224 */ /* 0x001fc400078e000c */
[----:B------:R-:W-:Y:S02]  /*21e30*/  IMAD.MOV.U32 R17, RZ, RZ, R13 ;  /* 0x000000ffff117224 */ /* 0x000fe400078e000d */
[----:B------:R-:W-:Y:S02]  /*21e40*/  IMAD.MOV.U32 R18, RZ, RZ, R10 ;  /* 0x000000ffff127224 */ /* 0x000fe400078e000a */
[----:B------:R-:W-:Y:S01]  /*21e50*/  IMAD.MOV.U32 R19, RZ, RZ, R11 ;  /* 0x000000ffff137224 */ /* 0x000fe200078e000b */
[----:B------:R1:W-:Y:S04]  /*21e60*/  STL.64 [R1+0xe0], RZ ;  /* 0x0000e0ff01007387 */ /* 0x0003e80000100a00 */
[----:B------:R1:W-:Y:S01]  /*21e70*/  STL.128 [R1+0x20], R16 ;  /* 0x0000201001007387 */ /* 0x0003e20000100c00 */
[----:B------:R-:W-:Y:S01]  /*21e80*/  IADD3 R6, P0, -R62, R7, RZ ;  /* 0x000000073e067210 */ /* 0x000fe20007f1e1ff */
[----:B------:R-:W-:-:S02]  /*21e90*/  IMAD.MOV.U32 R10, RZ, RZ, RZ ;  /* 0x000000ffff0a7224 */ /* 0x000fc400078e00ff */
[----:B------:R-:W-:Y:S02]  /*21ea0*/  IMAD.MOV.U32 R13, RZ, RZ, RZ ;  /* 0x000000ffff0d7224 */ /* 0x000fe400078e00ff */
[----:B------:R-:W-:Y:S02]  /*21eb0*/  IMAD.X R8, R5, 0x1, ~R60, P0 ;  /* 0x0000000105087824 */ /* 0x000fe400000e0e3c */
[----:B------:R-:W-:Y:S02]  /*21ec0*/  IMAD.MOV.U32 R7, RZ, RZ, R62 ;  /* 0x000000ffff077224 */ /* 0x000fe400078e003e */
[----:B------:R-:W-:Y:S02]  /*21ed0*/  IMAD.MOV.U32 R5, RZ, RZ, R60 ;  /* 0x000000ffff057224 */ /* 0x000fe400078e003c */
.L_x_58:
[----:B------:R-:W-:Y:S05]  /*21ee0*/  BSYNC B1 ;  /* 0x0000000000017941 */ /* 0x000fea0003800000 */
.L_x_45:
        /* <DEDUP_REMOVED lines=8> */
.L_x_70:
[----:B------:R-:W-:Y:S05]  /*21f70*/  BSYNC B0 ;  /* 0x0000000000007941 */ /* 0x000fea0003800000 */
.L_x_44:
[----:B-1----:R-:W2:Y:S01]  /*21f80*/  LDL.64 R16, [R1+0x40] ;  /* 0x0000400001107983 */ /* 0x002ea20000100a00 */
[----:B------:R-:W-:Y:S01]  /*21f90*/  IMAD.MOV.U32 R14, RZ, RZ, -0x1 ;  /* 0xffffffffff0e7424 */ /* 0x000fe200078e00ff */
[----:B------:R-:W-:Y:S01]  /*21fa0*/  ISETP.GT.U32.AND P1, PT, R10, 0x7f, PT ;  /* 0x0000007f0a00780c */ /* 0x000fe20003f24070 */
[----:B------:R-:W-:Y:S01]  /*21fb0*/  IMAD.MOV.U32 R15, RZ, RZ, -0x1 ;  /* 0xffffffffff0f7424 */ /* 0x000fe200078e00ff */
[----:B------:R-:W-:Y:S02]  /*21fc0*/  BSSY B0, `(.L_x_72) ;  /* 0x000000d000007945 */ /* 0x000fe40003800000 */
[----:B------:R-:W-:Y:S02]  /*21fd0*/  ISETP.GT.U32.AND.EX P1, PT, R13, RZ, PT, P1 ;  /* 0x000000ff0d00720c */ /* 0x000fe40003f24110 */
[----:B------:R1:W-:Y:S01]  /*21fe0*/  STL.64 [R1+0x50], R14 ;  /* 0x0000500e01007387 */ /* 0x0003e20000100a00 */
[----:B--2---:R-:W-:-:S05]  /*21ff0*/  IADD3 R6, P0, R16, R10, RZ ;  /* 0x0000000a10067210 */ /* 0x004fca0007f1e0ff */
[----:B------:R-:W-:Y:S01]  /*22000*/  IMAD.X R7, R17, 0x1, R13, P0 ;  /* 0x0000000111077824 */ /* 0x000fe200000e060d */
[----:B------:R-:W-:-:S04]  /*22010*/  ISETP.GE.U32.AND P0, PT, R6, R16, PT ;  /* 0x000000100600720c */ /* 0x000fc80003f06070 */
[----:B------:R1:W-:Y:S01]  /*22020*/  STL.64 [R1+0x40], R6 ;  /* 0x0000400601007387 */ /* 0x0003e20000100a00 */
[----:B------:R-:W-:-:S13]  /*22030*/  ISETP.GE.U32.AND.EX P0, PT, R7, R17, PT, P0 ;  /* 0x000000110700720c */ /* 0x000fda0003f06100 */
[----:B------:R-:W-:Y:S05]  /*22040*/  @P0 BRA `(.L_x_73) ;  /* 0x0000004000000947 */ /* 0x000fea0003800000 */
[----:B-1----:R-:W2:Y:S02]  /*22050*/  LDL.64 R6, [R1+0x48] ;  /* 0x0000480001067983 */ /* 0x002ea40000100a00 */
[----:B--2---:R-:W-:-:S05]  /*22060*/  IADD3 R6, P0, R6, 0x1, RZ ;  /* 0x0000000106067810 */ /* 0x004fca0007f1e0ff */
[----:B------:R-:W-:-:S05]  /*22070*/  IMAD.X R7, RZ, RZ, R7, P0 ;  /* 0x000000ffff077224 */ /* 0x000fca00000e0607 */
[----:B------:R1:W-:Y:S03]  /*22080*/  STL.64 [R1+0x48], R6 ;  /* 0x0000480601007387 */ /* 0x0003e60000100a00 */
.L_x_73:
[----:B-1----:R-:W-:Y:S05]  /*22090*/  BSYNC B0 ;  /* 0x0000000000007941 */ /* 0x002fea0003800000 */
.L_x_72:
[----:B------:R-:W-:Y:S01]  /*220a0*/  BSSY B0, `(.L_x_74) ;  /* 0x000013a000007945 */ /* 0x000fe20003800000 */
[----:B------:R-:W-:Y:S05]  /*220b0*/  @P1 BRA `(.L_x_75) ;  /* 0x0000138000001947 */ /* 0x000fea0003800000 */
[----:B------:R-:W-:Y:S01]  /*220c0*/  IMAD.MOV R5, RZ, RZ, -R10 ;  /* 0x000000ffff057224 */ /* 0x000fe200078e0a0a */
[----:B------:R-:W-:Y:S01]  /*220d0*/  IADD3 R0, P2, -R10, 0x7f, RZ ;  /* 0x0000007f0a007810 */ /* 0x000fe20007f5e1ff */
[----:B------:R-:W-:Y:S03]  /*220e0*/  BSSY B1, `(.L_x_76) ;  /* 0x0000012000017945 */ /* 0x000fe60003800000 */
[----:B------:R-:W-:Y:S02]  /*220f0*/  LOP3.LUT R5, R5, 0x3, RZ, 0xc0, !PT ;  /* 0x0000000305057812 */ /* 0x000fe400078ec0ff */
[----:B------:R-:W-:Y:S01]  /*22100*/  ISETP.GE.U32.AND P1, PT, R0, 0x3, PT ;  /* 0x000000030000780c */ /* 0x000fe20003f26070 */
[----:B------:R-:W-:Y:S01]  /*22110*/  IMAD.X R0, RZ, RZ, ~R13, P2 ;  /* 0x000000ffff007224 */ /* 0x000fe200010e0e0d */
[----:B------:R-:W-:-:S04]  /*22120*/  ISETP.NE.U32.AND P0, PT, R5, RZ, PT ;  /* 0x000000ff0500720c */ /* 0x000fc80003f05070 */
[----:B------:R-:W-:Y:S02]  /*22130*/  ISETP.NE.AND.EX P0, PT, RZ, RZ, PT, P0 ;  /* 0x000000ffff00720c */ /* 0x000fe40003f05300 */
[----:B------:R-:W-:-:S11]  /*22140*/  ISETP.GE.U32.AND.EX P1, PT, R0, RZ, PT, P1 ;  /* 0x000000ff0000720c */ /* 0x000fd60003f26110 */
[----:B------:R-:W-:Y:S05]  /*22150*/  @!P0 BRA `(.L_x_77) ;  /* 0x000000a000008947 */ /* 0x000fea0003800000 */
[----:B------:R-:W-:Y:S02]  /*22160*/  IMAD.MOV.U32 R6, RZ, RZ, RZ ;  /* 0x000000ffff067224 */ /* 0x000fe400078e00ff */
.L_x_78:
[----:B------:R-:W-:Y:S01]  /*22170*/  IMAD.IADD R0, R1, 0x1, R10 ;  /* 0x0000000101007824 */ /* 0x000fe200078e020a */
[----:B------:R-:W-:Y:S02]  /*22180*/  IADD3 R5, P0, R5, -0x1, RZ ;  /* 0xffffffff05057810 */ /* 0x000fe40007f1e0ff */
[----:B0-----:R-:W-:Y:S02]  /*22190*/  IADD3 R10, P2, R10, 0x1, RZ ;  /* 0x000000010a0a7810 */ /* 0x001fe40007f5e0ff */
[----:B------:R0:W-:Y:S01]  /*221a0*/  STL.U8 [R0+0x60], RZ ;  /* 0x000060ff00007387 */ /* 0x0001e20000100000 */
[----:B------:R-:W-:Y:S02]  /*221b0*/  IADD3.X R6, R6, -0x1, RZ, P0, !PT ;  /* 0xffffffff06067810 */ /* 0x000fe400007fe4ff */
[----:B------:R-:W-:Y:S01]  /*221c0*/  ISETP.NE.U32.AND P0, PT, R5, RZ, PT ;  /* 0x000000ff0500720c */ /* 0x000fe20003f05070 */
[----:B------:R-:W-:-:S03]  /*221d0*/  IMAD.X R13, RZ, RZ, R13, P2 ;  /* 0x000000ffff0d7224 */ /* 0x000fc600010e060d */
[----:B------:R-:W-:-:S13]  /*221e0*/  ISETP.NE.AND.EX P0, PT, R6, RZ, PT, P0 ;  /* 0x000000ff0600720c */ /* 0x000fda0003f05300 */
[----:B0-----:R-:W-:Y:S05]  /*221f0*/  @P0 BRA `(.L_x_78) ;  /* 0xffffff7000000947 */ /* 0x001fea000383ffff */
.L_x_77:
[----:B------:R-:W-:Y:S05]  /*22200*/  BSYNC B1 ;  /* 0x0000000000017941 */ /* 0x000fea0003800000 */
.L_x_76:
[----:B------:R-:W-:Y:S05]  /*22210*/  @!P1 BRA `(.L_x_75) ;  /* 0x0000122000009947 */ /* 0x000fea0003800000 */
[----:B------:R-:W-:Y:S01]  /*22220*/  IMAD.IADD R5, R1, 0x1, R10 ;  /* 0x0000000101057824 */ /* 0x000fe200078e020a */
[----:B------:R-:W-:-:S04]  /*22230*/  IADD3 R0, P1, R10, 0x4, RZ ;  /* 0x000000040a007810 */ /* 0x000fc80007f3e0ff */
[----:B------:R-:W-:Y:S01]  /*22240*/  ISETP.GT.U32.AND P0, PT, R0, 0x7f, PT ;  /* 0x0000007f0000780c */ /* 0x000fe20003f04070 */
[----:B------:R1:W-:Y:S01]  /*22250*/  STL.U8 [R5+0x60], RZ ;  /* 0x000060ff05007387 */ /* 0x0003e20000100000 */
[----:B------:R-:W-:-:S03]  /*22260*/  IMAD.X R0, RZ, RZ, R13, P1 ;  /* 0x000000ffff007224 */ /* 0x000fc600008e060d */
[----:B------:R1:W-:Y:S02]  /*22270*/  STL.U8 [R5+0x61], RZ ;  /* 0x000061ff05007387 */ /* 0x0003e40000100000 */
[----:B------:R-:W-:Y:S02]  /*22280*/  ISETP.GT.U32.AND.EX P0, PT, R0, RZ, PT, P0 ;  /* 0x000000ff0000720c */ /* 0x000fe40003f04100 */
[----:B------:R1:W-:Y:S04]  /*22290*/  STL.U8 [R5+0x62], RZ ;  /* 0x000062ff05007387 */ /* 0x0003e80000100000 */
[----:B------:R1:W-:Y:S07]  /*222a0*/  STL.U8 [R5+0x63], RZ ;  /* 0x000063ff05007387 */ /* 0x0003ee0000100000 */
[----:B------:R-:W-:Y:S05]  /*222b0*/  @P0 BRA `(.L_x_75) ;  /* 0x0000118000000947 */ /* 0x000fea0003800000 */
[----:B------:R-:W-:Y:S01]  /*222c0*/  IADD3 R0, P1, R10, 0x8, RZ ;  /* 0x000000080a007810 */ /* 0x000fe20007f3e0ff */
[----:B------:R2:W-:Y:S03]  /*222d0*/  STL.U8 [R5+0x64], RZ ;  /* 0x000064ff05007387 */ /* 0x0005e60000100000 */
[----:B------:R-:W-:Y:S01]  /*222e0*/  ISETP.GT.U32.AND P0, PT, R0, 0x7f, PT ;  /* 0x0000007f0000780c */ /* 0x000fe20003f04070 */
[----:B------:R2:W-:Y:S01]  /*222f0*/  STL.U8 [R5+0x65], RZ ;  /* 0x000065ff05007387 */ /* 0x0005e20000100000 */
[----:B------:R-:W-:-:S03]  /*22300*/  IMAD.X R0, RZ, RZ, R13, P1 ;  /* 0x000000ffff007224 */ /* 0x000fc600008e060d */
[----:B------:R2:W-:Y:S02]  /*22310*/  STL.U8 [R5+0x66], RZ ;  /* 0x000066ff05007387 */ /* 0x0005e40000100000 */
[----:B------:R-:W-:Y:S02]  /*22320*/  ISETP.GT.U32.AND.EX P0, PT, R0, RZ, PT, P0 ;  /* 0x000000ff0000720c */ /* 0x000fe40003f04100 */
[----:B------:R2:W-:Y:S11]  /*22330*/  STL.U8 [R5+0x67], RZ ;  /* 0x000067ff05007387 */ /* 0x0005f60000100000 */
[----:B------:R-:W-:Y:S05]  /*22340*/  @P0 BRA `(.L_x_75) ;  /* 0x000010f000000947 */ /* 0x000fea0003800000 */
[----:B--2---:R-:W-:Y:S01]  /*22350*/  IADD3 R0, P1, R10, 0xc, RZ ;  /* 0x0000000c0a007810 */ /* 0x004fe20007f3e0ff */
        /* <DEDUP_REMOVED lines=260> */
[----:B--2---:R-:W-:Y:S01]  /*233a0*/  ISETP.GE.U32.AND P0, PT, R10, -0x80, PT ;  /* 0xffffff800a00780c */ /* 0x004fe20003f06070 */
[----:B------:R2:W-:Y:S03]  /*233b0*/  STL.U8 [R5+0xdc], RZ ;  /* 0x0000dcff05007387 */ /* 0x0005e60000100000 */
[----:B------:R-:W-:Y:S01]  /*233c0*/  ISETP.GE.U32.AND.EX P0, PT, R13, -0x1, PT, P0 ;  /* 0xffffffff0d00780c */ /* 0x000fe20003f06100 */
[----:B------:R2:W-:Y:S04]  /*233d0*/  STL.U8 [R5+0xdd], RZ ;  /* 0x0000ddff05007387 */ /* 0x0005e80000100000 */
[----:B------:R2:W-:Y:S04]  /*233e0*/  STL.U8 [R5+0xde], RZ ;  /* 0x0000deff05007387 */ /* 0x0005e80000100000 */
[----:B------:R2:W-:Y:S04]  /*233f0*/  STL.U8 [R5+0xdf], RZ ;  /* 0x0000dfff05007387 */ /* 0x0005e80000100000 */
[----:B------:R2:W-:Y:S04]  /*23400*/  @P0 STL.U8 [R5+0xe0], RZ ;  /* 0x0000e0ff05000387 */ /* 0x0005e80000100000 */
[----:B------:R2:W-:Y:S04]  /*23410*/  @P0 STL.U8 [R5+0xe1], RZ ;  /* 0x0000e1ff05000387 */ /* 0x0005e80000100000 */
[----:B------:R2:W-:Y:S04]  /*23420*/  @P0 STL.U8 [R5+0xe2], RZ ;  /* 0x0000e2ff05000387 */ /* 0x0005e80000100000 */
[----:B------:R2:W-:Y:S02]  /*23430*/  @P0 STL.U8 [R5+0xe3], RZ ;  /* 0x0000e3ff05000387 */ /* 0x0005e40000100000 */
.L_x_75:
[----:B--2---:R-:W-:Y:S05]  /*23440*/  BSYNC B0 ;  /* 0x0000000000007941 */ /* 0x004fea0003800000 */
.L_x_74:
[----:B------:R-:W2:Y:S04]  /*23450*/  LDL.128 R32, [R1+0x60] ;  /* 0x0000600001207983 */ /* 0x000ea80000100c00 */
[----:B------:R-:W3:Y:S04]  /*23460*/  LDL.128 R28, [R1+0x70] ;  /* 0x00007000011c7983 */ /* 0x000ee80000100c00 */
[----:B------:R-:W4:Y:S04]  /*23470*/  LDL.128 R24, [R1+0x80] ;  /* 0x0000800001187983 */ /* 0x000f280000100c00 */
[----:B------:R-:W3:Y:S04]  /*23480*/  LDL.128 R20, [R1+0x90] ;  /* 0x0000900001147983 */ /* 0x000ee80000100c00 */
[----:B------:R-:W3:Y:S04]  /*23490*/  LDL.128 R12, [R1+0xa0] ;  /* 0x0000a000010c7983 */ /* 0x000ee80000100c00 */
[----:B------:R-:W3:Y:S01]  /*234a0*/  LDL.128 R16, [R1+0xb0] ;  /* 0x0000b00001107983 */ /* 0x000ee20000100c00 */
[----:B-12---:R-:W-:-:S02]  /*234b0*/  LOP3.LUT R5, R32, 0xffff, RZ, 0xc0, !PT ;  /* 0x0000ffff20057812 */ /* 0x006fc400078ec0ff */
[----:B0-----:R-:W-:Y:S02]  /*234c0*/  PRMT R11, R34, 0x7732, RZ ;  /* 0x00007732220b7816 */ /* 0x001fe400000000ff */
[----:B------:R-:W-:Y:S02]  /*234d0*/  SHF.R.U32.HI R0, RZ, 0x8, R5 ;  /* 0x00000008ff007819 */ /* 0x000fe40000011605 */
[----:B------:R-:W-:Y:S01]  /*234e0*/  PRMT R6, R32, 0x7732, RZ ;  /* 0x0000773220067816 */ /* 0x000fe200000000ff */
[----:B------:R-:W-:Y:S01]  /*234f0*/  IMAD.MOV.U32 R48, RZ, RZ, R11 ;  /* 0x000000ffff307224 */ /* 0x000fe200078e000b */
[----:B------:R-:W-:Y:S02]  /*23500*/  LOP3.LUT R36, R0, 0xff, RZ, 0xc0, !PT ;  /* 0x000000ff00247812 */ /* 0x000fe400078ec0ff */
[----:B------:R-:W-:Y:S02]  /*23510*/  LOP3.LUT R8, R34, 0xffff, RZ, 0xc0, !PT ;  /* 0x0000ffff22087812 */ /* 0x000fe400078ec0ff */
[----:B------:R-:W-:-:S02]  /*23520*/  SHF.R.U32.HI R0, RZ, 0x8, R6 ;  /* 0x00000008ff007819 */ /* 0x000fc40000011606 */
[----:B------:R-:W-:Y:S02]  /*23530*/  LOP3.LUT R40, R6, 0xff, RZ, 0xc0, !PT ;  /* 0x000000ff06287812 */ /* 0x000fe400078ec0ff */
[----:B------:R-:W-:Y:S02]  /*23540*/  SHF.R.U32.HI R6, RZ, 0x8, R48 ;  /* 0x00000008ff067819 */ /* 0x000fe40000011630 */
[----:B------:R-:W-:Y:S01]  /*23550*/  SHF.R.U32.HI R11, RZ, 0x8, R8 ;  /* 0x00000008ff0b7819 */ /* 0x000fe20000011608 */
[----:B------:R-:W-:Y:S01]  /*23560*/  IMAD.WIDE.U32 R40, R40, 0x10000, RZ ;  /* 0x0001000028287825 */ /* 0x000fe200078e00ff */
[----:B------:R-:W-:Y:S02]  /*23570*/  LOP3.LUT R0, R0, 0xffff, RZ, 0xc0, !PT ;  /* 0x0000ffff00007812 */ /* 0x000fe400078ec0ff */
[----:B------:R-:W-:Y:S02]  /*23580*/  LOP3.LUT R48, R48, 0xff, RZ, 0xc0, !PT ;  /* 0x000000ff30307812 */ /* 0x000fe400078ec0ff */
[----:B------:R-:W-:Y:S01]  /*23590*/  LOP3.LUT R6, R6, 0xffff, RZ, 0xc0, !PT ;  /* 0x0000ffff06067812 */ /* 0x000fe200078ec0ff */
[----:B------:R-:W-:Y:S01]  /*235a0*/  IMAD.WIDE.U32 R42, R0, 0x1000000, RZ ;  /* 0x01000000002a7825 */ /* 0x000fe200078e00ff */
[----:B------:R-:W-:-:S02]  /*235b0*/  LOP3.LUT R10, R35, 0xffff, RZ, 0xc0, !PT ;  /* 0x0000ffff230a7812 */ /* 0x000fc400078ec0ff */
[----:B------:R-:W-:Y:S01]  /*235c0*/  PRMT R34, R35, 0x7732, RZ ;  /* 0x0000773223227816 */ /* 0x000fe200000000ff */
[----:B------:R-:W-:Y:S01]  /*235d0*/  IMAD.WIDE.U32 R48, R48, 0x10000, RZ ;  /* 0x0001000030307825 */ /* 0x000fe200078e00ff */
[----:B------:R-:W-:Y:S02]  /*235e0*/  LOP3.LUT R35, R11, 0xff, RZ, 0xc0, !PT ;  /* 0x000000ff0b237812 */ /* 0x000fe400078ec0ff */
[----:B------:R-:W-:Y:S01]  /*235f0*/  PRMT R61, R5, 0x6540, R36 ;  /* 0x00006540053d7816 */ /* 0x000fe20000000024 */
[----:B------:R-:W-:Y:S01]  /*23600*/  IMAD.WIDE.U32 R44, R6, 0x1000000, RZ ;  /* 0x01000000062c7825 */ /* 0x000fe200078e00ff */
[----:B------:R-:W-:Y:S02]  /*23610*/  SHF.L.U64.HI R5, R36, 0x8, RZ ;  /* 0x0000000824057819 */ /* 0x000fe400000102ff */
[----:B------:R-:W-:Y:S01]  /*23620*/  LOP3.LUT R7, R33, 0xffff, RZ, 0xc0, !PT ;  /* 0x0000ffff21077812 */ /* 0x000fe200078ec0ff */
[----:B------:R-:W2:Y:S01]  /*23630*/  LDL.128 R36, [R1+0xc0] ;  /* 0x0000c00001247983 */ /* 0x000ea20000100c00 */
[----:B------:R-:W-:-:S02]  /*23640*/  SHF.L.U64.HI R11, R35, 0x8, RZ ;  /* 0x00000008230b7819 */ /* 0x000fc400000102ff */
[----:B------:R-:W-:Y:S02]  /*23650*/  LOP3.LUT R6, R43, R5, R41, 0xfe, !PT ;  /* 0x000000052b067212 */ /* 0x000fe400078efe29 */
[----:B------:R-:W-:Y:S02]  /*23660*/  SHF.R.U32.HI R5, RZ, 0x8, R10 ;  /* 0x00000008ff057819 */ /* 0x000fe4000001160a */
[----:B------:R-:W-:Y:S02]  /*23670*/  PRMT R32, R33, 0x7732, RZ ;  /* 0x0000773221207816 */ /* 0x000fe400000000ff */
[----:B------:R-:W-:Y:S02]  /*23680*/  LOP3.LUT R11, R45, R11, R49, 0xfe, !PT ;  /* 0x0000000b2d0b7212 */ /* 0x000fe400078efe31 */
[--C-:B------:R-:W-:Y:S02]  /*23690*/  SHF.R.U32.HI R0, RZ, 0x8, R7.reuse ;  /* 0x00000008ff007819 */ /* 0x100fe40000011607 */
[----:B------:R-:W-:-:S02]  /*236a0*/  LOP3.LUT R33, R6, 0xff, R7, 0xf8, !PT ;  /* 0x000000ff06217812 */ /* 0x000fc400078ef807 */
[----:B------:R-:W-:Y:S01]  /*236b0*/  PRMT R7, R5, 0x7104, RZ ;  /* 0x0000710405077816 */ /* 0x000fe200000000ff */
[----:B------:R-:W-:Y:S01]  /*236c0*/  IMAD.MOV.U32 R5, RZ, RZ, R34 ;  /* 0x000000ffff057224 */ /* 0x000fe200078e0022 */
[----:B------:R-:W-:Y:S02]  /*236d0*/  LOP3.LUT R10, R11, 0xff, R10, 0xf8, !PT ;  /* 0x000000ff0b0a7812 */ /* 0x000fe400078ef80a */
[----:B------:R-:W-:Y:S01]  /*236e0*/  PRMT R6, R0, 0x7104, RZ ;  /* 0x0000710400067816 */ /* 0x000fe200000000ff */
[----:B------:R-:W-:Y:S01]  /*236f0*/  IMAD.MOV.U32 R0, RZ, RZ, R32 ;  /* 0x000000ffff007224 */ /* 0x000fe200078e0020 */
[----:B------:R-:W-:Y:S02]  /*23700*/  LOP3.LUT R10, R10, R7, RZ, 0xfc, !PT ;  /* 0x000000070a0a7212 */ /* 0x000fe400078efcff */
[----:B------:R-:W-:Y:S02]  /*23710*/  LOP3.LUT R33, R33, R6, RZ, 0xfc, !PT ;  /* 0x0000000621217212 */ /* 0x000fe400078efcff */
[----:B------:R-:W-:-:S02]  /*23720*/  SHF.R.U32.HI R7, RZ, 0x8, R5 ;  /* 0x00000008ff077819 */ /* 0x000fc40000011605 */
        /* <DEDUP_REMOVED lines=9> */
[----:B---3--:R-:W-:-:S02]  /*237c0*/  PRMT R62, R30, 0x7732, RZ ;  /* 0x000077321e3e7816 */ /* 0x008fc400000000ff */
[----:B------:R-:W-:Y:S02]  /*237d0*/  LOP3.LUT R60, R60, R7, RZ, 0xfc, !PT ;  /* 0x000000073c3c7212 */ /* 0x000fe400078efcff */
[----:B------:R-:W-:Y:S02]  /*237e0*/  LOP3.LUT R49, R49, R6, RZ, 0xfc, !PT ;  /* 0x0000000631317212 */ /* 0x000fe400078efcff */
[----:B------:R-:W-:Y:S02]  /*237f0*/  LOP3.LUT R7, R30, 0xffff, RZ, 0xc0, !PT ;  /* 0x0000ffff1e077812 */ /* 0x000fe400078ec0ff */
[----:B------:R-:W-:Y:S02]  /*23800*/  LOP3.LUT R6, R28, 0xffff, RZ, 0xc0, !PT ;  /* 0x0000ffff1c067812 */ /* 0x000fe400078ec0ff */
[----:B------:R-:W-:Y:S02]  /*23810*/  SHF.R.U32.HI R5, RZ, 0x8, R7 ;  /* 0x00000008ff057819 */ /* 0x000fe40000011607 */
[----:B------:R-:W-:-:S02]  /*23820*/  SHF.R.U32.HI R0, RZ, 0x8, R6 ;  /* 0x00000008ff007819 */ /* 0x000fc40000011606 */
[----:B------:R-:W-:Y:S02]  /*23830*/  PRMT R10, R28, 0x7732, RZ ;  /* 0x000077321c0a7816 */ /* 0x000fe400000000ff */
[----:B------:R-:W-:Y:S02]  /*23840*/  PRMT R35, R8, 0x6540, R35 ;  /* 0x0000654008237816 */ /* 0x000fe40000000023 */
[----:B------:R-:W-:Y:S02]  /*23850*/  LOP3.LUT R8, R5, 0xff, RZ, 0xc0, !PT ;  /* 0x000000ff05087812 */ /* 0x000fe400078ec0ff */
[----:B------:R-:W-:Y:S02]  /*23860*/  LOP3.LUT R41, R0, 0xff, RZ, 0xc0, !PT ;  /* 0x000000ff00297812 */ /* 0x000fe400078ec0ff */
[----:B------:R-:W-:Y:S02]  /*23870*/  SHF.R.U32.HI R5, RZ, 0x8, R62 ;  /* 0x00000008ff057819 */ /* 0x000fe4000001163e */
[----:B------:R-:W-:-:S02]  /*23880*/  SHF.R.U32.HI R0, RZ, 0x8, R10 ;  /* 0x00000008ff007819 */ /* 0x000fc4000001160a */
[----:B------:R-:W-:Y:S02]  /*23890*/  LOP3.LUT R62, R62, 0xff, RZ, 0xc0, !PT ;  /* 0x000000ff3e3e7812 */ /* 0x000fe400078ec0ff */
[----:B------:R-:W-:Y:S02]  /*238a0*/  LOP3.LUT R5, R5, 0xffff, RZ, 0xc0, !PT ;  /* 0x0000ffff05057812 */ /* 0x000fe400078ec0ff */
[----:B------:R-:W-:Y:S02]  /*238b0*/  LOP3.LUT R10, R10, 0xff, RZ, 0xc0, !PT ;  /* 0x000000ff0a0a7812 */ /* 0x000fe400078ec0ff */
[----:B------:R-:W-:Y:S02]  /*238c0*/  LOP3.LUT R0, R0, 0xffff, RZ, 0xc0, !PT ;  /* 0x0000ffff00007812 */ /* 0x000fe400078ec0ff */
[----:B------:R-:W-:Y:S01]  /*238d0*/  LOP3.LUT R61, R42, R61, R40, 0xfe, !PT ;  /* 0x0000003d2a3d7212 */ /* 0x000fe200078efe28 */
[----:B------:R-:W-:Y:S01]  /*238e0*/  IMAD.WIDE.U32 R62, R62, 0x10000, RZ ;  /* 0x000100003e3e7825 */ /* 0x000fe200078e00ff */
[----:B------:R-:W-:-:S02]  /*238f0*/  LOP3.LUT R33, R31, 0xffff, RZ, 0xc0, !PT ;  /* 0x0000ffff1f217812 */ /* 0x000fc400078ec0ff */
[----:B------:R-:W-:Y:S01]  /*23900*/  PRMT R40, R31, 0x7732, RZ ;  /* 0x000077321f287816 */ /* 0x000fe200000000ff */
[----:B------:R-:W-:Y:S01]  /*23910*/  IMAD.WIDE.U32 R30, R5, 0x1000000, RZ ;  /* 0x01000000051e7825 */ /* 0x000fe200078e00ff */
[C---:B------:R-:W-:Y:S02]  /*23920*/  LOP3.LUT R32, R29.reuse, 0xffff, RZ, 0xc0, !PT ;  /* 0x0000ffff1d207812 */ /* 0x040fe400078ec0ff */
[----:B------:R-:W-:Y:S01]  /*23930*/  PRMT R34, R29, 0x7732, RZ ;  /* 0x000077321d227816 */ /* 0x000fe200000000ff */
[----:B------:R-:W-:Y:S01]  /*23940*/  IMAD.WIDE.U32 R10, R10, 0x10000, RZ ;  /* 0x000100000a0a7825 */ /* 0x000fe200078e00ff */
[----:B------:R-:W-:Y:S02]  /*23950*/  PRMT R65, R6, 0x6540, R41 ;  /* 0x0000654006417816 */ /* 0x000fe40000000029 */
[----:B------:R-:W-:Y:S01]  /*23960*/  SHF.L.U64.HI R5, R8, 0x8, RZ ;  /* 0x0000000808057819 */ /* 0x000fe200000102ff */
[----:B------:R-:W-:Y:S01]  /*23970*/  IMAD.WIDE.U32 R28, R0, 0x1000000, RZ ;  /* 0x01000000001c7825 */ /* 0x000fe200078e00ff */
[----:B------:R-:W-:-:S02]  /*23980*/  LOP3.LUT R48, R44, R35, R48, 0xfe, !PT ;  /* 0x000000232c307212 */ /* 0x000fc400078efe30 */
[----:B------:R-:W-:Y:S01]  /*23990*/  SHF.L.U64.HI R41, R41, 0x8, RZ ;  /* 0x0000000829297819 */ /* 0x000fe200000102ff */
[----:B------:R-:W3:Y:S01]  /*239a0*/  LDL.128 R44, [R1+0xd0] ;  /* 0x0000d000012c7983 */ /* 0x000ee20000100c00 */
[----:B------:R-:W-:Y:S02]  /*239b0*/  PRMT R35, R7, 0x6540, R8 ;  /* 0x0000654007237816 */ /* 0x000fe40000000008 */
[----:B------:R-:W-:Y:S02]  /*239c0*/  LOP3.LUT R8, R31, R5, R63, 0xfe, !PT ;  /* 0x000000051f087212 */ /* 0x000fe400078efe3f */
[----:B------:R-:W-:Y:S02]  /*239d0*/  SHF.R.U32.HI R0, RZ, 0x8, R32 ;  /* 0x00000008ff007819 */ /* 0x000fe40000011620 */
[----:B------:R-:W-:Y:S02]  /*239e0*/  LOP3.LUT R11, R29, R41, R11, 0xfe, !PT ;  /* 0x000000291d0b7212 */ /* 0x000fe400078efe0b */
[----:B------:R-:W-:-:S02]  /*239f0*/  SHF.R.U32.HI R5, RZ, 0x8, R33 ;  /* 0x00000008ff057819 */ /* 0x000fc40000011621 */
[----:B------:R-:W-:Y:S01]  /*23a00*/  PRMT R6, R0, 0x7104, RZ ;  /* 0x0000710400067816 */ /* 0x000fe200000000ff */
[----:B------:R-:W-:Y:S01]  /*23a10*/  IMAD.MOV.U32 R0, RZ, RZ, R34 ;  /* 0x000000ffff007224 */ /* 0x000fe200078e0022 */
[----:B------:R-:W-:Y:S02]  /*23a20*/  LOP3.LUT R11, R11, 0xff, R32, 0xf8, !PT ;  /* 0x000000ff0b0b7812 */ /* 0x000fe400078ef820 */
[----:B------:R-:W-:Y:S01]  /*23a30*/  PRMT R7, R5, 0x7104, RZ ;  /* 0x0000710405077816 */ /* 0x000fe200000000ff */
[----:B------:R-:W-:Y:S01]  /*23a40*/  IMAD.MOV.U32 R5, RZ, RZ, R40 ;  /* 0x000000ffff057224 */ /* 0x000fe200078e0028 */
[----:B------:R-:W-:Y:S01]  /*23a50*/  LOP3.LUT R8, R8, 0xff, R33, 0xf8, !PT ;  /* 0x000000ff08087812 */ /* 0x000fe200078ef821 */
[----:B------:R-:W2:Y:S01]  /*23a60*/  LDL.128 R40, [R1+0x20] ;  /* 0x0000200001287983 */ /* 0x000ea20000100c00 */
[----:B------:R-:W-:Y:S02]  /*23a70*/  LOP3.LUT R11, R11, R6, RZ, 0xfc, !PT ;  /* 0x000000060b0b7212 */ /* 0x000fe400078efcff */
[----:B------:R-:W-:-:S02]  /*23a80*/  LOP3.LUT R8, R8, R7, RZ, 0xfc, !PT ;  /* 0x0000000708087212 */ /* 0x000fc400078efcff */
[----:B------:R-:W-:Y:S01]  /*23a90*/  SHF.R.U32.HI R6, RZ, 0x8, R0 ;  /* 0x00000008ff067819 */ /* 0x000fe20000011600 */
[----:B------:R-:W-:Y:S01]  /*23aa0*/  IMAD.U32 R0, R0, 0x10000, RZ ;  /* 0x0001000000007824 */ /* 0x000fe200078e00ff */
[----:B------:R-:W-:Y:S02]  /*23ab0*/  SHF.R.U32.HI R7, RZ, 0x8, R5 ;  /* 0x00000008ff077819 */ /* 0x000fe40000011605 */
[----:B------:R-:W-:Y:S01]  /*23ac0*/  LOP3.LUT R6, R6, 0xffff, RZ, 0xc0, !PT ;  /* 0x0000ffff06067812 */ /* 0x000fe200078ec0ff */
[----:B------:R-:W-:Y:S01]  /*23ad0*/  IMAD.U32 R5, R5, 0x10000, RZ ;  /* 0x0001000005057824 */ /* 0x000fe200078e00ff */
[----:B------:R-:W-:Y:S02]  /*23ae0*/  LOP3.LUT R7, R7, 0xffff, RZ, 0xc0, !PT ;  /* 0x0000ffff07077812 */ /* 0x000fe400078ec0ff */
[----:B------:R-:W-:Y:S01]  /*23af0*/  LOP3.LUT R63, R11, 0xff0000, R0, 0xf8, !PT ;  /* 0x00ff00000b3f7812 */ /* 0x000fe200078ef800 */
[----:B------:R-:W-:Y:S01]  /*23b00*/  IMAD.SHL.U32 R6, R6, 0x1000000, RZ ;  /* 0x0100000006067824 */ /* 0x000fe200078e00ff */
[----:B----4-:R-:W-:Y:S01]  /*23b10*/  LOP3.LUT R11, R24, 0xffff, RZ, 0xc0, !PT ;  /* 0x0000ffff180b7812 */ /* 0x010fe200078ec0ff */
[----:B------:R-:W-:Y:S01]  /*23b20*/  IMAD.SHL.U32 R7, R7, 0x1000000, RZ ;  /* 0x0100000007077824 */ /* 0x000fe200078e00ff */
[----:B------:R-:W-:-:S02]  /*23b30*/  LOP3.LUT R64, R8, 0xff0000, R5, 0xf8, !PT ;  /* 0x00ff000008407812 */ /* 0x000fc400078ef805 */
[----:B------:R-:W-:Y:S02]  /*23b40*/  LOP3.LUT R53, R26, 0xffff, RZ, 0xc0, !PT ;  /* 0x0000ffff1a357812 */ /* 0x000fe400078ec0ff */
[----:B------:R-:W-:Y:S02]  /*23b50*/  SHF.R.U32.HI R0, RZ, 0x8, R11 ;  /* 0x00000008ff007819 */ /* 0x000fe4000001160b */
[----:B------:R-:W-:Y:S02]  /*23b60*/  PRMT R5, R24, 0x7732, RZ ;  /* 0x0000773218057816 */ /* 0x000fe400000000ff */
[----:B------:R-:W-:Y:S02]  /*23b70*/  LOP3.LUT R63, R63, R6, RZ, 0xfc, !PT ;  /* 0x000000063f3f7212 */ /* 0x000fe400078efcff */
[----:B------:R-:W-:Y:S02]  /*23b80*/  LOP3.LUT R65, R28, R65, R10, 0xfe, !PT ;  /* 0x000000411c417212 */ /* 0x000fe400078efe0a */
[----:B------:R-:W-:-:S02]  /*23b90*/  LOP3.LUT R64, R64, R7, RZ, 0xfc, !PT ;  /* 0x0000000740407212 */ /* 0x000fc400078efcff */
[----:B------:R-:W-:Y:S02]  /*23ba0*/  SHF.R.U32.HI R6, RZ, 0x8, R53 ;  /* 0x00000008ff067819 */ /* 0x000fe40000011635 */
[----:B------:R-:W-:Y:S02]  /*23bb0*/  PRMT R7, R26, 0x7732, RZ ;  /* 0x000077321a077816 */ /* 0x000fe400000000ff */
[----:B------:R-:W-:Y:S02]  /*23bc0*/  LOP3.LUT R10, R0, 0xff, RZ, 0xc0, !PT ;  /* 0x000000ff000a7812 */ /* 0x000fe400078ec0ff */
[----:B------:R-:W-:Y:S02]  /*23bd0*/  SHF.R.U32.HI R0, RZ, 0x8, R5 ;  /* 0x00000008ff007819 */ /* 0x000fe40000011605 */
[----:B------:R-:W-:Y:S02]  /*23be0*/  LOP3.LUT R62, R30, R35, R62, 0xfe, !PT ;  /* 0x000000231e3e7212 */ /* 0x000fe400078efe3e */
[----:B------:R-:W-:Y:S01]  /*23bf0*/  LOP3.LUT R8, R6, 0xff, RZ, 0xc0, !PT ;  /* 0x000000ff06087812 */ /* 0x000fe200078ec0ff */
[----:B------:R-:W4:Y:S01]  /*23c00*/  LDL.128 R28, [R1] ;  /* 0x00000000011c7983 */ /* 0x000f220000100c00 */
[----:B------:R-:W-:-:S02]  /*23c10*/  SHF.R.U32.HI R6, RZ, 0x8, R7 ;  /* 0x00000008ff067819 */ /* 0x000fc40000011607 */
        /* <DEDUP_REMOVED lines=9> */
[----:B------:R-:W-:Y:S02]  /*23cb0*/  PRMT R68, R27, 0x7732, RZ ;  /* 0x000077321b447816 */ /* 0x000fe400000000ff */
[----:B------:R-:W-:Y:S01]  /*23cc0*/  SHF.L.U64.HI R55, R10, 0x8, RZ ;  /* 0x000000080a377819 */ /* 0x000fe200000102ff */
[----:B------:R-:W2:Y:S01]  /*23cd0*/  LDL.128 R24, [R1+0x40] ;  /* 0x0000400001187983 */ /* 0x000ea20000100c00 */
[----:B------:R-:W-:Y:S01]  /*23ce0*/  PRMT R67, R11, 0x6540, R10 ;  /* 0x000065400b437816 */ /* 0x000fe2000000000a */
[----:B------:R-:W-:Y:S01]  /*23cf0*/  IMAD.WIDE.U32 R10, R7, 0x10000, RZ ;  /* 0x00010000070a7825 */ /* 0x000fe200078e00ff */
[----:B------:R-:W-:-:S03]  /*23d00*/  SHF.L.U64.HI R7, R8, 0x8, RZ ;  /* 0x0000000808077819 */ /* 0x000fc600000102ff */
[----:B------:R-:W-:Y:S01]  /*23d10*/  IMAD.WIDE.U32 R56, R6, 0x1000000, RZ ;  /* 0x0100000006387825 */ /* 0x000fe200078e00ff */
[----:B------:R-:W-:Y:S02]  /*23d20*/  LOP3.LUT R33, R35, R55, R33, 0xfe, !PT ;  /* 0x0000003723217212 */ /* 0x000fe400078efe21 */
[----:B------:R-:W-:Y:S01]  /*23d30*/  SHF.R.U32.HI R0, RZ, 0x8, R52 ;  /* 0x00000008ff007819 */ /* 0x000fe20000011634 */
[----:B------:R-:W-:Y:S01]  /*23d40*/  IMAD.MOV.U32 R6, RZ, RZ, R66 ;  /* 0x000000ffff067224 */ /* 0x000fe200078e0042 */
[----:B------:R-:W-:Y:S02]  /*23d50*/  LOP3.LUT R7, R57, R7, R11, 0xfe, !PT ;  /* 0x0000000739077212 */ /* 0x000fe400078efe0b */
[----:B------:R-:W-:Y:S02]  /*23d60*/  SHF.R.U32.HI R5, RZ, 0x8, R54 ;  /* 0x00000008ff057819 */ /* 0x000fe40000011636 */
[----:B------:R-:W-:Y:S02]  /*23d70*/  LOP3.LUT R11, R33, 0xff, R52, 0xf8, !PT ;  /* 0x000000ff210b7812 */ /* 0x000fe400078ef834 */
[----:B------:R-:W-:-:S02]  /*23d80*/  PRMT R0, R0, 0x7104, RZ ;  /* 0x0000710400007816 */ /* 0x000fc400000000ff */
[----:B------:R-:W-:Y:S01]  /*23d90*/  LOP3.LUT R58, R7, 0xff, R54, 0xf8, !PT ;  /* 0x000000ff073a7812 */ /* 0x000fe200078ef836 */
[----:B------:R-:W-:Y:S01]  /*23da0*/  IMAD.MOV.U32 R7, RZ, RZ, R68 ;  /* 0x000000ffff077224 */ /* 0x000fe200078e0044 */
[----:B------:R-:W-:Y:S02]  /*23db0*/  PRMT R5, R5, 0x7104, RZ ;  /* 0x0000710405057816 */ /* 0x000fe400000000ff */
[----:B------:R-:W-:Y:S02]  /*23dc0*/  LOP3.LUT R11, R11, R0, RZ, 0xfc, !PT ;  /* 0x000000000b0b7212 */ /* 0x000fe400078efcff */
[----:B------:R-:W-:Y:S02]  /*23dd0*/  SHF.R.U32.HI R0, RZ, 0x8, R6 ;  /* 0x00000008ff007819 */ /* 0x000fe40000011606 */
[----:B------:R-:W-:Y:S02]  /*23de0*/  PRMT R59, R53, 0x6540, R8 ;  /* 0x00006540353b7816 */ /* 0x000fe40000000008 */
[----:B------:R-:W-:Y:S01]  /*23df0*/  LOP3.LUT R67, R34, R67, R32, 0xfe, !PT ;  /* 0x0000004322437212 */ /* 0x000fe200078efe20 */
[----:B------:R-:W3:Y:S01]  /*23e00*/  LDL.128 R52, [R1+0x30] ;  /* 0x0000300001347983 */ /* 0x000ee20000100c00 */
[----:B------:R-:W-:-:S02]  /*23e10*/  LOP3.LUT R58, R58, R5, RZ, 0xfc, !PT ;  /* 0x000000053a3a7212 */ /* 0x000fc400078efcff */
[----:B------:R-:W-:Y:S01]  /*23e20*/  SHF.R.U32.HI R5, RZ, 0x8, R7 ;  /* 0x00000008ff057819 */ /* 0x000fe20000011607 */
[----:B------:R-:W3:Y:S01]  /*23e30*/  LDL.128 R32, [R1+0x10] ;  /* 0x0000100001207983 */ /* 0x000ee20000100c00 */
[----:B------:R-:W-:Y:S01]  /*23e40*/  LOP3.LUT R0, R0, 0xffff, RZ, 0xc0, !PT ;  /* 0x0000ffff00007812 */ /* 0x000fe200078ec0ff */
[----:B------:R-:W-:Y:S01]  /*23e50*/  IMAD.U32 R7, R7, 0x10000, RZ ;  /* 0x0001000007077824 */ /* 0x000fe200078e00ff */
[----:B------:R-:W-:-:S03]  /*23e60*/  LOP3.LUT R8, R5, 0xffff, RZ, 0xc0, !PT ;  /* 0x0000ffff05087812 */ /* 0x000fc600078ec0ff */
[----:B------:R-:W-:Y:S01]  /*23e70*/  IMAD.SHL.U32 R5, R0, 0x1000000, RZ ;  /* 0x0100000000057824 */ /* 0x000fe200078e00ff */
[----:B------:R-:W-:Y:S02]  /*23e80*/  LOP3.LUT R7, R58, 0xff0000, R7, 0xf8, !PT ;  /* 0x00ff00003a077812 */ /* 0x000fe400078ef807 */
[----:B------:R-:W-:Y:S02]  /*23e90*/  LOP3.LUT R0, R56, R59, R10, 0xfe, !PT ;  /* 0x0000003b38007212 */ /* 0x000fe400078efe0a */
[----:B------:R-:W3:Y:S01]  /*23ea0*/  LDL.128 R56, [R1+0x50] ;  /* 0x0000500001387983 */ /* 0x000ee20000100c00 */
[----:B------:R-:W-:Y:S02]  /*23eb0*/  IMAD.U32 R6, R6, 0x10000, RZ ;  /* 0x0001000006067824 */ /* 0x000fe400078e00ff */
[----:B------:R-:W-:-:S03]  /*23ec0*/  IMAD.SHL.U32 R8, R8, 0x1000000, RZ ;  /* 0x0100000008087824 */ /* 0x000fc600078e00ff */
[----:B------:R-:W-:-:S04]  /*23ed0*/  LOP3.LUT R6, R11, 0xff0000, R6, 0xf8, !PT ;  /* 0x00ff00000b067812 */ /* 0x000fc800078ef806 */
[----:B------:R-:W-:Y:S02]  /*23ee0*/  LOP3.LUT R69, R6, R5, RZ, 0xfc, !PT ;  /* 0x0000000506457212 */ /* 0x000fe400078efcff */
[----:B------:R-:W-:Y:S02]  /*23ef0*/  LOP3.LUT R5, R7, R8, RZ, 0xfc, !PT ;  /* 0x0000000807057212 */ /* 0x000fe400078efcff */
[C---:B------:R-:W-:Y:S02]  /*23f00*/  LOP3.LUT R7, R20.reuse, 0xffff, RZ, 0xc0, !PT ;  /* 0x0000ffff14077812 */ /* 0x040fe400078ec0ff */
[----:B------:R-:W-:Y:S02]  /*23f10*/  PRMT R20, R20, 0x7732, RZ ;  /* 0x0000773214147816 */ /* 0x000fe400000000ff */
[C---:B------:R-:W-:Y:S02]  /*23f20*/  LOP3.LUT R10, R22.reuse, 0xffff, RZ, 0xc0, !PT ;  /* 0x0000ffff160a7812 */ /* 0x040fe400078ec0ff */
[----:B------:R-:W-:Y:S01]  /*23f30*/  PRMT R22, R22, 0x7732, RZ ;  /* 0x0000773216167816 */ /* 0x000fe200000000ff */
[----:B------:R-:W-:Y:S01]  /*23f40*/  IMAD.MOV.U32 R72, RZ, RZ, R20 ;  /* 0x000000ffff487224 */ /* 0x000fe200078e0014 */
[----:B------:R-:W-:-:S03]  /*23f50*/  SHF.R.U32.HI R6, RZ, 0x8, R7 ;  /* 0x00000008ff067819 */ /* 0x000fc60000011607 */
[----:B------:R-:W-:Y:S01]  /*23f60*/  IMAD.MOV.U32 R70, RZ, RZ, R22 ;  /* 0x000000ffff467224 */ /* 0x000fe200078e0016 */
[----:B------:R-:W-:Y:S02]  /*23f70*/  LOP3.LUT R66, R6, 0xff, RZ, 0xc0, !PT ;  /* 0x000000ff06427812 */ /* 0x000fe400078ec0ff */
[----:B------:R-:W-:Y:S02]  /*23f80*/  SHF.R.U32.HI R6, RZ, 0x8, R72 ;  /* 0x00000008ff067819 */ /* 0x000fe40000011648 */
[----:B------:R-:W-:Y:S02]  /*23f90*/  SHF.R.U32.HI R22, RZ, 0x8, R70 ;  /* 0x00000008ff167819 */ /* 0x000fe40000011646 */
[----:B------:R-:W-:Y:S02]  /*23fa0*/  LOP3.LUT R72, R72, 0xff, RZ, 0xc0, !PT ;  /* 0x000000ff48487812 */ /* 0x000fe400078ec0ff */
[----:B------:R-:W-:Y:S02]  /*23fb0*/  LOP3.LUT R6, R6, 0xffff, RZ, 0xc0, !PT ;  /* 0x0000ffff06067812 */ /* 0x000fe400078ec0ff */
[----:B------:R-:W-:-:S02]  /*23fc0*/  SHF.R.U32.HI R20, RZ, 0x8, R10 ;  /* 0x00000008ff147819 */ /* 0x000fc4000001160a */
[----:B------:R-:W-:Y:S02]  /*23fd0*/  LOP3.LUT R70, R70, 0xff, RZ, 0xc0, !PT ;  /* 0x000000ff46467812 */ /* 0x000fe400078ec0ff */
[----:B------:R-:W-:Y:S01]  /*23fe0*/  LOP3.LUT R22, R22, 0xffff, RZ, 0xc0, !PT ;  /* 0x0000ffff16167812 */ /* 0x000fe200078ec0ff */
[----:B------:R-:W-:Y:S01]  /*23ff0*/  IMAD.WIDE.U32 R72, R72, 0x10000, RZ ;  /* 0x0001000048487825 */ /* 0x000fe200078e00ff */
[----:B------:R-:W-:Y:S02]  /*24000*/  LOP3.LUT R79, R20, 0xff, RZ, 0xc0, !PT ;  /* 0x000000ff144f7812 */ /* 0x000fe400078ec0ff */
[----:B------:R-:W-:Y:S01]  /*24010*/  LOP3.LUT R8, R21, 0xffff, RZ, 0xc0, !PT ;  /* 0x0000ffff15087812 */ /* 0x000fe200078ec0ff */
[----:B------:R-:W-:Y:S01]  /*24020*/  IMAD.WIDE.U32 R76, R6, 0x1000000, RZ ;  /* 0x01000000064c7825 */ /* 0x000fe200078e00ff */
[----:B------:R-:W-:Y:S02]  /*24030*/  SHF.L.U64.HI R85, R66, 0x8, RZ ;  /* 0x0000000842557819 */ /* 0x000fe400000102ff */
[----:B------:R-:W-:Y:S01]  /*24040*/  SHF.L.U64.HI R81, R79, 0x8, RZ ;  /* 0x000000084f517819 */ /* 0x000fe200000102ff */
[----:B------:R-:W-:Y:S01]  /*24050*/  IMAD.WIDE.U32 R70, R70, 0x10000, RZ ;  /* 0x0001000046467825 */ /* 0x000fe200078e00ff */
[----:B------:R-:W-:-:S03]  /*24060*/  LOP3.LUT R73, R77, R85, R73, 0xfe, !PT ;  /* 0x000000554d497212 */ /* 0x000fc600078efe49 */
[----:B------:R-:W-:Y:S01]  /*24070*/  IMAD.WIDE.U32 R74, R22, 0x1000000, RZ ;  /* 0x01000000164a7825 */ /* 0x000fe200078e00ff */
[--C-:B------:R-:W-:Y:S02]  /*24080*/  SHF.R.U32.HI R6, RZ, 0x8, R8.reuse ;  /* 0x00000008ff067819 */ /* 0x100fe40000011608 */
[----:B------:R-:W-:Y:S02]  /*24090*/  PRMT R79, R10, 0x6540, R79 ;  /* 0x000065400a4f7816 */ /* 0x000fe4000000004f */
[----:B------:R-:W-:Y:S02]  /*240a0*/  LOP3.LUT R11, R23, 0xffff, RZ, 0xc0, !PT ;  /* 0x0000ffff170b7812 */ /* 0x000fe400078ec0ff */
[----:B------:R-:W-:Y:S02]  /*240b0*/  LOP3.LUT R10, R75, R81, R71, 0xfe, !PT ;  /* 0x000000514b0a7212 */ /* 0x000fe400078efe47 */
[----:B------:R-:W-:Y:S02]  /*240c0*/  LOP3.LUT R71, R73, 0xff, R8, 0xf8, !PT ;  /* 0x000000ff49477812 */ /* 0x000fe400078ef808 */
[----:B------:R-:W-:-:S02]  /*240d0*/  PRMT R6, R6, 0x7104, RZ ;  /* 0x0000710406067816 */ /* 0x000fc400000000ff */
[----:B------:R-:W-:Y:S02]  /*240e0*/  PRMT R21, R21, 0x7732, RZ ;  /* 0x0000773215157816 */ /* 0x000fe400000000ff */
[----:B------:R-:W-:Y:S02]  /*240f0*/  LOP3.LUT R8, R10, 0xff, R11, 0xf8, !PT ;  /* 0x000000ff0a087812 */ /* 0x000fe400078ef80b */
[----:B------:R-:W-:Y:S02]  /*24100*/  LOP3.LUT R10, R71, R6, RZ, 0xfc, !PT ;  /* 0x00000006470a7212 */ /* 0x000fe400078efcff */
[----:B------:R-:W-:Y:S02]  /*24110*/  SHF.R.U32.HI R6, RZ, 0x8, R21 ;  /* 0x00000008ff067819 */ /* 0x000fe40000011615 */
[----:B------:R-:W-:Y:S02]  /*24120*/  PRMT R83, R7, 0x6540, R66 ;  /* 0x0000654007537816 */ /* 0x000fe40000000042 */
[----:B------:R-:W-:-:S02]  /*24130*/  SHF.R.U32.HI R7, RZ, 0x8, R11 ;  /* 0x00000008ff077819 */ /* 0x000fc4000001160b */
[----:B------:R-:W-:Y:S01]  /*24140*/  LOP3.LUT R6, R6, 0xffff, RZ, 0xc0, !PT ;  /* 0x0000ffff06067812 */ /* 0x000fe200078ec0ff */
[----:B------:R-:W-:Y:S01]  /*24150*/  IMAD.U32 R21, R21, 0x10000, RZ ;  /* 0x0001000015157824 */ /* 0x000fe200078e00ff */
[----:B------:R-:W-:Y:S02]  /*24160*/  PRMT R7, R7, 0x7104, RZ ;  /* 0x0000710407077816 */ /* 0x000fe400000000ff */
[----:B------:R-:W-:Y:S01]  /*24170*/  PRMT R23, R23, 0x7732, RZ ;  /* 0x0000773217177816 */ /* 0x000fe200000000ff */
[----:B------:R-:W-:Y:S01]  /*24180*/  IMAD.SHL.U32 R11, R6, 0x1000000, RZ ;  /* 0x01000000060b7824 */ /* 0x000fe200078e00ff */
[----:B------:R-:W-:Y:S02]  /*24190*/  LOP3.LUT R6, R74, R79, R70, 0xfe, !PT ;  /* 0x0000004f4a067212 */ /* 0x000fe400078efe46 */
[----:B------:R-:W-:Y:S02]  /*241a0*/  LOP3.LUT R8, R8, R7, RZ, 0xfc, !PT ;  /* 0x0000000708087212 */ /* 0x000fe400078efcff */
[----:B------:R-:W-:-:S02]  /*241b0*/  LOP3.LUT R10, R10, 0xff0000, R21, 0xf8, !PT ;  /* 0x00ff00000a0a7812 */ /* 0x000fc400078ef815 */
[----:B------:R-:W-:Y:S02]  /*241c0*/  LOP3.LUT R70, R14, 0xffff, RZ, 0xc0, !PT ;  /* 0x0000ffff0e467812 */ /* 0x000fe400078ec0ff */
[----:B------:R-:W-:Y:S02]  /*241d0*/  SHF.R.U32.HI R7, RZ, 0x8, R23 ;  /* 0x00000008ff077819 */ /* 0x000fe40000011617 */
[----:B------:R-:W-:Y:S02]  /*241e0*/  LOP3.LUT R66, R12, 0xffff, RZ, 0xc0, !PT ;  /* 0x0000ffff0c427812 */ /* 0x000fe400078ec0ff */
[----:B------:R-:W-:Y:S01]  /*241f0*/  PRMT R14, R14, 0x7732, RZ ;  /* 0x000077320e0e7816 */ /* 0x000fe200000000ff */
[----:B------:R-:W-:Y:S01]  /*24200*/  IMAD.U32 R23, R23, 0x10000, RZ ;  /* 0x0001000017177824 */ /* 0x000fe200078e00ff */
[----:B------:R-:W-:Y:S02]  /*24210*/  LOP3.LUT R11, R10, R11, RZ, 0xfc, !PT ;  /* 0x0000000b0a0b7212 */ /* 0x000fe400078efcff */
[----:B------:R-:W-:-:S02]  /*24220*/  LOP3.LUT R7, R7, 0xffff, RZ, 0xc0, !PT ;  /* 0x0000ffff07077812 */ /* 0x000fc400078ec0ff */
[C---:B------:R-:W-:Y:S02]  /*24230*/  LOP3.LUT R71, R15.reuse, 0xffff, RZ, 0xc0, !PT ;  /* 0x0000ffff0f477812 */ /* 0x040fe400078ec0ff */
[----:B------:R-:W-:Y:S01]  /*24240*/  PRMT R74, R15, 0x7732, RZ ;  /* 0x000077320f4a7816 */ /* 0x000fe200000000ff */
[----:B------:R-:W-:Y:S01]  /*24250*/  IMAD.MOV.U32 R15, RZ, RZ, R14 ;  /* 0x000000ffff0f7224 */ /* 0x000fe200078e000e */
[----:B------:R-:W-:Y:S02]  /*24260*/  SHF.R.U32.HI R10, RZ, 0x8, R66 ;  /* 0x00000008ff0a7819 */ /* 0x000fe40000011642 */
[----:B------:R-:W-:Y:S02]  /*24270*/  PRMT R12, R12, 0x7732, RZ ;  /* 0x000077320c0c7816 */ /* 0x000fe400000000ff */
[----:B------:R-:W-:Y:S01]  /*24280*/  LOP3.LUT R23, R8, 0xff0000, R23, 0xf8, !PT ;  /* 0x00ff000008177812 */ /* 0x000fe200078ef817 */
[----:B------:R-:W-:Y:S01]  /*24290*/  IMAD.SHL.U32 R8, R7, 0x1000000, RZ ;  /* 0x0100000007087824 */ /* 0x000fe200078e00ff */
[----:B------:R-:W-:-:S02]  /*242a0*/  LOP3.LUT R77, R10, 0xff, RZ, 0xc0, !PT ;  /* 0x000000ff0a4d7812 */ /* 0x000fc400078ec0ff */
[----:B------:R-:W-:Y:S02]  /*242b0*/  SHF.R.U32.HI R10, RZ, 0x8, R12 ;  /* 0x00000008ff0a7819 */ /* 0x000fe4000001160c */
[----:B------:R-:W-:Y:S02]  /*242c0*/  LOP3.LUT R7, R76, R83, R72, 0xfe, !PT ;  /* 0x000000534c077212 */ /* 0x000fe400078efe48 */
[----:B------:R-:W-:Y:S02]  /*242d0*/  SHF.R.U32.HI R14, RZ, 0x8, R15 ;  /* 0x00000008ff0e7819 */ /* 0x000fe4000001160f */
[C---:B------:R-:W-:Y:S02]  /*242e0*/  LOP3.LUT R68, R13.reuse, 0xffff, RZ, 0xc0, !PT ;  /* 0x0000ffff0d447812 */ /* 0x040fe400078ec0ff */
[----:B------:R-:W-:Y:S02]  /*242f0*/  PRMT R72, R13, 0x7732, RZ ;  /* 0x000077320d487816 */ /* 0x000fe400000000ff */
        /* <DEDUP_REMOVED lines=15> */
[----:B------:R-:W-:Y:S02]  /*243f0*/  SHF.R.U32.HI R10, RZ, 0x8, R68 ;  /* 0x00000008ff0a7819 */ /* 0x000fe40000011644 */
[----:B------:R-:W-:Y:S02]  /*24400*/  LOP3.LUT R66, R21, R75, R15, 0xfe, !PT ;  /* 0x0000004b15427212 */ /* 0x000fe400078efe0f */
[----:B------:R-:W-:Y:S01]  /*24410*/  SHF.R.U32.HI R13, RZ, 0x8, R71 ;  /* 0x00000008ff0d7819 */ /* 0x000fe20000011647 */
[----:B------:R-:W-:Y:S01]  /*24420*/  IMAD.MOV.U32 R15, RZ, RZ, R72 ;  /* 0x000000ffff0f7224 */ /* 0x000fe200078e0048 */
[----:B------:R-:W-:Y:S01]  /*24430*/  LOP3.LUT R23, R23, 0xff, R68, 0xf8, !PT ;  /* 0x000000ff17177812 */ /* 0x000fe200078ef844 */
[----:B------:R-:W-:Y:S01]  /*24440*/  IMAD.MOV.U32 R21, RZ, RZ, R74 ;  /* 0x000000ffff157224 */ /* 0x000fe200078e004a */
[----:B------:R-:W-:-:S02]  /*24450*/  PRMT R10, R10, 0x7104, RZ ;  /* 0x000071040a0a7816 */ /* 0x000fc400000000ff */
[----:B------:R-:W-:Y:S02]  /*24460*/  LOP3.LUT R66, R66, 0xff, R71, 0xf8, !PT ;  /* 0x000000ff42427812 */ /* 0x000fe400078ef847 */
[----:B------:R-:W-:Y:S02]  /*24470*/  PRMT R13, R13, 0x7104, RZ ;  /* 0x000071040d0d7816 */ /* 0x000fe400000000ff */
        /* <DEDUP_REMOVED lines=8> */
[----:B------:R-:W-:Y:S01]  /*24500*/  LOP3.LUT R68, R68, 0xff0000, R15, 0xf8, !PT ;  /* 0x00ff000044447812 */ /* 0x000fe200078ef80f */
[----:B------:R-:W-:Y:S01]  /*24510*/  IMAD.SHL.U32 R13, R10, 0x1000000, RZ ;  /* 0x010000000a0d7824 */ /* 0x000fe200078e00ff */
[----:B------:R-:W-:Y:S01]  /*24520*/  LOP3.LUT R66, R66, 0xff0000, R21, 0xf8, !PT ;  /* 0x00ff000042427812 */ /* 0x000fe200078ef815 */
[----:B------:R-:W-:Y:S01]  /*24530*/  IMAD.SHL.U32 R23, R23, 0x1000000, RZ ;  /* 0x0100000017177824 */ /* 0x000fe200078e00ff */
[----:B------:R-:W-:Y:S02]  /*24540*/  PRMT R73, R70, 0x6540, R73 ;  /* 0x0000654046497816 */ /* 0x000fe40000000049 */
[----:B------:R-:W-:Y:S02]  /*24550*/  LOP3.LUT R10, R22, R77, R12, 0xfe, !PT ;  /* 0x0000004d160a7212 */ /* 0x000fe400078efe0c */
[----:B------:R-:W-:Y:S02]  /*24560*/  LOP3.LUT R12, R68, R13, RZ, 0xfc, !PT ;  /* 0x0000000d440c7212 */ /* 0x000fe400078efcff */
[----:B------:R-:W-:-:S02]  /*24570*/  LOP3.LUT R70, R18, 0xffff, RZ, 0xc0, !PT ;  /* 0x0000ffff12467812 */ /* 0x000fc400078ec0ff */
[----:B------:R-:W-:Y:S02]  /*24580*/  LOP3.LUT R13, R66, R23, RZ, 0xfc, !PT ;  /* 0x00000017420d7212 */ /* 0x000fe400078efcff */
[----:B------:R-:W-:Y:S02]  /*24590*/  PRMT R18, R18, 0x7732, RZ ;  /* 0x0000773212127816 */ /* 0x000fe400000000ff */
[----:B------:R-:W-:Y:S02]  /*245a0*/  LOP3.LUT R66, R16, 0xffff, RZ, 0xc0, !PT ;  /* 0x0000ffff10427812 */ /* 0x000fe400078ec0ff */
[C---:B------:R-:W-:Y:S02]  /*245b0*/  LOP3.LUT R71, R19.reuse, 0xffff, RZ, 0xc0, !PT ;  /* 0x0000ffff13477812 */ /* 0x040fe400078ec0ff */
[----:B------:R-:W-:Y:S01]  /*245c0*/  PRMT R74, R19, 0x7732, RZ ;  /* 0x00007732134a7816 */ /* 0x000fe200000000ff */
[----:B------:R-:W-:Y:S01]  /*245d0*/  IMAD.MOV.U32 R19, RZ, RZ, R18 ;  /* 0x000000ffff137224 */ /* 0x000fe200078e0012 */
[----:B------:R-:W-:-:S02]  /*245e0*/  SHF.R.U32.HI R15, RZ, 0x8, R66 ;  /* 0x00000008ff0f7819 */ /* 0x000fc40000011642 */
[----:B------:R-:W-:Y:S02]  /*245f0*/  PRMT R16, R16, 0x7732, RZ ;  /* 0x0000773210107816 */ /* 0x000fe400000000ff */
[----:B------:R-:W-:Y:S02]  /*24600*/  LOP3.LUT R75, R15, 0xff, RZ, 0xc0, !PT ;  /* 0x000000ff0f4b7812 */ /* 0x000fe400078ec0ff */
[----:B------:R-:W-:Y:S02]  /*24610*/  SHF.R.U32.HI R15, RZ, 0x8, R16 ;  /* 0x00000008ff0f7819 */ /* 0x000fe40000011610 */
[----:B------:R-:W-:Y:S02]  /*24620*/  SHF.R.U32.HI R18, RZ, 0x8, R19 ;  /* 0x00000008ff127819 */ /* 0x000fe40000011613 */
[C---:B------:R-:W-:Y:S02]  /*24630*/  LOP3.LUT R68, R17.reuse, 0xffff, RZ, 0xc0, !PT ;  /* 0x0000ffff11447812 */ /* 0x040fe400078ec0ff */
[----:B------:R-:W-:-:S02]  /*24640*/  PRMT R72, R17, 0x7732, RZ ;  /* 0x0000773211487816 */ /* 0x000fc400000000ff */
[----:B------:R-:W-:Y:S02]  /*24650*/  SHF.R.U32.HI R17, RZ, 0x8, R70 ;  /* 0x00000008ff117819 */ /* 0x000fe40000011646 */
[----:B------:R-:W-:Y:S02]  /*24660*/  LOP3.LUT R14, R20, R73, R14, 0xfe, !PT ;  /* 0x00000049140e7212 */ /* 0x000fe400078efe0e */
[----:B------:R-:W-:Y:S02]  /*24670*/  LOP3.LUT R19, R19, 0xff, RZ, 0xc0, !PT ;  /* 0x000000ff13137812 */ /* 0x000fe400078ec0ff */
[----:B------:R-:W-:Y:S02]  /*24680*/  LOP3.LUT R15, R15, 0xffff, RZ, 0xc0, !PT ;  /* 0x0000ffff0f0f7812 */ /* 0x000fe400078ec0ff */
[----:B------:R-:W-:Y:S02]  /*24690*/  LOP3.LUT R20, R18, 0xffff, RZ, 0xc0, !PT ;  /* 0x0000ffff12147812 */ /* 0x000fe400078ec0ff */
[----:B------:R-:W-:-:S02]  /*246a0*/  LOP3.LUT R16, R16, 0xff, RZ, 0xc0, !PT ;  /* 0x000000ff10107812 */ /* 0x000fc400078ec0ff */
[----:B------:R-:W-:Y:S01]  /*246b0*/  LOP3.LUT R73, R17, 0xff, RZ, 0xc0, !PT ;  /* 0x000000ff11497812 */ /* 0x000fe200078ec0ff */
[----:B------:R-:W-:Y:S01]  /*246c0*/  IMAD.WIDE.U32 R18, R19, 0x10000, RZ ;  /* 0x0001000013127825 */ /* 0x000fe200078e00ff */
[----:B------:R-:W-:-:S03]  /*246d0*/  SHF.L.U64.HI R77, R75, 0x8, RZ ;  /* 0x000000084b4d7819 */ /* 0x000fc600000102ff */
        /* <DEDUP_REMOVED lines=27> */
[----:B------:R-:W-:Y:S02]  /*24890*/  LOP3.LUT R15, R22, R75, R16, 0xfe, !PT ;  /* 0x0000004b160f7212 */ /* 0x000fe400078efe10 */
[----:B------:R-:W-:Y:S02]  /*248a0*/  LOP3.LUT R16, R68, R17, RZ, 0xfc, !PT ;  /* 0x0000001144107212 */ /* 0x000fe400078efcff */
[----:B------:R-:W-:Y:S02]  /*248b0*/  LOP3.LUT R17, R66, R23, RZ, 0xfc, !PT ;  /* 0x0000001742117212 */ /* 0x000fe400078efcff */
[----:B------:R-:W-:-:S02]  /*248c0*/  PRMT R73, R70, 0x6540, R73 ;  /* 0x0000654046497816 */ /* 0x000fc40000000049 */
[----:B--2---:R-:W-:Y:S02]  /*248d0*/  LOP3.LUT R66, R36, 0xffff, RZ, 0xc0, !PT ;  /* 0x0000ffff24427812 */ /* 0x004fe400078ec0ff */
[----:B------:R-:W-:Y:S02]  /*248e0*/  LOP3.LUT R18, R20, R73, R18, 0xfe, !PT ;  /* 0x0000004914127212 */ /* 0x000fe400078efe12 */
[----:B------:R-:W-:Y:S02]  /*248f0*/  SHF.R.U32.HI R19, RZ, 0x8, R66 ;  /* 0x00000008ff137819 */ /* 0x000fe40000011642 */
[----:B------:R-:W-:Y:S02]  /*24900*/  PRMT R20, R36, 0x7732, RZ ;  /* 0x0000773224147816 */ /* 0x000fe400000000ff */
[C---:B------:R-:W-:Y:S02]  /*24910*/  PRMT R23, R38.reuse, 0x7732, RZ ;  /* 0x0000773226177816 */ /* 0x040fe400000000ff */
[----:B------:R-:W-:-:S02]  /*24920*/  LOP3.LUT R70, R38, 0xffff, RZ, 0xc0, !PT ;  /* 0x0000ffff26467812 */ /* 0x000fc400078ec0ff */
[----:B------:R-:W-:Y:S02]  /*24930*/  LOP3.LUT R75, R19, 0xff, RZ, 0xc0, !PT ;  /* 0x000000ff134b7812 */ /* 0x000fe400078ec0ff */
[----:B------:R-:W-:Y:S02]  /*24940*/  SHF.R.U32.HI R19, RZ, 0x8, R20 ;  /* 0x00000008ff137819 */ /* 0x000fe40000011614 */
        /* <DEDUP_REMOVED lines=20> */
[----:B------:R-:W-:Y:S02]  /*24a90*/  SHF.R.U32.HI R19, RZ, 0x8, R68 ;  /* 0x00000008ff137819 */ /* 0x000fe40000011644 */
[--C-:B------:R-:W-:Y:S01]  /*24aa0*/  SHF.R.U32.HI R21, RZ, 0x8, R71.reuse ;  /* 0x00000008ff157819 */ /* 0x100fe20000011647 */
[----:B------:R-:W-:Y:S01]  /*24ab0*/  IMAD.MOV.U32 R23, RZ, RZ, R72 ;  /* 0x000000ffff177224 */ /* 0x000fe200078e0048 */
[----:B------:R-:W-:Y:S01]  /*24ac0*/  LOP3.LUT R68, R39, 0xff, R68, 0xf8, !PT ;  /* 0x000000ff27447812 */ /* 0x000fe200078ef844 */
[----:B------:R-:W-:Y:S01]  /*24ad0*/  IMAD.MOV.U32 R37, RZ, RZ, R74 ;  /* 0x000000ffff257224 */ /* 0x000fe200078e004a */
[----:B------:R-:W-:Y:S02]  /*24ae0*/  PRMT R19, R19, 0x7104, RZ ;  /* 0x0000710413137816 */ /* 0x000fe400000000ff */
[----:B------:R-:W-:Y:S02]  /*24af0*/  LOP3.LUT R66, R66, 0xff, R71, 0xf8, !PT ;  /* 0x000000ff42427812 */ /* 0x000fe400078ef847 */
[----:B------:R-:W-:-:S02]  /*24b00*/  PRMT R21, R21, 0x7104, RZ ;  /* 0x0000710415157816 */ /* 0x000fc400000000ff */
        /* <DEDUP_REMOVED lines=16> */
[----:B---3--:R-:W-:Y:S02]  /*24c10*/  LOP3.LUT R39, R44, 0xffff, RZ, 0xc0, !PT ;  /* 0x0000ffff2c277812 */ /* 0x008fe400078ec0ff */
[----:B------:R-:W-:Y:S02]  /*24c20*/  LOP3.LUT R22, R36, R73, R22, 0xfe, !PT ;  /* 0x0000004924167212 */ /* 0x000fe400078efe16 */
[----:B------:R-:W-:Y:S02]  /*24c30*/  LOP3.LUT R68, R46, 0xffff, RZ, 0xc0, !PT ;  /* 0x0000ffff2e447812 */ /* 0x000fe400078ec0ff */
[----:B------:R-:W-:Y:S02]  /*24c40*/  SHF.R.U32.HI R23, RZ, 0x8, R39 ;  /* 0x00000008ff177819 */ /* 0x000fe40000011627 */
[----:B------:R-:W-:Y:S02]  /*24c50*/  PRMT R36, R44, 0x7732, RZ ;  /* 0x000077322c247816 */ /* 0x000fe400000000ff */
[----:B------:R-:W-:-:S02]  /*24c60*/  SHF.R.U32.HI R37, RZ, 0x8, R68 ;  /* 0x00000008ff257819 */ /* 0x000fc40000011644 */
[----:B------:R-:W-:Y:S02]  /*24c70*/  LOP3.LUT R44, R23, 0xff, RZ, 0xc0, !PT ;  /* 0x000000ff172c7812 */ /* 0x000fe400078ec0ff */
[----:B------:R-:W-:Y:S02]  /*24c80*/  PRMT R38, R46, 0x7732, RZ ;  /* 0x000077322e267816 */ /* 0x000fe400000000ff */
[----:B------:R-:W-:Y:S02]  /*24c90*/  SHF.R.U32.HI R23, RZ, 0x8, R36 ;  /* 0x00000008ff177819 */ /* 0x000fe40000011624 */
[----:B------:R-:W-:Y:S02]  /*24ca0*/  LOP3.LUT R71, R37, 0xff, RZ, 0xc0, !PT ;  /* 0x000000ff25477812 */ /* 0x000fe400078ec0ff */
[----:B------:R-:W-:Y:S02]  /*24cb0*/  LOP3.LUT R36, R36, 0xff, RZ, 0xc0, !PT ;  /* 0x000000ff24247812 */ /* 0x000fe400078ec0ff */
[----:B------:R-:W-:-:S02]  /*24cc0*/  SHF.R.U32.HI R37, RZ, 0x8, R38 ;  /* 0x00000008ff257819 */ /* 0x000fc40000011626 */
[----:B------:R-:W-:Y:S02]  /*24cd0*/  LOP3.LUT R23, R23, 0xffff, RZ, 0xc0, !PT ;  /* 0x0000ffff17177812 */ /* 0x000fe400078ec0ff */
[C---:B------:R-:W-:Y:S02]  /*24ce0*/  LOP3.LUT R66, R45.reuse, 0xffff, RZ, 0xc0, !PT ;  /* 0x0000ffff2d427812 */ /* 0x040fe400078ec0ff */
[----:B------:R-:W-:Y:S02]  /*24cf0*/  PRMT R72, R45, 0x7732, RZ ;  /* 0x000077322d487816 */ /* 0x000fe400000000ff */
[----:B------:R-:W-:Y:S02]  /*24d00*/  LOP3.LUT R38, R38, 0xff, RZ, 0xc0, !PT ;  /* 0x000000ff26267812 */ /* 0x000fe400078ec0ff */
[----:B------:R-:W-:Y:S02]  /*24d10*/  PRMT R73, R39, 0x6540, R44 ;  /* 0x0000654027497816 */ /* 0x000fe4000000002c */
[----:B------:R-:W-:Y:S01]  /*24d20*/  SHF.L.U64.HI R75, R44, 0x8, RZ ;  /* 0x000000082c4b7819 */ /* 0x000fe200000102ff */
[----:B------:R-:W-:Y:S01]  /*24d30*/  IMAD.WIDE.U32 R44, R23, 0x1000000, RZ ;  /* 0x01000000172c7825 */ /* 0x000fe200078e00ff */
[----:B------:R-:W-:-:S03]  /*24d40*/  LOP3.LUT R46, R37, 0xffff, RZ, 0xc0, !PT ;  /* 0x0000ffff252e7812 */ /* 0x000fc600078ec0ff */
[----:B------:R-:W-:Y:S01]  /*24d50*/  IMAD.WIDE.U32 R36, R36, 0x10000, RZ ;  /* 0x0001000024247825 */ /* 0x000fe200078e00ff */
[C---:B------:R-:W-:Y:S02]  /*24d60*/  LOP3.LUT R70, R47.reuse, 0xffff, RZ, 0xc0, !PT ;  /* 0x0000ffff2f467812 */ /* 0x040fe400078ec0ff */
[----:B------:R-:W-:Y:S01]  /*24d70*/  PRMT R74, R47, 0x7732, RZ ;  /* 0x000077322f4a7816 */ /* 0x000fe200000000ff */
[----:B------:R-:W-:Y:S01]  /*24d80*/  IMAD.WIDE.U32 R38, R38, 0x10000, RZ ;  /* 0x0001000026267825 */ /* 0x000fe200078e00ff */
[----:B------:R-:W-:Y:S02]  /*24d90*/  PRMT R23, R68, 0x6540, R71 ;  /* 0x0000654044177816 */ /* 0x000fe40000000047 */
[----:B------:R-:W-:Y:S01]  /*24da0*/  LOP3.LUT R36, R44, R73, R36, 0xfe, !PT ;  /* 0x000000492c247212 */ /* 0x000fe200078efe24 */
[----:B------:R-:W-:Y:S01]  /*24db0*/  IMAD.WIDE.U32 R46, R46, 0x1000000, RZ ;  /* 0x010000002e2e7825 */ /* 0x000fe200078e00ff */
[----:B------:R-:W-:Y:S02]  /*24dc0*/  SHF.L.U64.HI R71, R71, 0x8, RZ ;  /* 0x0000000847477819 */ /* 0x000fe400000102ff */
[----:B------:R-:W-:-:S02]  /*24dd0*/  LOP3.LUT R73, R45, R75, R37, 0xfe, !PT ;  /* 0x0000004b2d497212 */ /* 0x000fc400078efe25 */
[----:B------:R-:W-:Y:S02]  /*24de0*/  SHF.R.U32.HI R37, RZ, 0x8, R66 ;  /* 0x00000008ff257819 */ /* 0x000fe40000011642 */
[----:B------:R-:W-:Y:S02]  /*24df0*/  LOP3.LUT R23, R46, R23, R38, 0xfe, !PT ;  /* 0x000000172e177212 */ /* 0x000fe400078efe26 */
[----:B------:R-:W-:Y:S02]  /*24e00*/  LOP3.LUT R45, R47, R71, R39, 0xfe, !PT ;  /* 0x000000472f2d7212 */ /* 0x000fe400078efe27 */
[----:B------:R-:W-:Y:S02]  /*24e10*/  SHF.R.U32.HI R38, RZ, 0x8, R70 ;  /* 0x00000008ff267819 */ /* 0x000fe40000011646 */
[----:B------:R-:W-:Y:S02]  /*24e20*/  LOP3.LUT R68, R73, 0xff, R66, 0xf8, !PT ;  /* 0x000000ff49447812 */ /* 0x000fe400078ef842 */
[----:B------:R-:W-:Y:S01]  /*24e30*/  PRMT R39, R37, 0x7104, RZ ;  /* 0x0000710425277816 */ /* 0x000fe200000000ff */
[----:B------:R-:W-:Y:S01]  /*24e40*/  IMAD.MOV.U32 R37, RZ, RZ, R72 ;  /* 0x000000ffff257224 */ /* 0x000fe200078e0048 */
[----:B------:R-:W-:-:S02]  /*24e50*/  LOP3.LUT R45, R45, 0xff, R70, 0xf8, !PT ;  /* 0x000000ff2d2d7812 */ /* 0x000fc400078ef846 */
[----:B------:R-:W-:Y:S01]  /*24e60*/  PRMT R44, R38, 0x7104, RZ ;  /* 0x00007104262c7816 */ /* 0x000fe200000000ff */
[----:B------:R-:W-:Y:S01]  /*24e70*/  IMAD.MOV.U32 R38, RZ, RZ, R74 ;  /* 0x000000ffff267224 */ /* 0x000fe200078e004a */
[----:B----4-:R-:W-:Y:S02]  /*24e80*/  IADD3 R71, P0, P1, R65, R42, R30 ;  /* 0x0000002a41477210 */ /* 0x010fe4000791e01e */
[----:B------:R-:W-:Y:S01]  /*24e90*/  LOP3.LUT R68, R68, R39, RZ, 0xfc, !PT ;  /* 0x0000002744447212 */ /* 0x000fe200078efcff */
[----:B------:R-:W-:Y:S01]  /*24ea0*/  IMAD.U32 R39, R37, 0x10000, RZ ;  /* 0x0001000025277824 */ /* 0x000fe200078e00ff */
[----:B------:R-:W-:Y:S02]  /*24eb0*/  SHF.R.U32.HI R37, RZ, 0x8, R37 ;  /* 0x00000008ff257819 */ /* 0x000fe40000011625 */
[----:B------:R-:W-:Y:S01]  /*24ec0*/  LOP3.LUT R45, R45, R44, RZ, 0xfc, !PT ;  /* 0x0000002c2d2d7212 */ /* 0x000fe200078efcff */
[----:B------:R-:W-:Y:S01]  /*24ed0*/  IMAD.U32 R44, R38, 0x10000, RZ ;  /* 0x00010000262c7824 */ /* 0x000fe200078e00ff */
[----:B------:R-:W-:-:S02]  /*24ee0*/  IADD3.X R73, R63, R43, R31, P0, P1 ;  /* 0x0000002b3f497210 */ /* 0x000fc400007e241f */
[----:B------:R-:W-:Y:S02]  /*24ef0*/  IADD3 R79, P0, P1, R61, R40, R28 ;  /* 0x000000283d4f7210 */ /* 0x000fe4000791e01c */
[----:B------:R-:W-:Y:S02]  /*24f00*/  LOP3.LUT R68, R68, 0xff0000, R39, 0xf8, !PT ;  /* 0x00ff000044447812 */ /* 0x000fe400078ef827 */
[----:B------:R-:W-:Y:S02]  /*24f10*/  LOP3.LUT R37, R37, 0xffff, RZ, 0xc0, !PT ;  /* 0x0000ffff25257812 */ /* 0x000fe400078ec0ff */
[----:B------:R-:W-:Y:S02]  /*24f20*/  LOP3.LUT R39, R27, 0x9b05688c, R73, 0x96, !PT ;  /* 0x9b05688c1b277812 */ /* 0x000fe400078e9649 */
[----:B------:R-:W-:Y:S02]  /*24f30*/  LOP3.LUT R46, R45, 0xff0000, R44, 0xf8, !PT ;  /* 0x00ff00002d2e7812 */ /* 0x000fe400078ef82c */
[----:B------:R-:W-:Y:S01]  /*24f40*/  IADD3.X R81, R49, R41, R29, P0, P1 ;  /* 0x0000002931517210 */ /* 0x000fe200007e241d */
[----:B------:R-:W-:Y:S01]  /*24f50*/  IMAD.SHL.U32 R37, R37, 0x1000000, RZ ;  /* 0x0100000025257824 */ /* 0x000fe200078e00ff */
[----:B------:R-:W-:-:S02]  /*24f60*/  LOP3.LUT R44, R26, 0x2b3e6c1f, R71, 0x96, !PT ;  /* 0x2b3e6c1f1a2c7812 */ /* 0x000fc400078e9647 */
[----:B------:R-:W-:Y:S02]  /*24f70*/  SHF.R.U32.HI R26, RZ, 0x8, R38 ;  /* 0x00000008ff1a7819 */ /* 0x000fe40000011626 */
[----:B------:R-:W-:Y:S02]  /*24f80*/  IADD3 R66, P2, R39, -0x7b3558c5, RZ ;  /* 0x84caa73b27427810 */ /* 0x000fe40007f5e0ff */
[----:B------:R-:W-:Y:S02]  /*24f90*/  LOP3.LUT R72, R25, 0x510e527f, R81, 0x96, !PT ;  /* 0x510e527f19487812 */ /* 0x000fe400078e9651 */
[----:B------:R-:W-:Y:S02]  /*24fa0*/  LOP3.LUT R27, R26, 0xffff, RZ, 0xc0, !PT ;  /* 0x0000ffff1a1b7812 */ /* 0x000fe400078ec0ff */
[----:B------:R-:W-:Y:S02]  /*24fb0*/  IADD3.X R76, R44, -0x4498517b, RZ, P2, !PT ;  /* 0xbb67ae852c4c7810 */ /* 0x000fe400017fe4ff */
[----:B------:R-:W-:-:S02]  /*24fc0*/  LOP3.LUT R26, R68, R37, RZ, 0xfc, !PT ;  /* 0x00000025441a7212 */ /* 0x000fc400078efcff */
[----:B------:R-:W-:Y:S02]  /*24fd0*/  LOP3.LUT R45, R24, 0xade682d1, R79, 0x96, !PT ;  /* 0xade682d1182d7812 */ /* 0x000fe400078e964f */
[----:B------:R-:W-:Y:S02]  /*24fe0*/  IADD3 R68, P0, R72, -0xc4336f8, RZ ;  /* 0xf3bcc90848447810 */ /* 0x000fe40007f1e0ff */
[----:B------:R-:W-:Y:S02]  /*24ff0*/  LOP3.LUT R37, R42, R66, RZ, 0x3c, !PT ;  /* 0x000000422a257212 */ /* 0x000fe400078e3cff */
[----:B------:R-:W-:Y:S01]  /*25000*/  LOP3.LUT R38, R43, R76, RZ, 0x3c, !PT ;  /* 0x0000004c2b267212 */ /* 0x000fe200078e3cff */
[----:B------:R-:W-:Y:S01]  /*25010*/  IMAD.SHL.U32 R27, R27, 0x1000000, RZ ;  /* 0x010000001b1b7824 */ /* 0x000fe200078e00ff */
[----:B------:R-:W-:Y:S02]  /*25020*/  IADD3.X R70, R45, 0x6a09e667, RZ, P0, !PT ;  /* 0x6a09e6672d467810 */ /* 0x000fe400007fe4ff */
[----:B------:R-:W-:-:S02]  /*25030*/  IADD3 R97, P0, P1, R67, R52, R32 ;  /* 0x0000003443617210 */ /* 0x000fc4000791e020 */
[----:B------:R-:W-:Y:S02]  /*25040*/  SHF.L.W.U32.HI R47, R37, 0x8, R38 ;  /* 0x00000008252f7819 */ /* 0x000fe40000010e26 */
[----:B------:R-:W-:Y:S02]  /*25050*/  IADD3 R93, P2, P3, R7, R54, R34 ;  /* 0x00000036075d7210 */ /* 0x000fe40007b5e022 */
[----:B------:R-:W-:Y:S02]  /*25060*/  IADD3.X R99, R69, R53, R33, P0, P1 ;  /* 0x0000003545637210 */ /* 0x000fe400007e2421 */
[----:B------:R-:W-:Y:S02]  /*25070*/  LOP3.LUT R24, R46, R27, RZ, 0xfc, !PT ;  /* 0x0000001b2e187212 */ /* 0x000fe400078efcff */
[----:B------:R-:W-:Y:S02]  /*25080*/  SHF.L.W.U32.HI R37, R38, 0x8, R37 ;  /* 0x0000000826257819 */ /* 0x000fe40000010e25 */
[----:B------:R-:W-:-:S02]  /*25090*/  IADD3 R78, P4, P5, R62, R71, R47 ;  /* 0x000000473e4e7210 */ /* 0x000fc40007d9e02f */
[----:B------:R-:W-:Y:S02]  /*250a0*/  LOP3.LUT R75, R40, R68, RZ, 0x3c, !PT ;  /* 0x00000044284b7212 */ /* 0x000fe400078e3cff */
[----:B------:R-:W-:Y:S02]  /*250b0*/  LOP3.LUT R46, R41, R70, RZ, 0x3c, !PT ;  /* 0x00000046292e7212 */ /* 0x000fe400078e3cff */
[----:B------:R-:W-:Y:S02]  /*250c0*/  IADD3.X R95, R11, R55, R35, P2, P3 ;  /* 0x000000370b5f7210 */ /* 0x000fe400017e6423 */
[----:B------:R-:W-:Y:S02]  /*250d0*/  LOP3.LUT R89, R57, 0x1f83d9ab, R99, 0x96, !PT ;  /* 0x1f83d9ab39597812 */ /* 0x000fe400078e9663 */
[----:B------:R-:W-:Y:S02]  /*250e0*/  IADD3.X R71, R64, R73, R37, P4, P5 ;  /* 0x0000004940477210 */ /* 0x000fe400027ea425 */
[----:B------:R-:W-:-:S02]  /*250f0*/  SHF.L.W.U32.HI R73, R46, 0x8, R75 ;  /* 0x000000082e497819 */ /* 0x000fc40000010e4b */
[----:B------:R-:W-:Y:S02]  /*25100*/  SHF.L.W.U32.HI R75, R75, 0x8, R46 ;  /* 0x000000084b4b7819 */ /* 0x000fe40000010e2e */
[----:B------:R-:W-:Y:S02]  /*25110*/  LOP3.LUT R77, R59, 0x5be0cd19, R95, 0x96, !PT ;  /* 0x5be0cd193b4d7812 */ /* 0x000fe400078e965f */
[----:B------:R-:W-:Y:S02]  /*25120*/  LOP3.LUT R74, R56, 0xfb41bd6b, R97, 0x96, !PT ;  /* 0xfb41bd6b384a7812 */ /* 0x000fe400078e9661 */
[----:B------:R-:W-:Y:S02]  /*25130*/  IADD3 R88, P2, R89, -0x16b07d5, RZ ;  /* 0xfe94f82b59587810 */ /* 0x000fe40007f5e0ff */
[----:B------:R-:W-:Y:S02]  /*25140*/  LOP3.LUT R27, R39, R78, RZ, 0x3c, !PT ;  /* 0x0000004e271b7212 */ /* 0x000fe400078e3cff */
[----:B------:R-:W-:-:S02]  /*25150*/  LOP3.LUT R38, R44, R71, RZ, 0x3c, !PT ;  /* 0x000000472c267212 */ /* 0x000fc400078e3cff */
[----:B------:R-:W-:Y:S02]  /*25160*/  LOP3.LUT R83, R58, 0x137e2179, R93, 0x96, !PT ;  /* 0x137e21793a537812 */ /* 0x000fe400078e965d */
[----:B------:R-:W-:Y:S02]  /*25170*/  IADD3 R79, P0, P1, R48, R79, R75 ;  /* 0x0000004f304f7210 */ /* 0x000fe4000791e04b */
[----:B------:R-:W-:Y:S02]  /*25180*/  IADD3 R85, P3, R77, 0x5f1d36f1, RZ ;  /* 0x5f1d36f14d557810 */ /* 0x000fe40007f7e0ff */
[----:B------:R-:W-:Y:S02]  /*25190*/  IADD3.X R91, R74, 0x3c6ef372, RZ, P2, !PT ;  /* 0x3c6ef3724a5b7810 */ /* 0x000fe400017fe4ff */
[----:B------:R-:W-:Y:S02]  /*251a0*/  SHF.L.W.U32.HI R25, R38, 0x10, R27 ;  /* 0x0000001026197819 */ /* 0x000fe40000010e1b */
[----:B------:R-:W-:-:S02]  /*251b0*/  IADD3.X R46, R60, R81, R73, P0, P1 ;  /* 0x000000513c2e7210 */ /* 0x000fc400007e2449 */
[----:B------:R-:W-:Y:S02]  /*251c0*/  IADD3.X R87, R83, -0x5ab00ac6, RZ, P3, !PT ;  /* 0xa54ff53a53577810 */ /* 0x000fe40001ffe4ff */
[----:B------:R-:W-:Y:S02]  /*251d0*/  SHF.L.W.U32.HI R27, R27, 0x10, R38 ;  /* 0x000000101b1b7819 */ /* 0x000fe40000010e26 */
[----:B------:R-:W-:Y:S02]  /*251e0*/  LOP3.LUT R56, R52, R88, RZ, 0x3c, !PT ;  /* 0x0000005834387212 */ /* 0x000fe400078e3cff */
[----:B------:R-:W-:Y:S02]  /*251f0*/  LOP3.LUT R81, R53, R91, RZ, 0x3c, !PT ;  /* 0x0000005b35517212 */ /* 0x000fe400078e3cff */
[----:B------:R-:W-:Y:S02]  /*25200*/  LOP3.LUT R59, R54, R85, RZ, 0x3c, !PT ;  /* 0x00000055363b7212 */ /* 0x000fe400078e3cff */
[----:B------:R-:W-:-:S02]  /*25210*/  LOP3.LUT R38, R55, R87, RZ, 0x3c, !PT ;  /* 0x0000005737267212 */ /* 0x000fc400078e3cff */
[----:B------:R-:W-:Y:S02]  /*25220*/  SHF.L.W.U32.HI R57, R56, 0x8, R81 ;  /* 0x0000000838397819 */ /* 0x000fe40000010e51 */
[----:B------:R-:W-:Y:S02]  /*25230*/  IADD3 R66, P0, R27, R66, RZ ;  /* 0x000000421b427210 */ /* 0x000fe40007f1e0ff */
[----:B------:R-:W-:Y:S02]  /*25240*/  SHF.L.W.U32.HI R56, R81, 0x8, R56 ;  /* 0x0000000851387819 */ /* 0x000fe40000010e38 */
[----:B------:R-:W-:Y:S01]  /*25250*/  SHF.L.W.U32.HI R81, R59, 0x8, R38 ;  /* 0x000000083b517819 */ /* 0x000fe20000010e26 */
[----:B------:R-:W-:Y:S01]  /*25260*/  IMAD.X R76, R25, 0x1, R76, P0 ;  /* 0x00000001194c7824 */ /* 0x000fe200000e064c */
[----:B------:R-:W-:Y:S02]  /*25270*/  IADD3 R82, P1, P2, R0, R97, R57 ;  /* 0x0000006100527210 */ /* 0x000fe40007a3e039 */
[----:B------:R-:W-:-:S02]  /*25280*/  LOP3.LUT R39, R72, R79, RZ, 0x3c, !PT ;  /* 0x0000004f48277212 */ /* 0x000fc400078e3cff */
[----:B------:R-:W-:Y:S02]  /*25290*/  LOP3.LUT R44, R45, R46, RZ, 0x3c, !PT ;  /* 0x0000002e2d2c7212 */ /* 0x000fe400078e3cff */
[----:B------:R-:W-:Y:S02]  /*252a0*/  IADD3 R72, P3, P4, R6, R93, R81 ;  /* 0x0000005d06487210 */ /* 0x000fe40007c7e051 */
[----:B------:R-:W-:Y:S02]  /*252b0*/  SHF.L.W.U32.HI R59, R38, 0x8, R59 ;  /* 0x00000008263b7819 */ /* 0x000fe40000010e3b */
[----:B------:R-:W-:Y:S02]  /*252c0*/  IADD3.X R93, R5, R99, R56, P1, P2 ;  /* 0x00000063055d7210 */ /* 0x000fe40000fe4438 */
[----:B------:R-:W-:Y:S02]  /*252d0*/  SHF.L.W.U32.HI R45, R44, 0x10, R39 ;  /* 0x000000102c2d7819 */ /* 0x000fe40000010e27 */
[----:B------:R-:W-:-:S02]  /*252e0*/  LOP3.LUT R47, R47, R66, RZ, 0x3c, !PT ;  /* 0x000000422f2f7212 */ /* 0x000fc400078e3cff */
[----:B------:R-:W-:Y:S02]  /*252f0*/  LOP3.LUT R38, R37, R76, RZ, 0x3c, !PT ;  /* 0x0000004c25267212 */ /* 0x000fe400078e3cff */
[----:B------:R-:W-:Y:S02]  /*25300*/  SHF.L.W.U32.HI R39, R39, 0x10, R44 ;  /* 0x0000001027277819 */ /* 0x000fe40000010e2c */
[----:B------:R-:W-:Y:S02]  /*25310*/  LOP3.LUT R44, R89, R82, RZ, 0x3c, !PT ;  /* 0x00000052592c7212 */ /* 0x000fe400078e3cff */
[----:B------:R-:W-:Y:S02]  /*25320*/  IADD3.X R84, R8, R95, R59, P3, P4 ;  /* 0x0000005f08547210 */ /* 0x000fe40001fe843b */
        /* <DEDUP_REMOVED lines=10> */
[----:B------:R-:W-:Y:S02]  /*253d0*/  SHF.L.W.U32.HI R68, R83, 0x10, R58 ;  /* 0x0000001053447819 */ /* 0x000fe40000010e3a */
[----:B------:R-:W-:Y:S01]  /*253e0*/  IADD3 R80, P2, R44, R85, RZ ;  /* 0x000000552c507210 */ /* 0x000fe20007f5e0ff */
[----:B------:R-:W-:Y:S02]  /*253f0*/  IMAD.X R91, R38, 0x1, R91, P1 ;  /* 0x00000001265b7824 */ /* 0x000fe400008e065b */
[----:B------:R-:W-:Y:S02]  /*25400*/  IMAD.X R94, R45, 0x1, R70, P0 ;  /* 0x000000012d5e7824 */ /* 0x000fe400000e0646 */
[----:B------:R-:W-:Y:S01]  /*25410*/  IMAD.X R86, R68, 0x1, R87, P2 ;  /* 0x0000000144567824 */ /* 0x000fe200010e0657 */
[----:B------:R-:W-:-:S02]  /*25420*/  LOP3.LUT R57, R57, R88, RZ, 0x3c, !PT ;  /* 0x0000005839397212 */ /* 0x000fc400078e3cff */
        /* <DEDUP_REMOVED lines=134> */
[----:B------:R-:W-:Y:S02]  /*25c90*/  IADD3 R77, P0, P1, R15, R74, R66 ;  /* 0x0000004a0f4d7210 */ /* 0x000fe4000791e042 */
[----:B------:R-:W-:Y:S02]  /*25ca0*/  LOP3.LUT R87, R83, R58, RZ, 0x3c, !PT ;  /* 0x0000003a53577212 */ /* 0x000fe400078e3cff */
[----:B------:R-:W-:Y:S02]  /*25cb0*/  SHF.L.W.U32.HI R83, R76, 0x8, R73 ;  /* 0x000000084c537819 */ /* 0x000fe40000010e49 */
[----:B------:R-:W-:Y:S02]  /*25cc0*/  SHF.L.W.U32.HI R85, R73, 0x8, R76 ;  /* 0x0000000849557819 */ /* 0x000fe40000010e4c */
[----:B------:R-:W-:Y:S02]  /*25cd0*/  IADD3 R73, P2, P3, R10, R57, R92 ;  /* 0x000000390a497210 */ /* 0x000fe40007b5e05c */
[----:B------:R-:W-:-:S02]  /*25ce0*/  LOP3.LUT R89, R77, R56, R91, 0x96, !PT ;  /* 0x000000384d597212 */ /* 0x000fc400078e965b */
[----:B------:R-:W-:Y:S02]  /*25cf0*/  SHF.L.W.U32.HI R84, R68, 0x8, R87 ;  /* 0x0000000844547819 */ /* 0x000fe40000010e57 */
[----:B------:R-:W-:Y:S02]  /*25d00*/  IADD3.X R56, R16, R91, R71, P0, P1 ;  /* 0x0000005b10387210 */ /* 0x000fe400007e2447 */
[----:B------:R-:W-:Y:S02]  /*25d10*/  SHF.L.W.U32.HI R87, R87, 0x8, R68 ;  /* 0x0000000857577819 */ /* 0x000fe40000010e44 */
[----:B------:R-:W-:Y:S02]  /*25d20*/  IADD3.X R68, R12, R81, R79, P2, P3 ;  /* 0x000000510c447210 */ /* 0x000fe400017e644f */
[----:B------:R-:W-:Y:S02]  /*25d30*/  IADD3 R76, P0, P1, R23, R82, R85 ;  /* 0x00000052174c7210 */ /* 0x000fe4000791e055 */
[----:B------:R-:W-:-:S02]  /*25d40*/  LOP3.LUT R94, R56, R45, R74, 0x96, !PT ;  /* 0x0000002d385e7212 */ /* 0x000fc400078e964a */
[----:B------:R-:W-:Y:S02]  /*25d50*/  IADD3 R74, P2, P3, R7, R80, R87 ;  /* 0x00000050074a7210 */ /* 0x000fe40007b5e057 */
[----:B------:R-:W-:Y:S02]  /*25d60*/  LOP3.LUT R44, R73, R44, R81, 0x96, !PT ;  /* 0x0000002c492c7212 */ /* 0x000fe400078e9651 */
[----:B------:R-:W-:Y:S02]  /*25d70*/  LOP3.LUT R57, R68, R38, R57, 0x96, !PT ;  /* 0x0000002644397212 */ /* 0x000fe400078e9639 */
[----:B------:R-:W-:Y:S02]  /*25d80*/  LOP3.LUT R45, R76, R39, R90, 0x96, !PT ;  /* 0x000000274c2d7212 */ /* 0x000fe400078e965a */
[----:B------:R-:W-:Y:S02]  /*25d90*/  IADD3.X R90, R24, R90, R83, P0, P1 ;  /* 0x0000005a185a7210 */ /* 0x000fe400007e2453 */
[----:B------:R-:W-:-:S02]  /*25da0*/  LOP3.LUT R39, R74, R27, R78, 0x96, !PT ;  /* 0x0000001b4a277212 */ /* 0x000fc400078e964e */
[----:B------:R-:W-:Y:S02]  /*25db0*/  SHF.L.W.U32.HI R27, R44, 0x10, R57 ;  /* 0x000000102c1b7819 */ /* 0x000fe40000010e39 */
[----:B------:R-:W-:Y:S02]  /*25dc0*/  LOP3.LUT R82, R90, R37, R82, 0x96, !PT ;  /* 0x000000255a527212 */ /* 0x000fe400078e9652 */
[----:B------:R-:W-:Y:S02]  /*25dd0*/  IADD3.X R78, R11, R78, R84, P2, P3 ;  /* 0x0000004e0b4e7210 */ /* 0x000fe400017e6454 */
[----:B------:R-:W-:Y:S02]  /*25de0*/  SHF.L.W.U32.HI R37, R57, 0x10, R44 ;  /* 0x0000001039257819 */ /* 0x000fe40000010e2c */
[----:B------:R-:W-:Y:S02]  /*25df0*/  IADD3 R59, P0, R27, R86, RZ ;  /* 0x000000561b3b7210 */ /* 0x000fe40007f1e0ff */
[----:B------:R-:W-:-:S03]  /*25e00*/  LOP3.LUT R44, R78, R25, R80, 0x96, !PT ;  /* 0x000000194e2c7212 */ /* 0x000fc600078e9650 */
[----:B------:R-:W-:Y:S01]  /*25e10*/  IMAD.X R80, R37, 0x1, R88, P0 ;  /* 0x0000000125507824 */ /* 0x000fe200000e0658 */
[----:B------:R-:W-:Y:S02]  /*25e20*/  SHF.L.W.U32.HI R38, R82, 0x10, R45 ;  /* 0x0000001052267819 */ /* 0x000fe40000010e2d */
[----:B------:R-:W-:Y:S02]  /*25e30*/  SHF.L.W.U32.HI R25, R45, 0x10, R82 ;  /* 0x000000102d197819 */ /* 0x000fe40000010e52 */
[----:B------:R-:W-:Y:S02]  /*25e40*/  LOP3.LUT R81, R92, R59, RZ, 0x3c, !PT ;  /* 0x0000003b5c517212 */ /* 0x000fe400078e3cff */
[----:B------:R-:W-:Y:S02]  /*25e50*/  LOP3.LUT R82, R79, R80, RZ, 0x3c, !PT ;  /* 0x000000504f527212 */ /* 0x000fe400078e3cff */
[----:B------:R-:W-:Y:S02]  /*25e60*/  SHF.L.W.U32.HI R45, R44, 0x10, R39 ;  /* 0x000000102c2d7819 */ /* 0x000fe40000010e27 */
[----:B------:R-:W-:-:S02]  /*25e70*/  SHF.L.W.U32.HI R39, R39, 0x10, R44 ;  /* 0x0000001027277819 */ /* 0x000fc40000010e2c */
        /* <DEDUP_REMOVED lines=23> */
[----:B------:R-:W-:Y:S02]  /*25ff0*/  IADD3 R58, P1, P0, R18, R85, R76 ;  /* 0x00000055123a7210 */ /* 0x000fe4000783e04c */
[----:B------:R-:W-:Y:S02]  /*26000*/  IADD3.X R76, R49, R83, R68, P4, P5 ;  /* 0x00000053314c7210 */ /* 0x000fe400027ea444 */
[----:B------:R-:W-:Y:S02]  /*26010*/  IADD3.X R92, R60, R81, R56, P2, P3 ;  /* 0x000000513c5c7210 */ /* 0x000fe400017e6438 */
[----:B------:R-:W-:-:S02]  /*26020*/  SHF.L.W.U32.HI R75, R66, 0x1, R75 ;  /* 0x00000001424b7819 */ /* 0x000fc40000010e4b */
[----:B------:R-:W-:Y:S02]  /*26030*/  IADD3 R70, P2, P3, R0, R71, R74 ;  /* 0x0000004700467210 */ /* 0x000fe40007b5e04a */
[----:B------:R-:W-:Y:S02]  /*26040*/  IADD3.X R90, R17, R84, R90, P1, P0 ;  /* 0x00000054115a7210 */ /* 0x000fe40000fe045a */
[----:B------:R-:W-:Y:S02]  /*26050*/  LOP3.LUT R66, R57, R76, RZ, 0x3c, !PT ;  /* 0x0000004c39427212 */ /* 0x000fe400078e3cff */
[----:B------:R-:W-:Y:S02]  /*26060*/  LOP3.LUT R72, R45, R92, RZ, 0x3c, !PT ;  /* 0x0000005c2d487212 */ /* 0x000fe400078e3cff */
[----:B------:R-:W-:Y:S02]  /*26070*/  IADD3.X R77, R5, R75, R78, P2, P3 ;  /* 0x0000004b054d7210 */ /* 0x000fe400017e644e */
[----:B------:R-:W-:-:S02]  /*26080*/  LOP3.LUT R68, R37, R90, RZ, 0x3c, !PT ;  /* 0x0000005a25447212 */ /* 0x000fc400078e3cff */
[----:B------:R-:W-:Y:S02]  /*26090*/  IADD3 R66, P1, R66, R82, RZ ;  /* 0x0000005242427210 */ /* 0x000fe40007f3e0ff */
[----:B------:R-:W-:Y:S02]  /*260a0*/  IADD3 R72, P0, R72, R88, RZ ;  /* 0x0000005848487210 */ /* 0x000fe40007f1e0ff */
[----:B------:R-:W-:Y:S02]  /*260b0*/  LOP3.LUT R82, R39, R86, RZ, 0x3c, !PT ;  /* 0x0000005627527212 */ /* 0x000fe400078e3cff */
[----:B------:R-:W-:Y:S02]  /*260c0*/  LOP3.LUT R56, R38, R77, RZ, 0x3c, !PT ;  /* 0x0000004d26387212 */ /* 0x000fe400078e3cff */
[----:B------:R-:W-:Y:S02]  /*260d0*/  LOP3.LUT R74, R44, R73, RZ, 0x3c, !PT ;  /* 0x000000492c4a7212 */ /* 0x000fe400078e3cff */
[----:B------:R-:W-:-:S02]  /*260e0*/  IADD3 R68, P2, R68, R47, RZ ;  /* 0x0000002f44447210 */ /* 0x000fc40007f5e0ff */
[----:B------:R-:W-:Y:S01]  /*260f0*/  LOP3.LUT R47, R27, R58, RZ, 0x3c, !PT ;  /* 0x0000003a1b2f7212 */ /* 0x000fe200078e3cff */
[----:B------:R-:W-:Y:S01]  /*26100*/  IMAD.X R82, R82, 0x1, R91, P0 ;  /* 0x0000000152527824 */ /* 0x000fe200000e065b */
        /* <DEDUP_REMOVED lines=14> */
[----:B------:R-:W-:Y:S02]  /*261f0*/  SHF.L.W.U32.HI R78, R46, 0x8, R79 ;  /* 0x000000082e4e7819 */ /* 0x000fe40000010e4f */
[----:B------:R-:W-:Y:S02]  /*26200*/  LOP3.LUT R46, R75, R80, RZ, 0x3c, !PT ;  /* 0x000000504b2e7212 */ /* 0x000fe400078e3cff */
[----:B------:R-:W-:Y:S02]  /*26210*/  SHF.L.W.U32.HI R75, R84, 0x8, R85 ;  /* 0x00000008544b7819 */ /* 0x000fe40000010e55 */
[----:B------:R-:W-:Y:S02]  /*26220*/  LOP3.LUT R71, R71, R59, RZ, 0x3c, !PT ;  /* 0x0000003b47477212 */ /* 0x000fe400078e3cff */
[----:B------:R-:W-:Y:S02]  /*26230*/  SHF.L.W.U32.HI R85, R85, 0x8, R84 ;  /* 0x0000000855557819 */ /* 0x000fe40000010e54 */
[----:B------:R-:W-:-:S02]  /*26240*/  IADD3 R88, P0, P1, R19, R86, R83 ;  /* 0x0000005613587210 */ /* 0x000fc4000791e053 */
[----:B------:R-:W-:Y:S02]  /*26250*/  IADD3 R84, P2, P3, R65, R73, R78 ;  /* 0x0000004941547210 */ /* 0x000fe40007b5e04e */
[----:B------:R-:W-:Y:S02]  /*26260*/  SHF.L.W.U32.HI R79, R46, 0x8, R71 ;  /* 0x000000082e4f7819 */ /* 0x000fe40000010e47 */
[----:B------:R-:W-:Y:S02]  /*26270*/  SHF.L.W.U32.HI R87, R71, 0x8, R46 ;  /* 0x0000000847577819 */ /* 0x000fe40000010e2e */
[----:B------:R-:W-:Y:S02]  /*26280*/  IADD3.X R46, R20, R92, R81, P0, P1 ;  /* 0x0000005c142e7210 */ /* 0x000fe400007e2451 */
[----:B------:R-:W-:Y:S02]  /*26290*/  LOP3.LUT R89, R84, R57, R76, 0x96, !PT ;  /* 0x0000003954597212 */ /* 0x000fe400078e964c */
[----:B------:R-:W-:-:S02]  /*262a0*/  IADD3.X R71, R63, R76, R74, P2, P3 ;  /* 0x0000004c3f477210 */ /* 0x000fc400017e644a */
[----:B------:R-:W-:Y:S02]  /*262b0*/  IADD3 R76, P0, P1, R6, R58, R85 ;  /* 0x0000003a064c7210 */ /* 0x000fe4000791e055 */
[----:B------:R-:W-:Y:S02]  /*262c0*/  LOP3.LUT R94, R46, R39, R86, 0x96, !PT ;  /* 0x000000272e5e7212 */ /* 0x000fe400078e9656 */
[----:B------:R-:W-:Y:S02]  /*262d0*/  IADD3 R57, P2, P3, R62, R70, R87 ;  /* 0x000000463e397210 */ /* 0x000fe40007b5e057 */
[----:B------:R-:W-:Y:S02]  /*262e0*/  LOP3.LUT R39, R76, R37, R90, 0x96, !PT ;  /* 0x000000254c277212 */ /* 0x000fe400078e965a */
[----:B------:R-:W-:Y:S02]  /*262f0*/  IADD3.X R90, R8, R90, R75, P0, P1 ;  /* 0x0000005a085a7210 */ /* 0x000fe400007e244b */
[----:B------:R-:W-:-:S02]  /*26300*/  LOP3.LUT R45, R88, R45, R92, 0x96, !PT ;  /* 0x0000002d582d7212 */ /* 0x000fc400078e965c */
[----:B------:R-:W-:Y:S02]  /*26310*/  IADD3.X R86, R64, R77, R79, P2, P3 ;  /* 0x0000004d40567210 */ /* 0x000fe400017e644f */
[----:B------:R-:W-:Y:S02]  /*26320*/  LOP3.LUT R58, R90, R27, R58, 0x96, !PT ;  /* 0x0000001b5a3a7212 */ /* 0x000fe400078e963a */
[----:B------:R-:W-:Y:S02]  /*26330*/  SHF.L.W.U32.HI R37, R45, 0x10, R94 ;  /* 0x000000102d257819 */ /* 0x000fe40000010e5e */
[----:B------:R-:W-:Y:S02]  /*26340*/  SHF.L.W.U32.HI R27, R94, 0x10, R45 ;  /* 0x000000105e1b7819 */ /* 0x000fe40000010e2d */
[----:B------:R-:W-:Y:S02]  /*26350*/  LOP3.LUT R38, R57, R38, R77, 0x96, !PT ;  /* 0x0000002639267212 */ /* 0x000fe400078e964d */
[----:B------:R-:W-:-:S02]  /*26360*/  LOP3.LUT R45, R86, R25, R70, 0x96, !PT ;  /* 0x00000019562d7212 */ /* 0x000fc400078e9646 */
[----:B------:R-:W-:Y:S02]  /*26370*/  LOP3.LUT R92, R71, R44, R73, 0x96, !PT ;  /* 0x0000002c475c7212 */ /* 0x000fe400078e9649 */
        /* <DEDUP_REMOVED lines=8> */
[----:B------:R-:W-:Y:S02]  /*26400*/  IADD3 R89, P0, R45, R66, RZ ;  /* 0x000000422d597210 */ /* 0x000fe40007f1e0ff */
[----:B------:R-:W-:Y:S02]  /*26410*/  IADD3 R82, P2, R38, R59, RZ ;  /* 0x0000003b26527210 */ /* 0x000fe40007f5e0ff */
[----:B------:R-:W-:Y:S01]  /*26420*/  IADD3 R96, P1, R25, R68, RZ ;  /* 0x0000004419607210 */ /* 0x000fe20007f3e0ff */
[----:B------:R-:W-:Y:S02]  /*26430*/  IMAD.X R91, R73, 0x1, R56, P0 ;  /* 0x00000001495b7824 */ /* 0x000fe400000e0638 */
[----:B------:R-:W-:-:S02]  /*26440*/  IMAD.X R92, R39, 0x1, R80, P2 ;  /* 0x00000001275c7824 */ /* 0x000fc400010e0650 */
[----:B------:R-:W-:Y:S01]  /*26450*/  IMAD.X R98, R44, 0x1, R47, P1 ;  /* 0x000000012c627824 */ /* 0x000fe200008e062f */
[----:B------:R-:W-:Y:S02]  /*26460*/  LOP3.LUT R77, R78, R89, RZ, 0x3c, !PT ;  /* 0x000000594e4d7212 */ /* 0x000fe400078e3cff */
        /* <DEDUP_REMOVED lines=18> */
[----:B------:R-:W-:Y:S02]  /*26590*/  SHF.L.W.U32.HI R81, R81, 0x1, R68 ;  /* 0x0000000151517819 */ /* 0x000fe40000010e44 */
        /* <DEDUP_REMOVED lines=27> */
[----:B------:R-:W-:Y:S02]  /*26750*/  SHF.L.W.U32.HI R87, R87, 0x8, R58 ;  /* 0x0000000857577819 */ /* 0x000fe40000010e3a */
[----:B------:R-:W-:Y:S02]  /*26760*/  LOP3.LUT R75, R75, R72, RZ, 0x3c, !PT ;  /* 0x000000484b4b7212 */ /* 0x000fe400078e3cff */
[----:B------:R-:W-:Y:S02]  /*26770*/  LOP3.LUT R82, R77, R70, RZ, 0x3c, !PT ;  /* 0x000000464d527212 */ /* 0x000fe400078e3cff */
[----:B------:R-:W-:Y:S02]  /*26780*/  LOP3.LUT R91, R66, R46, RZ, 0x3c, !PT ;  /* 0x0000002e425b7212 */ /* 0x000fe400078e3cff */
[----:B------:R-:W-:-:S02]  /*26790*/  LOP3.LUT R58, R81, R74, RZ, 0x3c, !PT ;  /* 0x0000004a513a7212 */ /* 0x000fc400078e3cff */
[----:B------:R-:W-:Y:S02]  /*267a0*/  IADD3 R66, P0, P1, R10, R88, R71 ;  /* 0x000000580a427210 */ /* 0x000fe4000791e047 */
[----:B------:R-:W-:Y:S02]  /*267b0*/  IADD3 R77, P2, P3, R61, R84, R87 ;  /* 0x000000543d4d7210 */ /* 0x000fe40007b5e057 */
[----:B------:R-:W-:Y:S02]  /*267c0*/  SHF.L.W.U32.HI R78, R82, 0x8, R75 ;  /* 0x00000008524e7819 */ /* 0x000fe40000010e4b */
[----:B------:R-:W-:Y:S02]  /*267d0*/  SHF.L.W.U32.HI R89, R75, 0x8, R82 ;  /* 0x000000084b597819 */ /* 0x000fe40000010e52 */
[----:B------:R-:W-:Y:S02]  /*267e0*/  SHF.L.W.U32.HI R82, R58, 0x8, R91 ;  /* 0x000000083a527819 */ /* 0x000fe40000010e5b */
[----:B------:R-:W-:-:S02]  /*267f0*/  SHF.L.W.U32.HI R91, R91, 0x8, R58 ;  /* 0x000000085b5b7819 */ /* 0x000fc40000010e3a */
[----:B------:R-:W-:Y:S02]  /*26800*/  IADD3.X R58, R12, R94, R59, P0, P1 ;  /* 0x0000005e0c3a7210 */ /* 0x000fe400007e243b */
[----:B------:R-:W-:Y:S02]  /*26810*/  LOP3.LUT R81, R77, R44, R68, 0x96, !PT ;  /* 0x0000002c4d517212 */ /* 0x000fe400078e9644 */
[----:B------:R-:W-:Y:S02]  /*26820*/  IADD3.X R68, R49, R68, R83, P2, P3 ;  /* 0x0000004431447210 */ /* 0x000fe400017e6453 */
[----:B------:R-:W-:Y:S02]  /*26830*/  IADD3 R75, P0, P1, R65, R76, R89 ;  /* 0x0000004c414b7210 */ /* 0x000fe4000791e059 */
[----:B------:R-:W-:Y:S02]  /*26840*/  LOP3.LUT R93, R58, R45, R88, 0x96, !PT ;  /* 0x0000002d3a5d7212 */ /* 0x000fe400078e9658 */
[----:B------:R-:W-:-:S02]  /*26850*/  LOP3.LUT R88, R68, R25, R84, 0x96, !PT ;  /* 0x0000001944587212 */ /* 0x000fc400078e9654 */
[----:B------:R-:W-:Y:S02]  /*26860*/  LOP3.LUT R92, R66, R73, R94, 0x96, !PT ;  /* 0x00000049425c7212 */ /* 0x000fe400078e965e */
[----:B------:R-:W-:Y:S02]  /*26870*/  IADD3 R73, P2, P3, R22, R56, R91 ;  /* 0x0000003816497210 */ /* 0x000fe40007b5e05b */
[----:B------:R-:W-:Y:S02]  /*26880*/  IADD3.X R85, R63, R90, R78, P0, P1 ;  /* 0x0000005a3f557210 */ /* 0x000fe400007e244e */
[----:B------:R-:W-:Y:S02]  /*26890*/  SHF.L.W.U32.HI R25, R81, 0x10, R88 ;  /* 0x0000001051197819 */ /* 0x000fe40000010e58 */
[----:B------:R-:W-:Y:S02]  /*268a0*/  LOP3.LUT R44, R75, R39, R90, 0x96, !PT ;  /* 0x000000274b2c7212 */ /* 0x000fe400078e965a */
[----:B------:R-:W-:-:S02]  /*268b0*/  LOP3.LUT R39, R73, R27, R86, 0x96, !PT ;  /* 0x0000001b49277212 */ /* 0x000fc400078e9656 */
[----:B------:R-:W-:Y:S02]  /*268c0*/  LOP3.LUT R27, R85, R38, R76, 0x96, !PT ;  /* 0x00000026551b7212 */ /* 0x000fe400078e964c */
        /* <DEDUP_REMOVED lines=12> */
[----:B------:R-:W-:Y:S02]  /*26990*/  IADD3 R86, P1, R27, R72, RZ ;  /* 0x000000481b567210 */ /* 0x000fe40007f3e0ff */
[----:B------:R-:W-:Y:S02]  /*269a0*/  SHF.L.W.U32.HI R79, R88, 0x1, R81 ;  /* 0x00000001584f7819 */ /* 0x000fe40000010e51 */
[----:B------:R-:W-:Y:S02]  /*269b0*/  SHF.L.W.U32.HI R81, R81, 0x1, R88 ;  /* 0x0000000151517819 */ /* 0x000fe40000010e58 */
[----:B------:R-:W-:-:S02]  /*269c0*/  SHF.L.W.U32.HI R56, R93, 0x10, R92 ;  /* 0x000000105d387819 */ /* 0x000fc40000010e5c */
[----:B------:R-:W-:Y:S02]  /*269d0*/  IADD3 R88, P0, R44, R57, RZ ;  /* 0x000000392c587210 */ /* 0x000fe40007f1e0ff */
[----:B------:R-:W-:Y:S01]  /*269e0*/  IADD3 R46, P2, R39, R46, RZ ;  /* 0x0000002e272e7210 */ /* 0x000fe20007f5e0ff */
[----:B------:R-:W-:Y:S02]  /*269f0*/  IMAD.X R95, R37, 0x1, R70, P1 ;  /* 0x00000001255f7824 */ /* 0x000fe400008e0646 */
[----:B------:R-:W-:Y:S02]  /*26a00*/  IMAD.X R90, R56, 0x1, R47, P0 ;  /* 0x00000001385a7824 */ /* 0x000fe400000e062f */
[----:B------:R-:W-:Y:S01]  /*26a10*/  IMAD.X R93, R45, 0x1, R74, P2 ;  /* 0x000000012d5d7824 */ /* 0x000fe200010e064a */
[----:B------:R-:W-:Y:S02]  /*26a20*/  LOP3.LUT R89, R89, R86, RZ, 0x3c, !PT ;  /* 0x0000005659597212 */ /* 0x000fe400078e3cff */
[----:B------:R-:W-:-:S02]  /*26a30*/  LOP3.LUT R70, R78, R95, RZ, 0x3c, !PT ;  /* 0x0000005f4e467212 */ /* 0x000fc400078e3cff */
        /* <DEDUP_REMOVED lines=25> */
[----:B------:R-:W-:Y:S01]  /*26bd0*/  LOP3.LUT R46, R44, R77, RZ, 0x3c, !PT ;  /* 0x0000004d2c2e7212 */ /* 0x000fe200078e3cff */
[----:B------:R-:W-:Y:S01]  /*26be0*/  IMAD.X R82, R82, 0x1, R95, P0 ;  /* 0x0000000152527824 */ /* 0x000fe200000e065f */
        /* <DEDUP_REMOVED lines=15> */
[----:B------:R-:W-:-:S02]  /*26ce0*/  LOP3.LUT R90, R83, R80, RZ, 0x3c, !PT ;  /* 0x00000050535a7212 */ /* 0x000fc400078e3cff */
[----:B------:R-:W-:Y:S02]  /*26cf0*/  SHF.L.W.U32.HI R72, R79, 0x8, R86 ;  /* 0x000000084f487819 */ /* 0x000fe40000010e56 */
[----:B------:R-:W-:Y:S02]  /*26d00*/  SHF.L.W.U32.HI R87, R81, 0x8, R68 ;  /* 0x0000000851577819 */ /* 0x000fe40000010e44 */
[----:B------:R-:W-:Y:S02]  /*26d10*/  IADD3 R78, P0, P1, R36, R66, R89 ;  /* 0x00000042244e7210 */ /* 0x000fe4000791e059 */
[----:B------:R-:W-:Y:S02]  /*26d20*/  SHF.L.W.U32.HI R81, R73, 0x8, R88 ;  /* 0x0000000849517819 */ /* 0x000fe40000010e58 */
[----:B------:R-:W-:Y:S02]  /*26d30*/  SHF.L.W.U32.HI R88, R88, 0x8, R73 ;  /* 0x0000000858587819 */ /* 0x000fe40000010e49 */
[----:B------:R-:W-:-:S02]  /*26d40*/  SHF.L.W.U32.HI R83, R90, 0x8, R47 ;  /* 0x000000085a537819 */ /* 0x000fc40000010e2f */
        /* <DEDUP_REMOVED lines=39> */
[----:B------:R-:W-:Y:S02]  /*26fc0*/  SHF.L.W.U32.HI R81, R85, 0x1, R72 ;  /* 0x0000000155517819 */ /* 0x000fe40000010e48 */
[----:B------:R-:W-:Y:S02]  /*26fd0*/  LOP3.LUT R87, R87, R70, RZ, 0x3c, !PT ;  /* 0x0000004657577212 */ /* 0x000fe400078e3cff */
[----:B------:R-:W-:Y:S02]  /*26fe0*/  SHF.L.W.U32.HI R71, R83, 0x1, R90 ;  /* 0x0000000153477819 */ /* 0x000fe40000010e5a */
[----:B------:R-:W-:Y:S02]  /*26ff0*/  LOP3.LUT R88, R88, R92, RZ, 0x3c, !PT ;  /* 0x0000005c58587212 */ /* 0x000fe400078e3cff */
[----:B------:R-:W-:Y:S02]  /*27000*/  SHF.L.W.U32.HI R85, R72, 0x1, R85 ;  /* 0x0000000148557819 */ /* 0x000fe40000010e55 */
[----:B------:R-:W-:-:S02]  /*27010*/  IADD3 R58, P1, P0, R22, R81, R79 ;  /* 0x00000051163a7210 */ /* 0x000fc4000783e04f */
[----:B------:R-:W-:Y:S02]  /*27020*/  SHF.L.W.U32.HI R77, R87, 0x1, R56 ;  /* 0x00000001574d7819 */ /* 0x000fe40000010e38 */
[----:B------:R-:W-:Y:S02]  /*27030*/  SHF.L.W.U32.HI R68, R90, 0x1, R83 ;  /* 0x000000015a447819 */ /* 0x000fe40000010e53 */
[----:B------:R-:W-:Y:S02]  /*27040*/  IADD3 R78, P2, P3, R6, R71, R78 ;  /* 0x00000047064e7210 */ /* 0x000fe40007b5e04e */
[----:B------:R-:W-:Y:S02]  /*27050*/  SHF.L.W.U32.HI R56, R56, 0x1, R87 ;  /* 0x0000000138387819 */ /* 0x000fe40000010e57 */
[----:B------:R-:W-:Y:S02]  /*27060*/  SHF.L.W.U32.HI R87, R89, 0x1, R88 ;  /* 0x0000000159577819 */ /* 0x000fe40000010e58 */
[----:B------:R-:W-:-:S02]  /*27070*/  IADD3.X R86, R21, R85, R86, P1, P0 ;  /* 0x0000005515567210 */ /* 0x000fc40000fe0456 */
[----:B------:R-:W-:Y:S02]  /*27080*/  IADD3 R73, P4, P5, R62, R77, R73 ;  /* 0x0000004d3e497210 */ /* 0x000fe40007d9e049 */
[----:B------:R-:W-:Y:S02]  /*27090*/  IADD3.X R82, R8, R68, R47, P2, P3 ;  /* 0x0000004408527210 */ /* 0x000fe400017e642f */
[----:B------:R-:W-:Y:S02]  /*270a0*/  SHF.L.W.U32.HI R89, R88, 0x1, R89 ;  /* 0x0000000158597819 */ /* 0x000fe40000010e59 */
[----:B------:R-:W-:Y:S02]  /*270b0*/  IADD3 R46, P2, P3, R18, R87, R66 ;  /* 0x00000057122e7210 */ /* 0x000fe40007b5e042 */
[----:B------:R-:W-:Y:S02]  /*270c0*/  LOP3.LUT R47, R39, R86, RZ, 0x3c, !PT ;  /* 0x00000056272f7212 */ /* 0x000fe400078e3cff */
[----:B------:R-:W-:-:S02]  /*270d0*/  IADD3.X R83, R64, R56, R75, P4, P5 ;  /* 0x0000003840537210 */ /* 0x000fc400027ea44b */
        /* <DEDUP_REMOVED lines=32> */
[----:B------:R-:W-:Y:S02]  /*272e0*/  IADD3 R79, P2, P3, R48, R73, R91 ;  /* 0x00000049304f7210 */ /* 0x000fe40007b5e05b */
[----:B------:R-:W-:Y:S02]  /*272f0*/  SHF.L.W.U32.HI R89, R56, 0x8, R89 ;  /* 0x0000000838597819 */ /* 0x000fe40000010e59 */
[----:B------:R-:W-:-:S02]  /*27300*/  IADD3.X R56, R13, R82, R68, P0, P1 ;  /* 0x000000520d387210 */ /* 0x000fc400007e2444 */
[----:B------:R-:W-:Y:S02]  /*27310*/  LOP3.LUT R90, R80, R59, R82, 0x96, !PT ;  /* 0x0000003b505a7212 */ /* 0x000fe400078e9652 */
[----:B------:R-:W-:Y:S02]  /*27320*/  IADD3 R82, P0, P1, R19, R58, R87 ;  /* 0x0000003a13527210 */ /* 0x000fe4000791e057 */
[----:B------:R-:W-:Y:S02]  /*27330*/  LOP3.LUT R88, R79, R44, R83, 0x96, !PT ;  /* 0x0000002c4f587212 */ /* 0x000fe400078e9653 */
[----:B------:R-:W-:Y:S02]  /*27340*/  IADD3.X R59, R60, R83, R85, P2, P3 ;  /* 0x000000533c3b7210 */ /* 0x000fe400017e6455 */
[----:B------:R-:W-:Y:S02]  /*27350*/  LOP3.LUT R83, R56, R45, R78, 0x96, !PT ;  /* 0x0000002d38537212 */ /* 0x000fe400078e964e */
[----:B------:R-:W-:-:S02]  /*27360*/  IADD3 R78, P2, P3, R36, R46, R89 ;  /* 0x0000002e244e7210 */ /* 0x000fc40007b5e059 */
[----:B------:R-:W-:Y:S02]  /*27370*/  LOP3.LUT R44, R82, R39, R86, 0x96, !PT ;  /* 0x00000027522c7212 */ /* 0x000fe400078e9656 */
[----:B------:R-:W-:Y:S02]  /*27380*/  IADD3.X R86, R20, R86, R77, P0, P1 ;  /* 0x0000005614567210 */ /* 0x000fe400007e244d */
[----:B------:R-:W-:Y:S02]  /*27390*/  LOP3.LUT R39, R78, R25, R84, 0x96, !PT ;  /* 0x000000194e277212 */ /* 0x000fe400078e9654 */
[----:B------:R-:W-:Y:S02]  /*273a0*/  LOP3.LUT R73, R59, R38, R73, 0x96, !PT ;  /* 0x000000263b497212 */ /* 0x000fe400078e9649 */
[----:B------:R-:W-:Y:S02]  /*273b0*/  IADD3.X R84, R26, R84, R81, P2, P3 ;  /* 0x000000541a547210 */ /* 0x000fe400017e6451 */
[----:B------:R-:W-:-:S02]  /*273c0*/  LOP3.LUT R27, R86, R27, R58, 0x96, !PT ;  /* 0x0000001b561b7212 */ /* 0x000fc400078e963a */
[----:B------:R-:W-:Y:S02]  /*273d0*/  SHF.L.W.U32.HI R25, R88, 0x10, R73 ;  /* 0x0000001058197819 */ /* 0x000fe40000010e49 */
[----:B------:R-:W-:Y:S02]  /*273e0*/  LOP3.LUT R46, R84, R37, R46, 0x96, !PT ;  /* 0x00000025542e7212 */ /* 0x000fe400078e962e */
[----:B------:R-:W-:Y:S02]  /*273f0*/  SHF.L.W.U32.HI R37, R27, 0x10, R44 ;  /* 0x000000101b257819 */ /* 0x000fe40000010e2c */
[----:B------:R-:W-:Y:S02]  /*27400*/  SHF.L.W.U32.HI R27, R44, 0x10, R27 ;  /* 0x000000102c1b7819 */ /* 0x000fe40000010e1b */
[----:B------:R-:W-:Y:S02]  /*27410*/  SHF.L.W.U32.HI R38, R73, 0x10, R88 ;  /* 0x0000001049267819 */ /* 0x000fe40000010e58 */
[----:B------:R-:W-:-:S02]  /*27420*/  IADD3 R58, P0, R25, R76, RZ ;  /* 0x0000004c193a7210 */ /* 0x000fc40007f1e0ff */
[----:B------:R-:W-:Y:S02]  /*27430*/  SHF.L.W.U32.HI R45, R46, 0x10, R39 ;  /* 0x000000102e2d7819 */ /* 0x000fe40000010e27 */
[----:B------:R-:W-:Y:S02]  /*27440*/  SHF.L.W.U32.HI R44, R90, 0x10, R83 ;  /* 0x000000105a2c7819 */ /* 0x000fe40000010e53 */
[----:B------:R-:W-:Y:S02]  /*27450*/  IADD3 R93, P1, R27, R74, RZ ;  /* 0x0000004a1b5d7210 */ /* 0x000fe40007f3e0ff */
[----:B------:R-:W-:Y:S01]  /*27460*/  SHF.L.W.U32.HI R39, R39, 0x10, R46 ;  /* 0x0000001027277819 */ /* 0x000fe20000010e2e */
[----:B------:R-:W-:Y:S01]  /*27470*/  IMAD.X R76, R38, 0x1, R75, P0 ;  /* 0x00000001264c7824 */ /* 0x000fe200000e064b */
[----:B------:R-:W-:Y:S01]  /*27480*/  LOP3.LUT R75, R91, R58, RZ, 0x3c, !PT ;  /* 0x0000003a5b4b7212 */ /* 0x000fe200078e3cff */
[----:B------:R-:W-:Y:S01]  /*27490*/  IMAD.X R94, R37, 0x1, R70, P1 ;  /* 0x00000001255e7824 */ /* 0x000fe200008e0646 */
[----:B------:R-:W-:-:S02]  /*274a0*/  SHF.L.W.U32.HI R46, R83, 0x10, R90 ;  /* 0x00000010532e7819 */ /* 0x000fc40000010e5a */
[----:B------:R-:W-:Y:S02]  /*274b0*/  IADD3 R96, P0, R44, R57, RZ ;  /* 0x000000392c607210 */ /* 0x000fe40007f1e0ff */
[----:B------:R-:W-:Y:S02]  /*274c0*/  IADD3 R91, P2, R39, R66, RZ ;  /* 0x00000042275b7210 */ /* 0x000fe40007f5e0ff */
[----:B------:R-:W-:Y:S01]  /*274d0*/  LOP3.LUT R88, R85, R76, RZ, 0x3c, !PT ;  /* 0x0000004c55587212 */ /* 0x000fe200078e3cff */
[----:B------:R-:W-:Y:S01]  /*274e0*/  IMAD.X R95, R46, 0x1, R47, P0 ;  /* 0x000000012e5f7824 */ /* 0x000fe200000e062f */
[----:B------:R-:W-:Y:S01]  /*274f0*/  LOP3.LUT R70, R87, R93, RZ, 0x3c, !PT ;  /* 0x0000005d57467212 */ /* 0x000fe200078e3cff */
[----:B------:R-:W-:Y:S01]  /*27500*/  IMAD.X R92, R45, 0x1, R72, P2 ;  /* 0x000000012d5c7824 */ /* 0x000fe200010e0648 */
        /* <DEDUP_REMOVED lines=14> */
[----:B------:R-:W-:Y:S02]  /*275f0*/  SHF.L.W.U32.HI R81, R71, 0x1, R68 ;  /* 0x0000000147517819 */ /* 0x000fe40000010e44 */
[----:B------:R-:W-:Y:S02]  /*27600*/  IADD3.X R90, R63, R75, R56, P2, P3 ;  /* 0x0000004b3f5a7210 */ /* 0x000fe400017e6438 */
[----:B------:R-:W-:Y:S02]  /*27610*/  IADD3.X R85, R5, R70, R59, P4, P5 ;  /* 0x0000004605557210 */ /* 0x000fe400027ea43b */
[----:B------:R-:W-:Y:S02]  /*27620*/  IADD3 R71, P2, P3, R23, R77, R78 ;  /* 0x0000004d17477210 */ /* 0x000fe40007b5e04e */
        /* <DEDUP_REMOVED lines=14> */
[----:B------:R-:W-:Y:S02]  /*27710*/  LOP3.LUT R89, R27, R71, RZ, 0x3c, !PT ;  /* 0x000000471b597212 */ /* 0x000fe400078e3cff */
        /* <DEDUP_REMOVED lines=17> */
[----:B------:R-:W-:Y:S02]  /*27830*/  SHF.L.W.U32.HI R81, R56, 0x8, R91 ;  /* 0x0000000838517819 */ /* 0x000fe40000010e5b */
[----:B------:R-:W-:Y:S02]  /*27840*/  SHF.L.W.U32.HI R72, R88, 0x8, R73 ;  /* 0x0000000858487819 */ /* 0x000fe40000010e49 */
[----:B------:R-:W-:Y:S02]  /*27850*/  IADD3 R77, P2, P3, R15, R79, R70 ;  /* 0x0000004f0f4d7210 */ /* 0x000fe40007b5e046 */
[----:B------:R-:W-:-:S02]  /*27860*/  SHF.L.W.U32.HI R91, R91, 0x8, R56 ;  /* 0x000000085b5b7819 */ /* 0x000fc40000010e38 */
[----:B------:R-:W-:Y:S02]  /*27870*/  SHF.L.W.U32.HI R88, R73, 0x8, R88 ;  /* 0x0000000849587819 */ /* 0x000fe40000010e58 */
[----:B------:R-:W-:Y:S02]  /*27880*/  IADD3.X R56, R11, R90, R87, P0, P1 ;  /* 0x0000005a0b387210 */ /* 0x000fe400007e2457 */
        /* <DEDUP_REMOVED lines=13> */
[----:B------:R-:W-:Y:S02]  /*27960*/  LOP3.LUT R46, R84, R27, R71, 0x96, !PT ;  /* 0x0000001b542e7212 */ /* 0x000fe400078e9647 */
[----:B------:R-:W-:Y:S02]  /*27970*/  LOP3.LUT R79, R73, R44, R79, 0x96, !PT ;  /* 0x0000002c494f7212 */ /* 0x000fe400078e964f */
[----:B------:R-:W-:-:S02]  /*27980*/  IADD3 R74, P0, R37, R74, RZ ;  /* 0x0000004a254a7210 */ /* 0x000fc40007f1e0ff */
[----:B------:R-:W-:Y:S02]  /*27990*/  SHF.L.W.U32.HI R44, R39, 0x10, R38 ;  /* 0x00000010272c7819 */ /* 0x000fe40000010e26 */
[----:B------:R-:W-:Y:S02]  /*279a0*/  SHF.L.W.U32.HI R38, R38, 0x10, R39 ;  /* 0x0000001026267819 */ /* 0x000fe40000010e27 */
[----:B------:R-:W-:Y:S02]  /*279b0*/  SHF.L.W.U32.HI R39, R46, 0x10, R45 ;  /* 0x000000102e277819 */ /* 0x000fe40000010e2d */
[----:B------:R-:W-:Y:S01]  /*279c0*/  SHF.L.W.U32.HI R27, R45, 0x10, R46 ;  /* 0x000000102d1b7819 */ /* 0x000fe20000010e2e */
[----:B------:R-:W-:Y:S01]  /*279d0*/  IMAD.X R68, R25, 0x1, R86, P0 ;  /* 0x0000000119447824 */ /* 0x000fe200000e0656 */
[----:B------:R-:W-:Y:S02]  /*279e0*/  SHF.L.W.U32.HI R45, R92, 0x10, R79 ;  /* 0x000000105c2d7819 */ /* 0x000fe40000010e4f */
[----:B------:R-:W-:-:S02]  /*279f0*/  SHF.L.W.U32.HI R46, R79, 0x10, R92 ;  /* 0x000000104f2e7819 */ /* 0x000fc40000010e5c */
[----:B------:R-:W-:Y:S02]  /*27a00*/  IADD3 R79, P2, R27, R58, RZ ;  /* 0x0000003a1b4f7210 */ /* 0x000fe40007f5e0ff */
[----:B------:R-:W-:Y:S02]  /*27a10*/  IADD3 R95, P0, R45, R66, RZ ;  /* 0x000000422d5f7210 */ /* 0x000fe40007f1e0ff */
[----:B------:R-:W-:Y:S02]  /*27a20*/  LOP3.LUT R89, R89, R74, RZ, 0x3c, !PT ;  /* 0x0000004a59597212 */ /* 0x000fe400078e3cff */
[----:B------:R-:W-:Y:S02]  /*27a30*/  LOP3.LUT R86, R87, R68, RZ, 0x3c, !PT ;  /* 0x0000004457567212 */ /* 0x000fe400078e3cff */
[----:B------:R-:W-:Y:S01]  /*27a40*/  LOP3.LUT R66, R91, R79, RZ, 0x3c, !PT ;  /* 0x0000004f5b427212 */ /* 0x000fe200078e3cff */
[----:B------:R-:W-:Y:S01]  /*27a50*/  IMAD.X R91, R46, 0x1, R47, P0 ;  /* 0x000000012e5b7824 */ /* 0x000fe200000e062f */
[----:B------:R-:W-:Y:S01]  /*27a60*/  SHF.L.W.U32.HI R71, R86, 0x1, R89 ;  /* 0x0000000156477819 */ /* 0x000fe20000010e59 */
[----:B------:R-:W-:Y:S01]  /*27a70*/  IMAD.X R76, R39, 0x1, R76, P2 ;  /* 0x00000001274c7824 */ /* 0x000fe200010e064c */
        /* <DEDUP_REMOVED lines=55> */
[----:B------:R-:W-:Y:S02]  /*27df0*/  SHF.L.W.U32.HI R86, R76, 0x8, R75 ;  /* 0x000000084c567819 */ /* 0x000fe40000010e4b */
[----:B------:R-:W-:Y:S02]  /*27e00*/  IADD3.X R58, R49, R93, R66, P0, P1 ;  /* 0x0000005d313a7210 */ /* 0x000fe400007e2442 */
[----:B------:R-:W-:Y:S02]  /*27e10*/  LOP3.LUT R44, R73, R44, R59, 0x96, !PT ;  /* 0x0000002c492c7212 */ /* 0x000fe400078e963b */
        /* <DEDUP_REMOVED lines=8> */
[----:B------:R-:W-:-:S02]  /*27ea0*/  IADD3.X R84, R24, R84, R81, P2, P3 ;  /* 0x0000005418547210 */ /* 0x000fc400017e6451 */
[----:B------:R-:W-:Y:S02]  /*27eb0*/  LOP3.LUT R91, R71, R46, R93, 0x96, !PT ;  /* 0x0000002e475b7212 */ /* 0x000fe400078e965d */
[----:B------:R-:W-:Y:S02]  /*27ec0*/  SHF.L.W.U32.HI R25, R44, 0x10, R77 ;  /* 0x000000102c197819 */ /* 0x000fe40000010e4d */
        /* <DEDUP_REMOVED lines=9> */
[----:B------:R-:W-:-:S02]  /*27f60*/  SHF.L.W.U32.HI R44, R91, 0x10, R92 ;  /* 0x000000105b2c7819 */ /* 0x000fc40000010e5c */
[----:B------:R-:W-:Y:S01]  /*27f70*/  IADD3 R92, P1, R27, R74, RZ ;  /* 0x0000004a1b5c7210 */ /* 0x000fe20007f3e0ff */
[----:B------:R-:W-:Y:S01]  /*27f80*/  IMAD.X R80, R38, 0x1, R79, P0 ;  /* 0x0000000126507824 */ /* 0x000fe200000e064f */
        /* <DEDUP_REMOVED lines=24> */
[----:B------:R-:W-:-:S02]  /*28110*/  SHF.L.W.U32.HI R87, R87, 0x1, R66 ;  /* 0x0000000157577819 */ /* 0x000fc40000010e42 */
[----:B------:R-:W-:Y:S02]  /*28120*/  IADD3 R59, P2, P3, R62, R81, R75 ;  /* 0x000000513e3b7210 */ /* 0x000fe40007b5e04b */
[----:B------:R-:W-:Y:S02]  /*28130*/  IADD3 R68, P1, P0, R7, R70, R76 ;  /* 0x0000004607447210 */ /* 0x000fe4000783e04c */
[----:B------:R-:W-:Y:S02]  /*28140*/  LOP3.LUT R72, R45, R88, RZ, 0x3c, !PT ;  /* 0x000000582d487212 */ /* 0x000fe400078e3cff */
[----:B------:R-:W-:Y:S02]  /*28150*/  IADD3.X R84, R64, R87, R84, P2, P3 ;  /* 0x0000005740547210 */ /* 0x000fe400017e6454 */
[----:B------:R-:W-:Y:S02]  /*28160*/  IADD3.X R83, R11, R74, R82, P1, P0 ;  /* 0x0000004a0b537210 */ /* 0x000fe40000fe0452 */
[----:B------:R-:W-:-:S02]  /*28170*/  LOP3.LUT R66, R46, R85, RZ, 0x3c, !PT ;  /* 0x000000552e427212 */ /* 0x000fc400078e3cff */
[----:B------:R-:W-:Y:S02]  /*28180*/  IADD3 R72, P0, R72, R92, RZ ;  /* 0x0000005c48487210 */ /* 0x000fe40007f1e0ff */
[----:B------:R-:W-:Y:S02]  /*28190*/  LOP3.LUT R82, R39, R71, RZ, 0x3c, !PT ;  /* 0x0000004727527212 */ /* 0x000fe400078e3cff */
[----:B------:R-:W-:Y:S02]  /*281a0*/  LOP3.LUT R47, R37, R84, RZ, 0x3c, !PT ;  /* 0x00000054252f7212 */ /* 0x000fe400078e3cff */
[----:B------:R-:W-:Y:S02]  /*281b0*/  LOP3.LUT R57, R38, R83, RZ, 0x3c, !PT ;  /* 0x0000005326397212 */ /* 0x000fe400078e3cff */
[----:B------:R-:W-:Y:S02]  /*281c0*/  IADD3 R66, P1, R66, R90, RZ ;  /* 0x0000005a42427210 */ /* 0x000fe40007f3e0ff */
[----:B------:R-:W-:Y:S01]  /*281d0*/  LOP3.LUT R58, R44, R73, RZ, 0x3c, !PT ;  /* 0x000000492c3a7212 */ /* 0x000fe200078e3cff */
[----:B------:R-:W-:Y:S01]  /*281e0*/  IMAD.X R82, R82, 0x1, R93, P0 ;  /* 0x0000000152527824 */ /* 0x000fe200000e065d */
[----:B------:R-:W-:-:S02]  /*281f0*/  IADD3 R78, P3, R47, R78, RZ ;  /* 0x0000004e2f4e7210 */ /* 0x000fc40007f7e0ff */
        /* <DEDUP_REMOVED lines=21> */
[----:B------:R-:W-:Y:S02]  /*28350*/  IADD3 R70, P2, P3, R19, R73, R74 ;  /* 0x0000004913467210 */ /* 0x000fe40007b5e04a */
[----:B------:R-:W-:Y:S02]  /*28360*/  SHF.L.W.U32.HI R81, R75, 0x8, R90 ;  /* 0x000000084b517819 */ /* 0x000fe40000010e5a */
[----:B------:R-:W-:Y:S02]  /*28370*/  IADD3.X R56, R60, R88, R89, P0, P1 ;  /* 0x000000583c387210 */ /* 0x000fe400007e2459 */
[----:B------:R-:W-:Y:S02]  /*28380*/  SHF.L.W.U32.HI R90, R90, 0x8, R75 ;  /* 0x000000085a5a7819 */ /* 0x000fe40000010e4b */
[----:B------:R-:W-:Y:S02]  /*28390*/  LOP3.LUT R92, R70, R46, R85, 0x96, !PT ;  /* 0x0000002e465c7212 */ /* 0x000fe400078e9655 */
[----:B------:R-:W-:-:S02]  /*283a0*/  IADD3.X R75, R20, R85, R77, P2, P3 ;  /* 0x00000055144b7210 */ /* 0x000fc400017e644d */
[----:B------:R-:W-:Y:S02]  /*283b0*/  LOP3.LUT R46, R56, R39, R71, 0x96, !PT ;  /* 0x00000027382e7212 */ /* 0x000fe400078e9647 */
[----:B------:R-:W-:Y:S02]  /*283c0*/  IADD3 R76, P0, P1, R10, R68, R87 ;  /* 0x000000440a4c7210 */ /* 0x000fe4000791e057 */
[----:B------:R-:W-:Y:S02]  /*283d0*/  IADD3 R71, P2, P3, R22, R59, R90 ;  /* 0x0000003b16477210 */ /* 0x000fe40007b5e05a */
        /* <DEDUP_REMOVED lines=21> */
[----:B------:R-:W-:Y:S01]  /*28530*/  IADD3 R91, P0, R45, R66, RZ ;  /* 0x000000422d5b7210 */ /* 0x000fe20007f1e0ff */
[----:B------:R-:W-:Y:S01]  /*28540*/  IMAD.X R82, R39, 0x1, R80, P2 ;  /* 0x0000000127527824 */ /* 0x000fe200010e0650 */
[----:B------:R-:W-:-:S03]  /*28550*/  IADD3 R92, P1, R38, R57, RZ ;  /* 0x00000039265c7210 */ /* 0x000fc60007f3e0ff */
[----:B------:R-:W-:Y:S01]  /*28560*/  IMAD.X R93, R73, 0x1, R58, P0 ;  /* 0x00000001495d7824 */ /* 0x000fe200000e063a */
[----:B------:R-:W-:Y:S02]  /*28570*/  SHF.L.W.U32.HI R59, R83, 0x1, R46 ;  /* 0x00000001533b7819 */ /* 0x000fe40000010e2e */
[----:B------:R-:W-:Y:S02]  /*28580*/  SHF.L.W.U32.HI R46, R46, 0x1, R83 ;  /* 0x000000012e2e7819 */ /* 0x000fe40000010e53 */
        /* <DEDUP_REMOVED lines=11> */
[----:B------:R-:W-:-:S02]  /*28640*/  IADD3 R76, P1, P0, R61, R81, R76 ;  /* 0x000000513d4c7210 */ /* 0x000fc4000783e04c */
[----:B------:R-:W-:Y:S02]  /*28650*/  IADD3 R86, P2, P3, R65, R66, R86 ;  /* 0x0000004241567210 */ /* 0x000fe40007b5e056 */
[----:B------:R-:W-:Y:S02]  /*28660*/  IADD3 R77, P4, P5, R7, R59, R70 ;  /* 0x0000003b074d7210 */ /* 0x000fe40007d9e046 */
[----:B------:R-:W-:Y:S02]  /*28670*/  SHF.L.W.U32.HI R85, R58, 0x1, R87 ;  /* 0x000000013a557819 */ /* 0x000fe40000010e57 */
[----:B------:R-:W-:Y:S02]  /*28680*/  IADD3.X R88, R49, R83, R88, P1, P0 ;  /* 0x0000005331587210 */ /* 0x000fe40000fe0458 */
[----:B------:R-:W-:Y:S02]  /*28690*/  IADD3.X R80, R63, R74, R56, P2, P3 ;  /* 0x0000004a3f507210 */ /* 0x000fe400017e6438 */
[----:B------:R-:W-:-:S02]  /*286a0*/  SHF.L.W.U32.HI R87, R87, 0x1, R58 ;  /* 0x0000000157577819 */ /* 0x000fc40000010e3a */
        /* <DEDUP_REMOVED lines=38> */
[----:B------:R-:W-:Y:S02]  /*28910*/  IADD3.X R46, R20, R80, R59, P0, P1 ;  /* 0x00000050142e7210 */ /* 0x000fe400007e243b */
[----:B------:R-:W-:Y:S02]  /*28920*/  LOP3.LUT R91, R71, R44, R75, 0x96, !PT ;  /* 0x0000002c475b7212 */ /* 0x000fe400078e964b */
[----:B------:R-:W-:Y:S02]  /*28930*/  IADD3.X R73, R16, R75, R83, P2, P3 ;  /* 0x0000004b10497210 */ /* 0x000fe400017e6453 */
[----:B------:R-:W-:-:S02]  /*28940*/  IADD3 R80, P0, P1, R18, R76, R87 ;  /* 0x0000004c12507210 */ /* 0x000fc4000791e057 */
[----:B------:R-:W-:Y:S02]  /*28950*/  IADD3 R75, P2, P3, R62, R58, R89 ;  /* 0x0000003a3e4b7210 */ /* 0x000fe40007b5e059 */
[----:B------:R-:W-:Y:S02]  /*28960*/  LOP3.LUT R44, R80, R39, R88, 0x96, !PT ;  /* 0x00000027502c7212 */ /* 0x000fe400078e9658 */
[----:B------:R-:W-:Y:S02]  /*28970*/  IADD3.X R85, R17, R88, R82, P0, P1 ;  /* 0x0000005811557210 */ /* 0x000fe400007e2452 */
[----:B------:R-:W-:Y:S02]  /*28980*/  LOP3.LUT R39, R75, R25, R84, 0x96, !PT ;  /* 0x000000194b277212 */ /* 0x000fe400078e9654 */
[----:B------:R-:W-:Y:S02]  /*28990*/  LOP3.LUT R38, R73, R38, R77, 0x96, !PT ;  /* 0x0000002649267212 */ /* 0x000fe400078e964d */
[----:B------:R-:W-:-:S02]  /*289a0*/  IADD3.X R84, R64, R84, R81, P2, P3 ;  /* 0x0000005440547210 */ /* 0x000fc400017e6451 */
[----:B------:R-:W-:Y:S02]  /*289b0*/  LOP3.LUT R27, R85, R27, R76, 0x96, !PT ;  /* 0x0000001b551b7212 */ /* 0x000fe400078e964c */
[----:B------:R-:W-:Y:S02]  /*289c0*/  SHF.L.W.U32.HI R25, R91, 0x10, R38 ;  /* 0x000000105b197819 */ /* 0x000fe40000010e26 */
[----:B------:R-:W-:Y:S02]  /*289d0*/  LOP3.LUT R58, R84, R37, R58, 0x96, !PT ;  /* 0x00000025543a7212 */ /* 0x000fe400078e963a */
[----:B------:R-:W-:Y:S02]  /*289e0*/  LOP3.LUT R93, R46, R45, R86, 0x96, !PT ;  /* 0x0000002d2e5d7212 */ /* 0x000fe400078e9656 */
[----:B------:R-:W-:Y:S02]  /*289f0*/  SHF.L.W.U32.HI R37, R27, 0x10, R44 ;  /* 0x000000101b257819 */ /* 0x000fe40000010e2c */
[----:B------:R-:W-:-:S02]  /*28a00*/  SHF.L.W.U32.HI R27, R44, 0x10, R27 ;  /* 0x000000102c1b7819 */ /* 0x000fc40000010e1b */
[----:B------:R-:W-:Y:S02]  /*28a10*/  SHF.L.W.U32.HI R38, R38, 0x10, R91 ;  /* 0x0000001026267819 */ /* 0x000fe40000010e5b */
[----:B------:R-:W-:Y:S02]  /*28a20*/  IADD3 R78, P0, R25, R78, RZ ;  /* 0x0000004e194e7210 */ /* 0x000fe40007f1e0ff */
[----:B------:R-:W-:Y:S02]  /*28a30*/  SHF.L.W.U32.HI R45, R58, 0x10, R39 ;  /* 0x000000103a2d7819 */ /* 0x000fe40000010e27 */
[----:B------:R-:W-:Y:S02]  /*28a40*/  SHF.L.W.U32.HI R39, R39, 0x10, R58 ;  /* 0x0000001027277819 */ /* 0x000fe40000010e3a */
[----:B------:R-:W-:Y:S02]  /*28a50*/  SHF.L.W.U32.HI R58, R93, 0x10, R92 ;  /* 0x000000105d3a7819 */ /* 0x000fe40000010e5c */
[----:B------:R-:W-:-:S02]  /*28a60*/  SHF.L.W.U32.HI R44, R92, 0x10, R93 ;  /* 0x000000105c2c7819 */ /* 0x000fc40000010e5d */
[----:B------:R-:W-:Y:S01]  /*28a70*/  IADD3 R92, P1, R27, R72, RZ ;  /* 0x000000481b5c7210 */ /* 0x000fe20007f3e0ff */
[----:B------:R-:W-:Y:S01]  /*28a80*/  IMAD.X R76, R38, 0x1, R79, P0 ;  /* 0x00000001264c7824 */ /* 0x000fe200000e064f */
[----:B------:R-:W-:Y:S02]  /*28a90*/  IADD3 R56, P2, R39, R56, RZ ;  /* 0x0000003827387210 */ /* 0x000fe40007f5e0ff */
[----:B------:R-:W-:Y:S01]  /*28aa0*/  IADD3 R94, P0, R44, R57, RZ ;  /* 0x000000392c5e7210 */ /* 0x000fe20007f1e0ff */
[----:B------:R-:W-:Y:S01]  /*28ab0*/  IMAD.X R93, R37, 0x1, R68, P1 ;  /* 0x00000001255d7824 */ /* 0x000fe200008e0644 */
        /* <DEDUP_REMOVED lines=23> */
[----:B------:R-:W-:-:S02]  /*28c30*/  IADD3 R59, P1, P0, R23, R74, R80 ;  /* 0x0000004a173b7210 */ /* 0x000fc4000783e050 */
[----:B------:R-:W-:Y:S02]  /*28c40*/  LOP3.LUT R72, R45, R88, RZ, 0x3c, !PT ;  /* 0x000000582d487212 */ /* 0x000fe400078e3cff */
[----:B------:R-:W-:Y:S02]  /*28c50*/  LOP3.LUT R66, R58, R87, RZ, 0x3c, !PT ;  /* 0x000000573a427212 */ /* 0x000fe400078e3cff */
[----:B------:R-:W-:Y:S02]  /*28c60*/  IADD3.X R84, R60, R83, R84, P2, P3 ;  /* 0x000000533c547210 */ /* 0x000fe400017e6454 */
[----:B------:R-:W-:Y:S02]  /*28c70*/  IADD3.X R85, R24, R86, R85, P1, P0 ;  /* 0x0000005618557210 */ /* 0x000fe40000fe0455 */
        /* <DEDUP_REMOVED lines=14> */
[----:B------:R-:W-:Y:S01]  /*28d60*/  LOP3.LUT R77, R77, R72, RZ, 0x3c, !PT ;  /* 0x000000484d4d7212 */ /* 0x000fe200078e3cff */
[----:B------:R-:W-:Y:S01]  /*28d70*/  IMAD.X R76, R73, 0x1, R76, P3 ;  /* 0x00000001494c7824 */ /* 0x000fe200018e064c */
[----:B------:R-:W-:Y:S02]  /*28d80*/  LOP3.LUT R79, R89, R66, RZ, 0x3c, !PT ;  /* 0x00000042594f7212 */ /* 0x000fe400078e3cff */
[----:B------:R-:W-:-:S02]  /*28d90*/  LOP3.LUT R46, R91, R56, RZ, 0x3c, !PT ;  /* 0x000000385b2e7212 */ /* 0x000fc400078e3cff */
[----:B------:R-:W-:Y:S02]  /*28da0*/  LOP3.LUT R73, R74, R57, RZ, 0x3c, !PT ;  /* 0x000000394a497212 */ /* 0x000fe400078e3cff */
[----:B------:R-:W-:Y:S02]  /*28db0*/  SHF.L.W.U32.HI R91, R77, 0x8, R80 ;  /* 0x000000084d5b7819 */ /* 0x000fe40000010e50 */
[----:B------:R-:W-:Y:S02]  /*28dc0*/  SHF.L.W.U32.HI R74, R46, 0x8, R79 ;  /* 0x000000082e4a7819 */ /* 0x000fe40000010e4f */
        /* <DEDUP_REMOVED lines=10> */
[----:B------:R-:W-:Y:S02]  /*28e70*/  IADD3 R73, P2, P3, R0, R71, R79 ;  /* 0x0000004700497210 */ /* 0x000fe40007b5e04f */
[----:B------:R-:W-:Y:S02]  /*28e80*/  IADD3.X R46, R21, R88, R89, P0, P1 ;  /* 0x00000058152e7210 */ /* 0x000fe400007e2459 */
[----:B------:R-:W-:Y:S02]  /*28e90*/  IADD3.X R75, R5, R87, R74, P2, P3 ;  /* 0x00000057054b7210 */ /* 0x000fe400017e644a */
[----:B------:R-:W-:Y:S02]  /*28ea0*/  LOP3.LUT R39, R46, R39, R68, 0x96, !PT ;  /* 0x000000272e277212 */ /* 0x000fe400078e9644 */
[----:B------:R-:W-:-:S02]  /*28eb0*/  IADD3 R77, P0, P1, R36, R59, R86 ;  /* 0x0000003b244d7210 */ /* 0x000fc4000791e056 */
[----:B------:R-:W-:Y:S02]  /*28ec0*/  IADD3 R68, P2, P3, R14, R70, R93 ;  /* 0x000000460e447210 */ /* 0x000fe40007b5e05d */
        /* <DEDUP_REMOVED lines=55> */
[----:B------:R-:W-:Y:S02]  /*29240*/  IADD3 R86, P1, R86, R78, RZ ;  /* 0x0000004e56567210 */ /* 0x000fe40007f3e0ff */
[----:B------:R-:W-:Y:S01]  /*29250*/  LOP3.LUT R77, R38, R74, RZ, 0x3c, !PT ;  /* 0x0000004a264d7212 */ /* 0x000fe200078e3cff */
[----:B------:R-:W-:Y:S01]  /*29260*/  IMAD.X R47, R47, 0x1, R92, P0 ;  /* 0x000000012f2f7824 */ /* 0x000fe200000e065c */
[----:B------:R-:W-:-:S02]  /*29270*/  LOP3.LUT R66, R25, R84, RZ, 0x3c, !PT ;  /* 0x0000005419427212 */ /* 0x000fc400078e3cff */
        /* <DEDUP_REMOVED lines=31> */
[----:B------:R-:W-:Y:S02]  /*29470*/  IADD3.X R80, R21, R88, R82, P0, P1 ;  /* 0x0000005815507210 */ /* 0x000fe400007e2452 */
        /* <DEDUP_REMOVED lines=13> */
[----:B------:R-:W-:Y:S02]  /*29550*/  SHF.L.W.U32.HI R44, R91, 0x10, R92 ;  /* 0x000000105b2c7819 */ /* 0x000fe40000010e5c */
[----:B------:R-:W-:Y:S01]  /*29560*/  IADD3 R93, P1, R27, R72, RZ ;  /* 0x000000481b5d7210 */ /* 0x000fe20007f3e0ff */
[----:B------:R-:W-:Y:S01]  /*29570*/  IMAD.X R74, R38, 0x1, R77, P0 ;  /* 0x00000001264a7824 */ /* 0x000fe200000e064d */
        /* <DEDUP_REMOVED lines=52> */
[----:B------:R-:W-:Y:S02]  /*298c0*/  SHF.L.W.U32.HI R81, R70, 0x8, R81 ;  /* 0x0000000846517819 */ /* 0x000fe40000010e51 */
[----:B------:R-:W-:Y:S02]  /*298d0*/  SHF.L.W.U32.HI R93, R58, 0x8, R77 ;  /* 0x000000083a5d7819 */ /* 0x000fe40000010e4d */
[----:B------:R-:W-:Y:S02]  /*298e0*/  LOP3.LUT R82, R82, R59, RZ, 0x3c, !PT ;  /* 0x0000003b52527212 */ /* 0x000fe400078e3cff */
[----:B------:R-:W-:-:S02]  /*298f0*/  LOP3.LUT R73, R86, R57, RZ, 0x3c, !PT ;  /* 0x0000003956497212 */ /* 0x000fc400078e3cff */
[----:B------:R-:W-:Y:S02]  /*29900*/  LOP3.LUT R88, R85, R56, RZ, 0x3c, !PT ;  /* 0x0000003855587212 */ /* 0x000fe400078e3cff */
[----:B------:R-:W-:Y:S02]  /*29910*/  LOP3.LUT R91, R91, R74, RZ, 0x3c, !PT ;  /* 0x0000004a5b5b7212 */ /* 0x000fe400078e3cff */
[----:B------:R-:W-:Y:S02]  /*29920*/  IADD3 R76, P0, P1, R6, R78, R95 ;  /* 0x0000004e064c7210 */ /* 0x000fe4000791e05f */
[----:B------:R-:W-:Y:S02]  /*29930*/  IADD3 R79, P2, P3, R62, R83, R81 ;  /* 0x000000533e4f7210 */ /* 0x000fe40007b5e051 */
[----:B------:R-:W-:Y:S02]  /*29940*/  SHF.L.W.U32.HI R86, R82, 0x8, R73 ;  /* 0x0000000852567819 */ /* 0x000fe40000010e49 */
[----:B------:R-:W-:-:S02]  /*29950*/  SHF.L.W.U32.HI R85, R91, 0x8, R88 ;  /* 0x000000085b557819 */ /* 0x000fc40000010e58 */
[----:B------:R-:W-:Y:S02]  /*29960*/  IADD3.X R58, R8, R90, R93, P0, P1 ;  /* 0x0000005a083a7210 */ /* 0x000fe400007e245d */
[----:B------:R-:W-:Y:S02]  /*29970*/  SHF.L.W.U32.HI R88, R88, 0x8, R91 ;  /* 0x0000000858587819 */ /* 0x000fe40000010e5b */
[----:B------:R-:W-:Y:S02]  /*29980*/  LOP3.LUT R91, R76, R45, R90, 0x96, !PT ;  /* 0x0000002d4c5b7212 */ /* 0x000fe400078e965a */
[----:B------:R-:W-:Y:S02]  /*29990*/  SHF.L.W.U32.HI R70, R73, 0x8, R82 ;  /* 0x0000000849467819 */ /* 0x000fe40000010e52 */
[----:B------:R-:W-:Y:S02]  /*299a0*/  LOP3.LUT R90, R79, R46, R89, 0x96, !PT ;  /* 0x0000002e4f5a7212 */ /* 0x000fe400078e9659 */
[----:B------:R-:W-:-:S02]  /*299b0*/  IADD3.X R73, R64, R89, R75, P2, P3 ;  /* 0x0000005940497210 */ /* 0x000fc400017e644b */
[----:B------:R-:W-:Y:S02]  /*299c0*/  IADD3 R77, P0, P1, R65, R68, R86 ;  /* 0x00000044414d7210 */ /* 0x000fe4000791e056 */
[----:B------:R-:W-:Y:S02]  /*299d0*/  LOP3.LUT R46, R58, R39, R78, 0x96, !PT ;  /* 0x000000273a2e7212 */ /* 0x000fe400078e964e */
[----:B------:R-:W-:Y:S02]  /*299e0*/  IADD3 R78, P2, P3, R18, R71, R88 ;  /* 0x00000047124e7210 */ /* 0x000fe40007b5e058 */
[----:B------:R-:W-:Y:S02]  /*299f0*/  IADD3.X R82, R63, R87, R70, P0, P1 ;  /* 0x000000573f527210 */ /* 0x000fe400007e2446 */
[----:B------:R-:W-:Y:S02]  /*29a00*/  LOP3.LUT R45, R78, R37, R84, 0x96, !PT ;  /* 0x000000254e2d7212 */ /* 0x000fe400078e9654 */
[----:B------:R-:W-:-:S02]  /*29a10*/  SHF.L.W.U32.HI R37, R91, 0x10, R46 ;  /* 0x000000105b257819 */ /* 0x000fc40000010e2e */
[----:B------:R-:W-:Y:S02]  /*29a20*/  IADD3.X R84, R17, R84, R85, P2, P3 ;  /* 0x0000005411547210 */ /* 0x000fe400017e6455 */
[----:B------:R-:W-:Y:S02]  /*29a30*/  LOP3.LUT R38, R77, R38, R87, 0x96, !PT ;  /* 0x000000264d267212 */ /* 0x000fe400078e9657 */
[----:B------:R-:W-:Y:S02]  /*29a40*/  LOP3.LUT R39, R82, R25, R68, 0x96, !PT ;  /* 0x0000001952277212 */ /* 0x000fe400078e9644 */
[----:B------:R-:W-:Y:S02]  /*29a50*/  SHF.L.W.U32.HI R25, R46, 0x10, R91 ;  /* 0x000000102e197819 */ /* 0x000fe40000010e5b */
[----:B------:R-:W-:Y:S02]  /*29a60*/  IADD3 R72, P0, R37, R72, RZ ;  /* 0x0000004825487210 */ /* 0x000fe40007f1e0ff */
[----:B------:R-:W-:-:S02]  /*29a70*/  LOP3.LUT R46, R84, R27, R71, 0x96, !PT ;  /* 0x0000001b542e7212 */ /* 0x000fc400078e9647 */
[----:B------:R-:W-:Y:S02]  /*29a80*/  LOP3.LUT R83, R73, R44, R83, 0x96, !PT ;  /* 0x0000002c49537212 */ /* 0x000fe400078e9653 */
[----:B------:R-:W-:Y:S02]  /*29a90*/  SHF.L.W.U32.HI R44, R39, 0x10, R38 ;  /* 0x00000010272c7819 */ /* 0x000fe40000010e26 */
[----:B------:R-:W-:Y:S01]  /*29aa0*/  SHF.L.W.U32.HI R38, R38, 0x10, R39 ;  /* 0x0000001026267819 */ /* 0x000fe20000010e27 */
[----:B------:R-:W-:Y:S01]  /*29ab0*/  IMAD.X R68, R25, 0x1, R80, P0 ;  /* 0x0000000119447824 */ /* 0x000fe200000e0650 */
[----:B------:R-:W-:Y:S02]  /*29ac0*/  SHF.L.W.U32.HI R39, R46, 0x10, R45 ;  /* 0x000000102e277819 */ /* 0x000fe40000010e2d */
[----:B------:R-:W-:Y:S02]  /*29ad0*/  SHF.L.W.U32.HI R27, R45, 0x10, R46 ;  /* 0x000000102d1b7819 */ /* 0x000fe40000010e2e */
[----:B------:R-:W-:-:S02]  /*29ae0*/  SHF.L.W.U32.HI R45, R90, 0x10, R83 ;  /* 0x000000105a2d7819 */ /* 0x000fc40000010e53 */
[----:B------:R-:W-:Y:S02]  /*29af0*/  SHF.L.W.U32.HI R46, R83, 0x10, R90 ;  /* 0x00000010532e7819 */ /* 0x000fe40000010e5a */
        /* <DEDUP_REMOVED lines=8> */
[----:B------:R-:W-:Y:S02]  /*29b80*/  IADD3 R89, P1, R38, R59, RZ ;  /* 0x0000003b26597210 */ /* 0x000fe40007f3e0ff */
[----:B------:R-:W-:Y:S02]  /*29b90*/  LOP3.LUT R66, R88, R83, RZ, 0x3c, !PT ;  /* 0x0000005358427212 */ /* 0x000fe400078e3cff */
        /* <DEDUP_REMOVED lines=9> */
[----:B------:R-:W-:-:S02]  /*29c30*/  IADD3 R77, P1, P0, R19, R74, R77 ;  /* 0x0000004a134d7210 */ /* 0x000fc4000783e04d */
[----:B------:R-:W-:Y:S02]  /*29c40*/  SHF.L.W.U32.HI R66, R66, 0x1, R85 ;  /* 0x0000000142427819 */ /* 0x000fe40000010e55 */
[----:B------:R-:W-:Y:S02]  /*29c50*/  IADD3 R79, P4, P5, R6, R71, R79 ;  /* 0x00000047064f7210 */ /* 0x000fe40007d9e04f */
[----:B------:R-:W-:Y:S02]  /*29c60*/  IADD3 R76, P2, P3, R22, R87, R76 ;  /* 0x00000057164c7210 */ /* 0x000fe40007b5e04c */
[----:B------:R-:W-:Y:S02]  /*29c70*/  SHF.L.W.U32.HI R81, R47, 0x1, R86 ;  /* 0x000000012f517819 */ /* 0x000fe40000010e56 */
[----:B------:R-:W-:Y:S02]  /*29c80*/  IADD3.X R82, R20, R59, R82, P1, P0 ;  /* 0x0000003b14527210 */ /* 0x000fe40000fe0452 */
[----:B------:R-:W-:-:S02]  /*29c90*/  IADD3.X R75, R8, R56, R73, P4, P5 ;  /* 0x00000038084b7210 */ /* 0x000fc400027ea449 */
[----:B------:R-:W-:Y:S02]  /*29ca0*/  IADD3.X R93, R21, R66, R58, P2, P3 ;  /* 0x00000042155d7210 */ /* 0x000fe400017e643a */
[----:B------:R-:W-:Y:S02]  /*29cb0*/  SHF.L.W.U32.HI R85, R86, 0x1, R47 ;  /* 0x0000000156557819 */ /* 0x000fe40000010e2f */
[----:B------:R-:W-:Y:S02]  /*29cc0*/  IADD3 R78, P2, P3, R62, R81, R78 ;  /* 0x000000513e4e7210 */ /* 0x000fe40007b5e04e */
[----:B------:R-:W-:Y:S02]  /*29cd0*/  LOP3.LUT R47, R39, R82, RZ, 0x3c, !PT ;  /* 0x00000052272f7212 */ /* 0x000fe400078e3cff */
[----:B------:R-:W-:Y:S02]  /*29ce0*/  LOP3.LUT R88, R44, R75, RZ, 0x3c, !PT ;  /* 0x0000004b2c587212 */ /* 0x000fe400078e3cff */
[----:B------:R-:W-:-:S02]  /*29cf0*/  LOP3.LUT R57, R46, R93, RZ, 0x3c, !PT ;  /* 0x0000005d2e397212 */ /* 0x000fc400078e3cff */
[----:B------:R-:W-:Y:S02]  /*29d00*/  IADD3.X R84, R64, R85, R84, P2, P3 ;  /* 0x0000005540547210 */ /* 0x000fe400017e6454 */
[----:B------:R-:W-:Y:S02]  /*29d10*/  IADD3 R72, P2, R47, R72, RZ ;  /* 0x000000482f487210 */ /* 0x000fe40007f5e0ff */
[----:B------:R-:W-:Y:S02]  /*29d20*/  IADD3 R88, P1, R88, R83, RZ ;  /* 0x0000005358587210 */ /* 0x000fe40007f3e0ff */
[----:B------:R-:W-:Y:S02]  /*29d30*/  IADD3 R57, P0, R57, R89, RZ ;  /* 0x0000005939397210 */ /* 0x000fe40007f1e0ff */
[----:B------:R-:W-:Y:S02]  /*29d40*/  LOP3.LUT R47, R45, R76, RZ, 0x3c, !PT ;  /* 0x0000004c2d2f7212 */ /* 0x000fe400078e3cff */
[----:B------:R-:W-:-:S02]  /*29d50*/  LOP3.LUT R83, R38, R79, RZ, 0x3c, !PT ;  /* 0x0000004f26537212 */ /* 0x000fc400078e3cff */
[----:B------:R-:W-:Y:S01]  /*29d60*/  LOP3.LUT R58, R25, R84, RZ, 0x3c, !PT ;  /* 0x00000054193a7212 */ /* 0x000fe200078e3cff */
[----:B------:R-:W-:Y:S01]  /*29d70*/  IMAD.X R47, R47, 0x1, R90, P0 ;  /* 0x000000012f2f7824 */ /* 0x000fe200000e065a */
        /* <DEDUP_REMOVED lines=28> */
[----:B------:R-:W-:Y:S02]  /*29f40*/  IADD3 R90, P2, P3, R14, R78, R91 ;  /* 0x0000004e0e5a7210 */ /* 0x000fe40007b5e05b */
[----:B------:R-:W-:Y:S02]  /*29f50*/  LOP3.LUT R92, R73, R46, R93, 0x96, !PT ;  /* 0x0000002e495c7212 */ /* 0x000fe400078e965d */
[----:B------:R-:W-:Y:S02]  /*29f60*/  LOP3.LUT R93, R56, R45, R76, 0x96, !PT ;  /* 0x0000002d385d7212 */ /* 0x000fe400078e964c */
[----:B------:R-:W-:Y:S02]  /*29f70*/  LOP3.LUT R45, R74, R39, R82, 0x96, !PT ;  /* 0x000000274a2d7212 */ /* 0x000fe400078e9652 */
[----:B------:R-:W-:-:S02]  /*29f80*/  LOP3.LUT R79, R75, R38, R79, 0x96, !PT ;  /* 0x000000264b4f7212 */ /* 0x000fc400078e964f */
[----:B------:R-:W-:Y:S02]  /*29f90*/  IADD3.X R76, R60, R82, R81, P0, P1 ;  /* 0x000000523c4c7210 */ /* 0x000fe400007e2451 */
[----:B------:R-:W-:Y:S02]  /*29fa0*/  LOP3.LUT R39, R90, R25, R84, 0x96, !PT ;  /* 0x000000195a277212 */ /* 0x000fe400078e9654 */
[----:B------:R-:W-:Y:S02]  /*29fb0*/  IADD3.X R84, R13, R84, R80, P2, P3 ;  /* 0x000000540d547210 */ /* 0x000fe400017e6450 */
[----:B------:R-:W-:Y:S02]  /*29fc0*/  SHF.L.W.U32.HI R25, R44, 0x10, R79 ;  /* 0x000000102c197819 */ /* 0x000fe40000010e4f */
[----:B------:R-:W-:Y:S02]  /*29fd0*/  LOP3.LUT R46, R76, R27, R77, 0x96, !PT ;  /* 0x0000001b4c2e7212 */ /* 0x000fe400078e964d */
[----:B------:R-:W-:-:S02]  /*29fe0*/  SHF.L.W.U32.HI R38, R79, 0x10, R44 ;  /* 0x000000104f267819 */ /* 0x000fc40000010e2c */
[----:B------:R-:W-:Y:S02]  /*29ff0*/  LOP3.LUT R44, R84, R37, R78, 0x96, !PT ;  /* 0x00000025542c7212 */ /* 0x000fe400078e964e */
[----:B------:R-:W-:Y:S02]  /*2a000*/  SHF.L.W.U32.HI R37, R46, 0x10, R45 ;  /* 0x000000102e257819 */ /* 0x000fe40000010e2d */
[----:B------:R-:W-:Y:S02]  /*2a010*/  SHF.L.W.U32.HI R27, R45, 0x10, R46 ;  /* 0x000000102d1b7819 */ /* 0x000fe40000010e2e */
[----:B------:R-:W-:Y:S02]  /*2a020*/  SHF.L.W.U32.HI R45, R44, 0x10, R39 ;  /* 0x000000102c2d7819 */ /* 0x000fe40000010e27 */
[----:B------:R-:W-:Y:S02]  /*2a030*/  SHF.L.W.U32.HI R39, R39, 0x10, R44 ;  /* 0x0000001027277819 */ /* 0x000fe40000010e2c */
[----:B------:R-:W-:-:S02]  /*2a040*/  IADD3 R88, P0, R25, R88, RZ ;  /* 0x0000005819587210 */ /* 0x000fc40007f1e0ff */
[----:B------:R-:W-:Y:S02]  /*2a050*/  SHF.L.W.U32.HI R44, R92, 0x10, R93 ;  /* 0x000000105c2c7819 */ /* 0x000fe40000010e5d */
[----:B------:R-:W-:Y:S01]  /*2a060*/  IADD3 R58, P2, R39, R58, RZ ;  /* 0x0000003a273a7210 */ /* 0x000fe20007f5e0ff */
[----:B------:R-:W-:Y:S01]  /*2a070*/  IMAD.X R78, R38, 0x1, R83, P0 ;  /* 0x00000001264e7824 */ /* 0x000fe200000e0653 */
        /* <DEDUP_REMOVED lines=17> */
[----:B------:R-:W-:Y:S02]  /*2a190*/  SHF.L.W.U32.HI R72, R68, 0x1, R85 ;  /* 0x0000000144487819 */ /* 0x000fe40000010e55 */
[----:B------:R-:W-:Y:S02]  /*2a1a0*/  IADD3 R70, P2, P3, R0, R77, R73 ;  /* 0x0000004d00467210 */ /* 0x000fe40007b5e049 */
[----:B------:R-:W-:Y:S02]  /*2a1b0*/  SHF.L.W.U32.HI R81, R66, 0x1, R71 ;  /* 0x0000000142517819 */ /* 0x000fe40000010e47 */
[----:B------:R-:W-:-:S02]  /*2a1c0*/  SHF.L.W.U32.HI R83, R71, 0x1, R66 ;  /* 0x0000000147537819 */ /* 0x000fc40000010e42 */
[----:B------:R-:W-:Y:S02]  /*2a1d0*/  SHF.L.W.U32.HI R89, R89, 0x1, R80 ;  /* 0x0000000159597819 */ /* 0x000fe40000010e50 */
[----:B------:R-:W-:Y:S02]  /*2a1e0*/  IADD3 R66, P1, P0, R10, R87, R74 ;  /* 0x000000570a427210 */ /* 0x000fe4000783e04a */
[----:B------:R-:W-:Y:S02]  /*2a1f0*/  SHF.L.W.U32.HI R85, R85, 0x1, R68 ;  /* 0x0000000155557819 */ /* 0x000fe40000010e44 */
[----:B------:R-:W-:Y:S02]  /*2a200*/  IADD3 R59, P4, P5, R23, R72, R59 ;  /* 0x00000048173b7210 */ /* 0x000fe40007d9e03b */
[----:B------:R-:W-:Y:S02]  /*2a210*/  IADD3.X R86, R5, R79, R56, P2, P3 ;  /* 0x0000004f05567210 */ /* 0x000fe400017e6438 */
[----:B------:R-:W-:-:S02]  /*2a220*/  IADD3 R90, P2, P3, R65, R81, R90 ;  /* 0x00000051415a7210 */ /* 0x000fc40007b5e05a */
[----:B------:R-:W-:Y:S02]  /*2a230*/  IADD3.X R73, R12, R89, R76, P1, P0 ;  /* 0x000000590c497210 */ /* 0x000fe40000fe044c */
[----:B------:R-:W-:Y:S02]  /*2a240*/  IADD3.X R71, R24, R85, R75, P4, P5 ;  /* 0x0000005518477210 */ /* 0x000fe400027ea44b */
[----:B------:R-:W-:Y:S02]  /*2a250*/  IADD3.X R84, R63, R83, R84, P2, P3 ;  /* 0x000000533f547210 */ /* 0x000fe400017e6454 */
[----:B------:R-:W-:Y:S02]  /*2a260*/  LOP3.LUT R57, R38, R73, RZ, 0x3c, !PT ;  /* 0x0000004926397212 */ /* 0x000fe400078e3cff */
[----:B------:R-:W-:Y:S02]  /*2a270*/  LOP3.LUT R80, R45, R86, RZ, 0x3c, !PT ;  /* 0x000000562d507212 */ /* 0x000fe400078e3cff */
[----:B------:R-:W-:-:S02]  /*2a280*/  LOP3.LUT R68, R46, R71, RZ, 0x3c, !PT ;  /* 0x000000472e447212 */ /* 0x000fc400078e3cff */
[----:B------:R-:W-:Y:S02]  /*2a290*/  LOP3.LUT R47, R37, R84, RZ, 0x3c, !PT ;  /* 0x00000054252f7212 */ /* 0x000fe400078e3cff */
[----:B------:R-:W-:Y:S02]  /*2a2a0*/  IADD3 R57, P2, R57, R92, RZ ;  /* 0x0000005c39397210 */ /* 0x000fe40007f5e0ff */
        /* <DEDUP_REMOVED lines=27> */
[----:B------:R-:W-:Y:S02]  /*2a460*/  IADD3 R75, P2, P3, R67, R59, R74 ;  /* 0x0000003b434b7210 */ /* 0x000fe40007b5e04a */
[----:B------:R-:W-:Y:S02]  /*2a470*/  SHF.L.W.U32.HI R83, R56, 0x8, R83 ;  /* 0x0000000838537819 */ /* 0x000fe40000010e53 */
[----:B------:R-:W-:Y:S02]  /*2a480*/  IADD3.X R56, R49, R86, R85, P0, P1 ;  /* 0x0000005631387210 */ /* 0x000fe400007e2455 */
[----:B------:R-:W-:-:S02]  /*2a490*/  LOP3.LUT R46, R75, R46, R71, 0x96, !PT ;  /* 0x0000002e4b2e7212 */ /* 0x000fc400078e9647 */
[----:B------:R-:W-:Y:S02]  /*2a4a0*/  IADD3.X R71, R69, R71, R72, P2, P3 ;  /* 0x0000004745477210 */ /* 0x000fe400017e6448 */
[----:B------:R-:W-:Y:S02]  /*2a4b0*/  LOP3.LUT R94, R56, R39, R70, 0x96, !PT ;  /* 0x00000027385e7212 */ /* 0x000fe400078e9646 */
[----:B------:R-:W-:Y:S02]  /*2a4c0*/  IADD3 R77, P0, P1, R7, R66, R81 ;  /* 0x00000042074d7210 */ /* 0x000fe4000791e051 */
[----:B------:R-:W-:Y:S02]  /*2a4d0*/  IADD3 R70, P2, P3, R15, R90, R83 ;  /* 0x0000005a0f467210 */ /* 0x000fe40007b5e053 */
[----:B------:R-:W-:Y:S02]  /*2a4e0*/  LOP3.LUT R87, R82, R45, R86, 0x96, !PT ;  /* 0x0000002d52577212 */ /* 0x000fe400078e9656 */
[----:B------:R-:W-:-:S02]  /*2a4f0*/  IADD3.X R86, R11, R73, R76, P0, P1 ;  /* 0x000000490b567210 */ /* 0x000fc400007e244c */
[----:B------:R-:W-:Y:S02]  /*2a500*/  LOP3.LUT R45, R70, R37, R84, 0x96, !PT ;  /* 0x00000025462d7212 */ /* 0x000fe400078e9654 */
[----:B------:R-:W-:Y:S02]  /*2a510*/  SHF.L.W.U32.HI R37, R87, 0x10, R94 ;  /* 0x0000001057257819 */ /* 0x000fe40000010e5e */
[----:B------:R-:W-:Y:S02]  /*2a520*/  LOP3.LUT R39, R86, R25, R66, 0x96, !PT ;  /* 0x0000001956277212 */ /* 0x000fe400078e9642 */
[----:B------:R-:W-:Y:S02]  /*2a530*/  SHF.L.W.U32.HI R25, R94, 0x10, R87 ;  /* 0x000000105e197819 */ /* 0x000fe40000010e57 */
[----:B------:R-:W-:Y:S02]  /*2a540*/  IADD3 R80, P0, R37, R80, RZ ;  /* 0x0000005025507210 */ /* 0x000fe40007f1e0ff */
[----:B------:R-:W-:-:S02]  /*2a550*/  IADD3.X R84, R16, R84, R79, P2, P3 ;  /* 0x0000005410547210 */ /* 0x000fc400017e644f */
[----:B------:R-:W-:Y:S01]  /*2a560*/  LOP3.LUT R38, R77, R38, R73, 0x96, !PT ;  /* 0x000000264d267212 */ /* 0x000fe200078e9649 */
[----:B------:R-:W-:Y:S01]  /*2a570*/  IMAD.X R66, R25, 0x1, R92, P0 ;  /* 0x0000000119427824 */ /* 0x000fe200000e065c */
[----:B------:R-:W-:Y:S02]  /*2a580*/  LOP3.LUT R90, R84, R27, R90, 0x96, !PT ;  /* 0x0000001b545a7212 */ /* 0x000fe400078e965a */
[----:B------:R-:W-:Y:S02]  /*2a590*/  LOP3.LUT R59, R71, R44, R59, 0x96, !PT ;  /* 0x0000002c473b7212 */ /* 0x000fe400078e963b */
[----:B------:R-:W-:Y:S02]  /*2a5a0*/  SHF.L.W.U32.HI R44, R39, 0x10, R38 ;  /* 0x00000010272c7819 */ /* 0x000fe40000010e26 */
[----:B------:R-:W-:Y:S02]  /*2a5b0*/  SHF.L.W.U32.HI R38, R38, 0x10, R39 ;  /* 0x0000001026267819 */ /* 0x000fe40000010e27 */
[----:B------:R-:W-:-:S02]  /*2a5c0*/  SHF.L.W.U32.HI R39, R90, 0x10, R45 ;  /* 0x000000105a277819 */ /* 0x000fc40000010e2d */
[----:B------:R-:W-:Y:S02]  /*2a5d0*/  SHF.L.W.U32.HI R27, R45, 0x10, R90 ;  /* 0x000000102d1b7819 */ /* 0x000fe40000010e5a */
[----:B------:R-:W-:Y:S02]  /*2a5e0*/  LOP3.LUT R91, R91, R80, RZ, 0x3c, !PT ;  /* 0x000000505b5b7212 */ /* 0x000fe400078e3cff */
[----:B------:R-:W-:Y:S02]  /*2a5f0*/  LOP3.LUT R90, R85, R66, RZ, 0x3c, !PT ;  /* 0x00000042555a7212 */ /* 0x000fe400078e3cff */
[----:B------:R-:W-:Y:S02]  /*2a600*/  SHF.L.W.U32.HI R45, R46, 0x10, R59 ;  /* 0x000000102e2d7819 */ /* 0x000fe40000010e3b */
[----:B------:R-:W-:Y:S02]  /*2a610*/  SHF.L.W.U32.HI R73, R59, 0x10, R46 ;  /* 0x000000103b497819 */ /* 0x000fe40000010e2e */
[----:B------:R-:W-:-:S02]  /*2a620*/  IADD3 R87, P2, R27, R88, RZ ;  /* 0x000000581b577210 */ /* 0x000fc40007f5e0ff */
[----:B------:R-:W-:Y:S02]  /*2a630*/  SHF.L.W.U32.HI R59, R90, 0x1, R91 ;  /* 0x000000015a3b7819 */ /* 0x000fe40000010e5b */
[----:B------:R-:W-:Y:S02]  /*2a640*/  SHF.L.W.U32.HI R46, R91, 0x1, R90 ;  /* 0x000000015b2e7819 */ /* 0x000fe40000010e5a */
[----:B------:R-:W-:Y:S01]  /*2a650*/  IADD3 R91, P0, R45, R68, RZ ;  /* 0x000000442d5b7210 */ /* 0x000fe20007f1e0ff */
[----:B------:R-:W-:Y:S01]  /*2a660*/  IMAD.X R90, R39, 0x1, R78, P2 ;  /* 0x00000001275a7824 */ /* 0x000fe200010e064e */
[----:B------:R-:W-:-:S03]  /*2a670*/  IADD3 R92, P1, R38, R57, RZ ;  /* 0x00000039265c7210 */ /* 0x000fc60007f3e0ff */
[----:B------:R-:W-:Y:S01]  /*2a680*/  IMAD.X R93, R73, 0x1, R58, P0 ;  /* 0x00000001495d7824 */ /* 0x000fe200000e063a */
[----:B------:R-:W-:Y:S02]  /*2a690*/  LOP3.LUT R78, R83, R87, RZ, 0x3c, !PT ;  /* 0x00000057534e7212 */ /* 0x000fe400078e3cff */
        /* <DEDUP_REMOVED lines=76> */
[----:B------:R-:W-:Y:S01]  /*2ab60*/  SHF.L.W.U32.HI R44, R90, 0x10, R93 ;  /* 0x000000105a2c7819 */ /* 0x000fe20000010e5d */
        /* <DEDUP_REMOVED lines=15> */
[----:B------:R-:W-:Y:S02]  /*2ac60*/  LOP3.LUT R68, R68, R94, RZ, 0x3c, !PT ;  /* 0x0000005e44447212 */ /* 0x000fe400078e3cff */
[----:B------:R-:W-:Y:S02]  /*2ac70*/  LOP3.LUT R59, R59, R96, RZ, 0x3c, !PT ;  /* 0x000000603b3b7212 */ /* 0x000fe400078e3cff */
[----:B------:R-:W-:Y:S02]  /*2ac80*/  SHF.L.W.U32.HI R79, R87, 0x1, R84 ;  /* 0x00000001574f7819 */ /* 0x000fe40000010e54 */
[----:B------:R-:W-:Y:S02]  /*2ac90*/  SHF.L.W.U32.HI R84, R47, 0x1, R86 ;  /* 0x000000012f547819 */ /* 0x000fe40000010e56 */
[----:B------:R-:W-:-:S02]  /*2aca0*/  IADD3 R70, P2, P3, R19, R77, R70 ;  /* 0x0000004d13467210 */ /* 0x000fc40007b5e046 */
[----:B------:R-:W-:Y:S02]  /*2acb0*/  SHF.L.W.U32.HI R89, R89, 0x1, R66 ;  /* 0x0000000159597819 */ /* 0x000fe40000010e42 */
[----:B------:R-:W-:Y:S02]  /*2acc0*/  IADD3 R71, P4, P5, R22, R81, R71 ;  /* 0x0000005116477210 */ /* 0x000fe40007d9e047 */
[----:B------:R-:W-:Y:S02]  /*2acd0*/  SHF.L.W.U32.HI R83, R59, 0x1, R68 ;  /* 0x000000013b537819 */ /* 0x000fe40000010e44 */
[----:B------:R-:W-:Y:S02]  /*2ace0*/  SHF.L.W.U32.HI R87, R68, 0x1, R59 ;  /* 0x0000000144577819 */ /* 0x000fe40000010e3b */
[----:B------:R-:W-:Y:S02]  /*2acf0*/  IADD3 R68, P1, P0, R48, R84, R73 ;  /* 0x0000005430447210 */ /* 0x000fe4000783e049 */
[----:B------:R-:W-:-:S02]  /*2ad00*/  IADD3.X R90, R20, R79, R46, P2, P3 ;  /* 0x0000004f145a7210 */ /* 0x000fc400017e642e */
[----:B------:R-:W-:Y:S02]  /*2ad10*/  IADD3.X R73, R21, R89, R72, P4, P5 ;  /* 0x0000005915497210 */ /* 0x000fe400027ea448 */
[----:B------:R-:W-:Y:S02]  /*2ad20*/  IADD3 R59, P2, P3, R15, R83, R82 ;  /* 0x000000530f3b7210 */ /* 0x000fe40007b5e052 */
[----:B------:R-:W-:Y:S02]  /*2ad30*/  SHF.L.W.U32.HI R86, R86, 0x1, R47 ;  /* 0x0000000156567819 */ /* 0x000fe40000010e2f */
[----:B------:R-:W-:Y:S02]  /*2ad40*/  LOP3.LUT R80, R45, R90, RZ, 0x3c, !PT ;  /* 0x0000005a2d507212 */ /* 0x000fe400078e3cff */
[----:B------:R-:W-:Y:S02]  /*2ad50*/  LOP3.LUT R66, R58, R73, RZ, 0x3c, !PT ;  /* 0x000000493a427212 */ /* 0x000fe400078e3cff */
[----:B------:R-:W-:-:S02]  /*2ad60*/  IADD3.X R82, R16, R87, R75, P2, P3 ;  /* 0x0000005710527210 */ /* 0x000fc400017e644b */
[----:B------:R-:W-:Y:S02]  /*2ad70*/  IADD3.X R85, R60, R86, R85, P1, P0 ;  /* 0x000000563c557210 */ /* 0x000fe40000fe0455 */
[----:B------:R-:W-:Y:S02]  /*2ad80*/  IADD3 R80, P0, R80, R92, RZ ;  /* 0x0000005c50507210 */ /* 0x000fe40007f1e0ff */
[----:B------:R-:W-:Y:S02]  /*2ad90*/  LOP3.LUT R78, R39, R70, RZ, 0x3c, !PT ;  /* 0x00000046274e7212 */ /* 0x000fe400078e3cff */
[----:B------:R-:W-:Y:S02]  /*2ada0*/  IADD3 R66, P1, R66, R56, RZ ;  /* 0x0000003842427210 */ /* 0x000fe40007f3e0ff */
[----:B------:R-:W-:Y:S02]  /*2adb0*/  LOP3.LUT R47, R37, R82, RZ, 0x3c, !PT ;  /* 0x00000052252f7212 */ /* 0x000fe400078e3cff */
[----:B------:R-:W-:-:S02]  /*2adc0*/  LOP3.LUT R56, R44, R71, RZ, 0x3c, !PT ;  /* 0x000000472c387212 */ /* 0x000fc400078e3cff */
[----:B------:R-:W-:Y:S01]  /*2add0*/  LOP3.LUT R57, R38, R85, RZ, 0x3c, !PT ;  /* 0x0000005526397212 */ /* 0x000fe200078e3cff */
[----:B------:R-:W-:Y:S01]  /*2ade0*/  IMAD.X R78, R78, 0x1, R93, P0 ;  /* 0x000000014e4e7824 */ /* 0x000fe200000e065d */
[----:B------:R-:W-:Y:S01]  /*2adf0*/  IADD3 R74, P3, R47, R74, RZ ;  /* 0x0000004a2f4a7210 */ /* 0x000fe20007f7e0ff */
[----:B------:R-:W-:Y:S01]  /*2ae00*/  IMAD.X R56, R56, 0x1, R88, P1 ;  /* 0x0000000138387824 */ /* 0x000fe200008e0658 */
[----:B------:R-:W-:Y:S02]  /*2ae10*/  IADD3 R57, P2, R57, R94, RZ ;  /* 0x0000005e39397210 */ /* 0x000fe40007f5e0ff */
[----:B------:R-:W-:Y:S02]  /*2ae20*/  LOP3.LUT R47, R25, R68, RZ, 0x3c, !PT ;  /* 0x00000044192f7212 */ /* 0x000fe400078e3cff */
[----:B------:R-:W-:Y:S02]  /*2ae30*/  LOP3.LUT R75, R27, R59, RZ, 0x3c, !PT ;  /* 0x0000003b1b4b7212 */ /* 0x000fe400078e3cff */
[----:B------:R-:W-:-:S02]  /*2ae40*/  LOP3.LUT R77, R77, R80, RZ, 0x3c, !PT ;  /* 0x000000504d4d7212 */ /* 0x000fc400078e3cff */
[----:B------:R-:W-:Y:S01]  /*2ae50*/  LOP3.LUT R72, R79, R78, RZ, 0x3c, !PT ;  /* 0x0000004e4f487212 */ /* 0x000fe200078e3cff */
[----:B------:R-:W-:Y:S01]  /*2ae60*/  IMAD.X R47, R47, 0x1, R96, P2 ;  /* 0x000000012f2f7824 */ /* 0x000fe200010e0660 */
[----:B------:R-:W-:Y:S01]  /*2ae70*/  LOP3.LUT R81, R81, R66, RZ, 0x3c, !PT ;  /* 0x0000004251517212 */ /* 0x000fe200078e3cff */
[----:B------:R-:W-:Y:S01]  /*2ae80*/  IMAD.X R76, R75, 0x1, R76, P3 ;  /* 0x000000014b4c7824 */ /* 0x000fe200018e064c */
        /* <DEDUP_REMOVED lines=9> */
[----:B------:R-:W-:-:S02]  /*2af20*/  IADD3 R88, P0, P1, R65, R70, R91 ;  /* 0x0000004641587210 */ /* 0x000fc4000791e05b */
[----:B------:R-:W-:Y:S02]  /*2af30*/  SHF.L.W.U32.HI R72, R75, 0x8, R84 ;  /* 0x000000084b487819 */ /* 0x000fe40000010e54 */
[----:B------:R-:W-:Y:S02]  /*2af40*/  IADD3 R77, P2, P3, R6, R71, R81 ;  /* 0x00000047064d7210 */ /* 0x000fe40007b5e051 */
[----:B------:R-:W-:Y:S02]  /*2af50*/  SHF.L.W.U32.HI R84, R84, 0x8, R75 ;  /* 0x0000000854547819 */ /* 0x000fe40000010e4b */
[----:B------:R-:W-:Y:S02]  /*2af60*/  SHF.L.W.U32.HI R83, R87, 0x8, R86 ;  /* 0x0000000857537819 */ /* 0x000fe40000010e56 */
[----:B------:R-:W-:Y:S02]  /*2af70*/  IADD3.X R46, R63, R90, R89, P0, P1 ;  /* 0x0000005a3f2e7210 */ /* 0x000fe400007e2459 */
[----:B------:R-:W-:-:S02]  /*2af80*/  SHF.L.W.U32.HI R86, R86, 0x8, R87 ;  /* 0x0000000856567819 */ /* 0x000fc40000010e57 */
[----:B------:R-:W-:Y:S02]  /*2af90*/  LOP3.LUT R87, R77, R58, R73, 0x96, !PT ;  /* 0x0000003a4d577212 */ /* 0x000fe400078e9649 */
[----:B------:R-:W-:Y:S02]  /*2afa0*/  IADD3.X R73, R8, R73, R79, P2, P3 ;  /* 0x0000004908497210 */ /* 0x000fe400017e644f */
[----:B------:R-:W-:Y:S02]  /*2afb0*/  IADD3 R75, P0, P1, R67, R68, R84 ;  /* 0x00000044434b7210 */ /* 0x000fe4000791e054 */
[----:B------:R-:W-:Y:S02]  /*2afc0*/  LOP3.LUT R58, R46, R39, R70, 0x96, !PT ;  /* 0x000000272e3a7212 */ /* 0x000fe400078e9646 */
[----:B------:R-:W-:Y:S02]  /*2afd0*/  IADD3 R70, P2, P3, R0, R59, R86 ;  /* 0x0000003b00467210 */ /* 0x000fe40007b5e056 */
[----:B------:R-:W-:-:S02]  /*2afe0*/  LOP3.LUT R93, R88, R45, R90, 0x96, !PT ;  /* 0x0000002d585d7212 */ /* 0x000fc400078e965a */
[----:B------:R-:W-:Y:S02]  /*2aff0*/  IADD3.X R90, R69, R85, R72, P0, P1 ;  /* 0x00000055455a7210 */ /* 0x000fe400007e2448 */
[----:B------:R-:W-:Y:S02]  /*2b000*/  LOP3.LUT R45, R70, R37, R82, 0x96, !PT ;  /* 0x00000025462d7212 */ /* 0x000fe400078e9652 */
[----:B------:R-:W-:Y:S02]  /*2b010*/  IADD3.X R82, R5, R82, R83, P2, P3 ;  /* 0x0000005205527210 */ /* 0x000fe400017e6453 */
[----:B------:R-:W-:Y:S02]  /*2b020*/  LOP3.LUT R38, R75, R38, R85, 0x96, !PT ;  /* 0x000000264b267212 */ /* 0x000fe400078e9655 */
[----:B------:R-:W-:Y:S02]  /*2b030*/  LOP3.LUT R39, R90, R25, R68, 0x96, !PT ;  /* 0x000000195a277212 */ /* 0x000fe400078e9644 */
[----:B------:R-:W-:-:S02]  /*2b040*/  SHF.L.W.U32.HI R37, R93, 0x10, R58 ;  /* 0x000000105d257819 */ /* 0x000fc40000010e3a */
[----:B------:R-:W-:Y:S02]  /*2b050*/  SHF.L.W.U32.HI R25, R58, 0x10, R93 ;  /* 0x000000103a197819 */ /* 0x000fe40000010e5d */
[----:B------:R-:W-:Y:S02]  /*2b060*/  LOP3.LUT R58, R82, R27, R59, 0x96, !PT ;  /* 0x0000001b523a7212 */ /* 0x000fe400078e963b */
[----:B------:R-:W-:Y:S02]  /*2b070*/  LOP3.LUT R92, R73, R44, R71, 0x96, !PT ;  /* 0x0000002c495c7212 */ /* 0x000fe400078e9647 */
[----:B------:R-:W-:Y:S02]  /*2b080*/  SHF.L.W.U32.HI R44, R39, 0x10, R38 ;  /* 0x00000010272c7819 */ /* 0x000fe40000010e26 */
[----:B------:R-:W-:Y:S02]  /*2b090*/  IADD3 R80, P0, R37, R80, RZ ;  /* 0x0000005025507210 */ /* 0x000fe40007f1e0ff */
[----:B------:R-:W-:-:S02]  /*2b0a0*/  SHF.L.W.U32.HI R38, R38, 0x10, R39 ;  /* 0x0000001026267819 */ /* 0x000fc40000010e27 */
[----:B------:R-:W-:Y:S02]  /*2b0b0*/  SHF.L.W.U32.HI R39, R58, 0x10, R45 ;  /* 0x000000103a277819 */ /* 0x000fe40000010e2d */
[----:B------:R-:W-:Y:S02]  /*2b0c0*/  SHF.L.W.U32.HI R27, R45, 0x10, R58 ;  /* 0x000000102d1b7819 */ /* 0x000fe40000010e3a */
[----:B------:R-:W-:Y:S01]  /*2b0d0*/  SHF.L.W.U32.HI R45, R87, 0x10, R92 ;  /* 0x00000010572d7819 */ /* 0x000fe20000010e5c */
[----:B------:R-:W-:Y:S01]  /*2b0e0*/  IMAD.X R68, R25, 0x1, R78, P0 ;  /* 0x0000000119447824 */ /* 0x000fe200000e064e */
[----:B------:R-:W-:Y:S02]  /*2b0f0*/  LOP3.LUT R58, R91, R80, RZ, 0x3c, !PT ;  /* 0x000000505b3a7212 */ /* 0x000fe400078e3cff */
[----:B------:R-:W-:Y:S02]  /*2b100*/  SHF.L.W.U32.HI R59, R92, 0x10, R87 ;  /* 0x000000105c3b7819 */ /* 0x000fe40000010e57 */
[----:B------:R-:W-:-:S02]  /*2b110*/  IADD3 R93, P0, R45, R66, RZ ;  /* 0x000000422d5d7210 */ /* 0x000fc40007f1e0ff */
[----:B------:R-:W-:Y:S02]  /*2b120*/  IADD3 R91, P2, R27, R74, RZ ;  /* 0x0000004a1b5b7210 */ /* 0x000fe40007f5e0ff */
[----:B------:R-:W-:Y:S01]  /*2b130*/  IADD3 R74, P1, R38, R57, RZ ;  /* 0x00000039264a7210 */ /* 0x000fe20007f3e0ff */
[----:B------:R-:W-:Y:S02]  /*2b140*/  IMAD.X R94, R59, 0x1, R56, P0 ;  /* 0x000000013b5e7824 */ /* 0x000fe400000e0638 */
        /* <DEDUP_REMOVED lines=11> */
[----:B------:R-:W-:Y:S02]  /*2b200*/  SHF.L.W.U32.HI R72, R83, 0x1, R86 ;  /* 0x0000000153487819 */ /* 0x000fe40000010e56 */
        /* <DEDUP_REMOVED lines=95> */
[----:B------:R-:W-:Y:S02]  /*2b800*/  SHF.L.W.U32.HI R87, R72, 0x1, R87 ;  /* 0x0000000148577819 */ /* 0x000fe40000010e57 */
[----:B------:R-:W-:Y:S02]  /*2b810*/  IADD3 R76, P1, P0, R62, R80, R73 ;  /* 0x000000503e4c7210 */ /* 0x000fe4000783e049 */
        /* <DEDUP_REMOVED lines=41> */
[----:B------:R-:W-:Y:S02]  /*2bab0*/  IADD3 R70, P0, P1, R19, R76, R87 ;  /* 0x0000004c13467210 */ /* 0x000fe4000791e057 */
[----:B------:R-:W-:Y:S02]  /*2bac0*/  LOP3.LUT R46, R58, R39, R74, 0x96, !PT ;  /* 0x000000273a2e7212 */ /* 0x000fe400078e964a */
[----:B------:R-:W-:Y:S02]  /*2bad0*/  IADD3 R74, P2, P3, R61, R72, R90 ;  /* 0x000000483d4a7210 */ /* 0x000fe40007b5e05a */
[----:B------:R-:W-:Y:S02]  /*2bae0*/  LOP3.LUT R45, R68, R45, R92, 0x96, !PT ;  /* 0x0000002d442d7212 */ /* 0x000fe400078e965c */
[----:B------:R-:W-:Y:S02]  /*2baf0*/  LOP3.LUT R92, R73, R44, R75, 0x96, !PT ;  /* 0x0000002c495c7212 */ /* 0x000fe400078e964b */
[----:B------:R-:W-:-:S02]  /*2bb00*/  IADD3.X R80, R20, R85, R79, P0, P1 ;  /* 0x0000005514507210 */ /* 0x000fc400007e244f */
[----:B------:R-:W-:Y:S02]  /*2bb10*/  LOP3.LUT R44, R74, R37, R82, 0x96, !PT ;  /* 0x000000254a2c7212 */ /* 0x000fe400078e9652 */
        /* <DEDUP_REMOVED lines=17> */
[----:B------:R-:W-:Y:S01]  /*2bc30*/  LOP3.LUT R85, R88, R75, RZ, 0x3c, !PT ;  /* 0x0000004b58557212 */ /* 0x000fe200078e3cff */
[----:B------:R-:W-:Y:S01]  /*2bc40*/  IMAD.X R96, R46, 0x1, R47, P0 ;  /* 0x000000012e607824 */ /* 0x000fe200000e062f */
[----:B------:R-:W-:Y:S01]  /*2bc50*/  IADD3 R92, P1, R38, R59, RZ ;  /* 0x0000003b265c7210 */ /* 0x000fe20007f3e0ff */
[----:B------:R-:W-:Y:S01]  /*2bc60*/  IMAD.X R91, R39, 0x1, R78, P2 ;  /* 0x00000001275b7824 */ /* 0x000fe200010e064e */
[----:B------:R-:W-:-:S02]  /*2bc70*/  SHF.L.W.U32.HI R72, R85, 0x1, R84 ;  /* 0x0000000155487819 */ /* 0x000fc40000010e54 */
[----:B------:R-:W-:Y:S02]  /*2bc80*/  SHF.L.W.U32.HI R56, R84, 0x1, R85 ;  /* 0x0000000154387819 */ /* 0x000fe40000010e55 */
        /* <DEDUP_REMOVED lines=14> */
[----:B------:R-:W-:Y:S02]  /*2bd70*/  IADD3 R59, P4, P5, R65, R72, R71 ;  /* 0x00000048413b7210 */ /* 0x000fe40007d9e047 */
        /* <DEDUP_REMOVED lines=49> */
[----:B------:R-:W-:Y:S02]  /*2c090*/  SHF.L.W.U32.HI R25, R92, 0x10, R93 ;  /* 0x000000105c197819 */ /* 0x000fe40000010e5d */
[----:B------:R-:W-:Y:S02]  /*2c0a0*/  IADD3.X R80, R5, R80, R72, P0, P1 ;  /* 0x0000005005507210 */ /* 0x000fe400007e2448 */
        /* <DEDUP_REMOVED lines=12> */
[----:B------:R-:W-:Y:S02]  /*2c170*/  SHF.L.W.U32.HI R39, R39, 0x10, R78 ;  /* 0x0000001027277819 */ /* 0x000fe40000010e4e */
[----:B------:R-:W-:Y:S02]  /*2c180*/  IADD3 R95, P0, R27, R70, RZ ;  /* 0x000000461b5f7210 */ /* 0x000fe40007f1e0ff */
[----:B------:R-:W-:Y:S02]  /*2c190*/  LOP3.LUT R82, R87, R74, RZ, 0x3c, !PT ;  /* 0x0000004a57527212 */ /* 0x000fe400078e3cff */
[----:B------:R-:W-:Y:S02]  /*2c1a0*/  IADD3 R87, P1, R45, R66, RZ ;  /* 0x000000422d577210 */ /* 0x000fe40007f3e0ff */
[----:B------:R-:W-:Y:S01]  /*2c1b0*/  LOP3.LUT R47, R90, R59, RZ, 0x3c, !PT ;  /* 0x0000003b5a2f7212 */ /* 0x000fe200078e3cff */
[----:B------:R-:W-:Y:S01]  /*2c1c0*/  IMAD.X R90, R37, 0x1, R58, P0 ;  /* 0x00000001255a7824 */ /* 0x000fe200000e063a */
[----:B------:R-:W-:Y:S01]  /*2c1d0*/  IADD3 R66, P2, R39, R68, RZ ;  /* 0x0000004427427210 */ /* 0x000fe20007f5e0ff */
[----:B------:R-:W-:Y:S01]  /*2c1e0*/  IMAD.X R93, R46, 0x1, R75, P1 ;  /* 0x000000012e5d7824 */ /* 0x000fe200008e064b */
[----:B------:R-:W-:-:S03]  /*2c1f0*/  LOP3.LUT R68, R84, R95, RZ, 0x3c, !PT ;  /* 0x0000005f54447212 */ /* 0x000fc600078e3cff */
[----:B------:R-:W-:Y:S01]  /*2c200*/  IMAD.X R84, R44, 0x1, R77, P2 ;  /* 0x000000012c547824 */ /* 0x000fe200010e064d */
[----:B------:R-:W-:Y:S02]  /*2c210*/  LOP3.LUT R77, R79, R90, RZ, 0x3c, !PT ;  /* 0x0000005a4f4d7212 */ /* 0x000fe400078e3cff */
[----:B------:R-:W-:Y:S02]  /*2c220*/  LOP3.LUT R78, R89, R87, RZ, 0x3c, !PT ;  /* 0x00000057594e7212 */ /* 0x000fe400078e3cff */
[----:B------:R-:W-:Y:S02]  /*2c230*/  LOP3.LUT R79, R72, R93, RZ, 0x3c, !PT ;  /* 0x0000005d484f7212 */ /* 0x000fe400078e3cff */
[----:B------:R-:W-:Y:S02]  /*2c240*/  SHF.L.W.U32.HI R75, R77, 0x1, R68 ;  /* 0x000000014d4b7819 */ /* 0x000fe40000010e44 */
[----:B------:R-:W-:Y:S02]  /*2c250*/  SHF.L.W.U32.HI R71, R82, 0x1, R47 ;  /* 0x0000000152477819 */ /* 0x000fe40000010e2f */
[----:B------:R-:W-:-:S02]  /*2c260*/  LOP3.LUT R58, R81, R84, RZ, 0x3c, !PT ;  /* 0x00000054513a7212 */ /* 0x000fc400078e3cff */
[----:B------:R-:W-:Y:S02]  /*2c270*/  SHF.L.W.U32.HI R81, R79, 0x1, R78 ;  /* 0x000000014f517819 */ /* 0x000fe40000010e4e */
[----:B------:R-:W-:Y:S02]  /*2c280*/  LOP3.LUT R85, R91, R66, RZ, 0x3c, !PT ;  /* 0x000000425b557212 */ /* 0x000fe400078e3cff */
[----:B------:R-:W-:Y:S02]  /*2c290*/  SHF.L.W.U32.HI R77, R68, 0x1, R77 ;  /* 0x00000001444d7819 */ /* 0x000fe40000010e4d */
[----:B------:R-:W-:Y:S02]  /*2c2a0*/  IADD3 R70, P0, P1, R10, R75, R57 ;  /* 0x0000004b0a467210 */ /* 0x000fe4000791e039 */
[----:B------:R-:W-:Y:S02]  /*2c2b0*/  SHF.L.W.U32.HI R47, R47, 0x1, R82 ;  /* 0x000000012f2f7819 */ /* 0x000fe40000010e52 */
[----:B------:R-:W-:-:S02]  /*2c2c0*/  SHF.L.W.U32.HI R78, R78, 0x1, R79 ;  /* 0x000000014e4e7819 */ /* 0x000fc40000010e4f */
[----:B------:R-:W-:Y:S02]  /*2c2d0*/  IADD3 R72, P4, P5, R36, R71, R76 ;  /* 0x0000004724487210 */ /* 0x000fe40007d9e04c */
[----:B------:R-:W-:Y:S02]  /*2c2e0*/  IADD3 R79, P2, P3, R15, R81, R56 ;  /* 0x000000510f4f7210 */ /* 0x000fe40007b5e038 */
[----:B------:R-:W-:Y:S02]  /*2c2f0*/  SHF.L.W.U32.HI R82, R58, 0x1, R85 ;  /* 0x000000013a527819 */ /* 0x000fe40000010e55 */
[----:B------:R-:W-:Y:S02]  /*2c300*/  IADD3.X R73, R12, R77, R73, P0, P1 ;  /* 0x0000004d0c497210 */ /* 0x000fe400007e2449 */
        /* <DEDUP_REMOVED lines=34> */
[----:B------:R-:W-:Y:S02]  /*2c530*/  SHF.L.W.U32.HI R84, R75, 0x8, R56 ;  /* 0x000000084b547819 */ /* 0x000fe40000010e38 */
[----:B------:R-:W-:Y:S02]  /*2c540*/  SHF.L.W.U32.HI R85, R56, 0x8, R75 ;  /* 0x0000000838557819 */ /* 0x000fe40000010e4b */
[----:B------:R-:W-:-:S02]  /*2c550*/  SHF.L.W.U32.HI R78, R82, 0x8, R81 ;  /* 0x00000008524e7819 */ /* 0x000fc40000010e51 */
[----:B------:R-:W-:Y:S02]  /*2c560*/  IADD3.X R56, R24, R91, R89, P0, P1 ;  /* 0x0000005b18387210 */ /* 0x000fe400007e2459 */
[----:B------:R-:W-:Y:S02]  /*2c570*/  SHF.L.W.U32.HI R81, R81, 0x8, R82 ;  /* 0x0000000851517819 */ /* 0x000fe40000010e52 */
[----:B------:R-:W-:Y:S02]  /*2c580*/  IADD3 R75, P0, P1, R14, R70, R71 ;  /* 0x000000460e4b7210 */ /* 0x000fe4000791e047 */
        /* <DEDUP_REMOVED lines=8> */
[----:B------:R-:W-:-:S02]  /*2c610*/  IADD3.X R80, R21, R80, R78, P4, P5 ;  /* 0x0000005015507210 */ /* 0x000fc400027ea44e */
[----:B------:R-:W-:Y:S02]  /*2c620*/  SHF.L.W.U32.HI R37, R46, 0x10, R45 ;  /* 0x000000102e257819 */ /* 0x000fe40000010e2d */
[----:B------:R-:W-:Y:S02]  /*2c630*/  LOP3.LUT R39, R73, R39, R70, 0x96, !PT ;  /* 0x0000002749277212 */ /* 0x000fe400078e9646 */
[----:B------:R-:W-:Y:S02]  /*2c640*/  LOP3.LUT R91, R77, R38, R83, 0x96, !PT ;  /* 0x000000264d5b7212 */ /* 0x000fe400078e9653 */
[----:B------:R-:W-:Y:S02]  /*2c650*/  LOP3.LUT R70, R82, R25, R79, 0x96, !PT ;  /* 0x0000001952467212 */ /* 0x000fe400078e964f */
[----:B------:R-:W-:Y:S02]  /*2c660*/  LOP3.LUT R25, R80, R27, R88, 0x96, !PT ;  /* 0x0000001b50197212 */ /* 0x000fe400078e9658 */
[----:B------:R-:W-:-:S02]  /*2c670*/  SHF.L.W.U32.HI R38, R45, 0x10, R46 ;  /* 0x000000102d267819 */ /* 0x000fc40000010e2e */
[----:B------:R-:W-:Y:S02]  /*2c680*/  IADD3 R83, P0, R37, R86, RZ ;  /* 0x0000005625537210 */ /* 0x000fe40007f1e0ff */
[----:B------:R-:W-:Y:S02]  /*2c690*/  SHF.L.W.U32.HI R46, R70, 0x10, R91 ;  /* 0x00000010462e7819 */ /* 0x000fe40000010e5b */
[----:B------:R-:W-:Y:S01]  /*2c6a0*/  SHF.L.W.U32.HI R27, R91, 0x10, R70 ;  /* 0x000000105b1b7819 */ /* 0x000fe20000010e46 */
[----:B------:R-:W-:Y:S01]  /*2c6b0*/  IMAD.X R70, R38, 0x1, R87, P0 ;  /* 0x0000000126467824 */ /* 0x000fe200000e0657 */
        /* <DEDUP_REMOVED lines=33> */
[----:B------:R-:W-:Y:S02]  /*2c8d0*/  LOP3.LUT R26, R45, R84, RZ, 0x3c, !PT ;  /* 0x000000542d1a7212 */ /* 0x000fe400078e3cff */
[----:B------:R-:W-:Y:S02]  /*2c8e0*/  IADD3.X R85, R13, R76, R80, P1, P0 ;  /* 0x0000004c0d557210 */ /* 0x000fe40000fe0450 */
        /* <DEDUP_REMOVED lines=10> */
[----:B------:R-:W-:Y:S02]  /*2c990*/  LOP3.LUT R59, R37, R14, RZ, 0x3c, !PT ;  /* 0x0000000e253b7212 */ /* 0x000fe400078e3cff */
[----:B------:R-:W-:Y:S02]  /*2c9a0*/  IADD3 R57, P3, R57, R88, RZ ;  /* 0x0000005839397210 */ /* 0x000fe40007f7e0ff */
[----:B------:R-:W-:Y:S01]  /*2c9b0*/  LOP3.LUT R56, R25, R58, RZ, 0x3c, !PT ;  /* 0x0000003a19387212 */ /* 0x000fe200078e3cff */
[----:B------:R-:W-:Y:S01]  /*2c9c0*/  IMAD.X R59, R59, 0x1, R89, P2 ;  /* 0x000000013b3b7824 */ /* 0x000fe200010e0659 */
[----:B------:R-:W-:Y:S02]  /*2c9d0*/  LOP3.LUT R26, R79, R22, RZ, 0x3c, !PT ;  /* 0x000000164f1a7212 */ /* 0x000fe400078e3cff */
[----:B------:R-:W-:Y:S02]  /*2c9e0*/  LOP3.LUT R69, R68, R21, RZ, 0x3c, !PT ;  /* 0x0000001544457212 */ /* 0x000fe400078e3cff */
[----:B------:R-:W-:-:S02]  /*2c9f0*/  LOP3.LUT R66, R66, R83, RZ, 0x3c, !PT ;  /* 0x0000005342427212 */ /* 0x000fc400078e3cff */
[----:B------:R-:W-:Y:S01]  /*2ca00*/  LOP3.LUT R13, R74, R82, RZ, 0x3c, !PT ;  /* 0x000000524a0d7212 */ /* 0x000fe200078e3cff */
[----:B------:R-:W-:Y:S01]  /*2ca10*/  IMAD.X R56, R56, 0x1, R87, P3 ;  /* 0x0000000138387824 */ /* 0x000fe200018e0657 */
[----:B------:R-:W-:Y:S02]  /*2ca20*/  SHF.L.W.U32.HI R47, R69, 0x8, R26 ;  /* 0x00000008452f7819 */ /* 0x000fe40000010e1a */
[----:B------:R-:W-:Y:S02]  /*2ca30*/  SHF.L.W.U32.HI R26, R26, 0x8, R69 ;  /* 0x000000081a1a7819 */ /* 0x000fe40000010e45 */
[----:B------:R-:W-:Y:S02]  /*2ca40*/  SHF.L.W.U32.HI R73, R13, 0x8, R66 ;  /* 0x000000080d497819 */ /* 0x000fe40000010e42 */
[----:B------:R-:W-:Y:S02]  /*2ca50*/  LOP3.LUT R68, R81, R67, RZ, 0x3c, !PT ;  /* 0x0000004351447212 */ /* 0x000fe400078e3cff */
[----:B------:R-:W-:-:S02]  /*2ca60*/  LOP3.LUT R69, R76, R59, RZ, 0x3c, !PT ;  /* 0x0000003b4c457212 */ /* 0x000fc400078e3cff */
[----:B------:R-:W-:Y:S02]  /*2ca70*/  SHF.L.W.U32.HI R66, R66, 0x8, R13 ;  /* 0x0000000842427819 */ /* 0x000fe40000010e0d */
[----:B------:R-:W-:Y:S02]  /*2ca80*/  LOP3.LUT R72, R78, R57, RZ, 0x3c, !PT ;  /* 0x000000394e487212 */ /* 0x000fe400078e3cff */
[----:B------:R-:W-:Y:S02]  /*2ca90*/  LOP3.LUT R13, R75, R56, RZ, 0x3c, !PT ;  /* 0x000000384b0d7212 */ /* 0x000fe400078e3cff */
[----:B------:R-:W-:Y:S02]  /*2caa0*/  SHF.L.W.U32.HI R75, R69, 0x8, R68 ;  /* 0x00000008454b7819 */ /* 0x000fe40000010e44 */
[----:B------:R-:W-:Y:S02]  /*2cab0*/  IADD3 R81, P0, P1, R15, R36, R26 ;  /* 0x000000240f517210 */ /* 0x000fe4000791e01a */
[----:B------:R-:W-:-:S02]  /*2cac0*/  IADD3 R76, P2, P3, R10, R71, R66 ;  /* 0x000000470a4c7210 */ /* 0x000fc40007b5e042 */
[----:B------:R-:W-:Y:S02]  /*2cad0*/  SHF.L.W.U32.HI R68, R68, 0x8, R69 ;  /* 0x0000000844447819 */ /* 0x000fe40000010e45 */
        /* <DEDUP_REMOVED lines=19> */
[----:B------:R-:W-:Y:S02]  /*2cc10*/  SHF.L.W.U32.HI R10, R10, 0x10, R37 ;  /* 0x000000100a0a7819 */ /* 0x000fe40000010e25 */
[----:B------:R-:W-:Y:S01]  /*2cc20*/  SHF.L.W.U32.HI R15, R25, 0x10, R12 ;  /* 0x00000010190f7819 */ /* 0x000fe20000010e0c */
[----:B------:R-:W-:Y:S01]  /*2cc30*/  IMAD.X R74, R13, 0x1, R82, P0 ;  /* 0x000000010d4a7824 */ /* 0x000fe200000e0652 */
[----:B------:R-:W-:Y:S02]  /*2cc40*/  LOP3.LUT R36, R69, R27, R36, 0x96, !PT ;  /* 0x0000001b45247212 */ /* 0x000fe400078e9624 */
[----:B------:R-:W-:-:S02]  /*2cc50*/  SHF.L.W.U32.HI R12, R12, 0x10, R25 ;  /* 0x000000100c0c7819 */ /* 0x000fc40000010e19 */
[----:B------:R-:W-:Y:S02]  /*2cc60*/  IADD3 R67, P0, R10, R67, RZ ;  /* 0x000000430a437210 */ /* 0x000fe40007f1e0ff */
[----:B------:R-:W-:Y:S02]  /*2cc70*/  SHF.L.W.U32.HI R11, R79, 0x10, R36 ;  /* 0x000000104f0b7819 */ /* 0x000fe40000010e24 */
[----:B------:R-:W-:Y:S01]  /*2cc80*/  IADD3 R57, P1, R12, R57, RZ ;  /* 0x000000390c397210 */ /* 0x000fe20007f3e0ff */
[----:B------:R-:W-:Y:S01]  /*2cc90*/  IMAD.X R37, R14, 0x1, R59, P0 ;  /* 0x000000010e257824 */ /* 0x000fe200000e063b */
[----:B------:R-:W-:Y:S02]  /*2cca0*/  LOP3.LUT R24, R66, R39, RZ, 0x3c, !PT ;  /* 0x0000002742187212 */ /* 0x000fe400078e3cff */
[----:B------:R-:W-:Y:S01]  /*2ccb0*/  LOP3.LUT R73, R73, R74, RZ, 0x3c, !PT ;  /* 0x0000004a49497212 */ /* 0x000fe200078e3cff */
[----:B------:R-:W-:Y:S01]  /*2ccc0*/  IMAD.X R27, R15, 0x1, R56, P1 ;  /* 0x000000010f1b7824 */ /* 0x000fe200008e0638 */
[----:B------:R-:W-:-:S02]  /*2ccd0*/  SHF.L.W.U32.HI R16, R36, 0x10, R79 ;  /* 0x0000001024107819 */ /* 0x000fc40000010e4f */
[----:B------:R-:W-:Y:S02]  /*2cce0*/  IADD3 R59, P0, R11, R22, RZ ;  /* 0x000000160b3b7210 */ /* 0x000fe40007f1e0ff */
[----:B------:R-:W-:Y:S02]  /*2ccf0*/  SHF.L.W.U32.HI R23, R73, 0x1, R24 ;  /* 0x0000000149177819 */ /* 0x000fe40000010e18 */
[----:B------:R-:W-:Y:S01]  /*2cd00*/  LOP3.LUT R38, R68, R67, RZ, 0x3c, !PT ;  /* 0x0000004344267212 */ /* 0x000fe200078e3cff */
[----:B------:R-:W-:Y:S01]  /*2cd10*/  IMAD.X R80, R16, 0x1, R21, P0 ;  /* 0x0000000110507824 */ /* 0x000fe200000e0615 */
[----:B------:R-:W-:Y:S02]  /*2cd20*/  LOP3.LUT R75, R75, R37, RZ, 0x3c, !PT ;  /* 0x000000254b4b7212 */ /* 0x000fe400078e3cff */
[----:B------:R-:W-:Y:S02]  /*2cd30*/  LOP3.LUT R72, R72, R57, RZ, 0x3c, !PT ;  /* 0x0000003948487212 */ /* 0x000fe400078e3cff */
[----:B------:R-:W-:-:S02]  /*2cd40*/  LOP3.LUT R21, R70, R27, RZ, 0x3c, !PT ;  /* 0x0000001b46157212 */ /* 0x000fc400078e3cff */
[----:B------:R-:W-:Y:S02]  /*2cd50*/  SHF.L.W.U32.HI R24, R24, 0x1, R73 ;  /* 0x0000000118187819 */ /* 0x000fe40000010e49 */
[----:B------:R-:W-:Y:S02]  /*2cd60*/  IADD3 R71, P2, P3, R48, R23, R81 ;  /* 0x0000001730477210 */ /* 0x000fe40007b5e051 */
[----:B------:R-:W-:Y:S02]  /*2cd70*/  SHF.L.W.U32.HI R36, R75, 0x1, R38 ;  /* 0x000000014b247819 */ /* 0x000fe40000010e26 */
[----:B------:R-:W-:Y:S02]  /*2cd80*/  LOP3.LUT R22, R26, R59, RZ, 0x3c, !PT ;  /* 0x0000003b1a167212 */ /* 0x000fe400078e3cff */
[----:B------:R-:W-:Y:S02]  /*2cd90*/  LOP3.LUT R47, R47, R80, RZ, 0x3c, !PT ;  /* 0x000000502f2f7212 */ /* 0x000fe400078e3cff */
[----:B------:R-:W-:-:S02]  /*2cda0*/  SHF.L.W.U32.HI R25, R21, 0x1, R72 ;  /* 0x0000000115197819 */ /* 0x000fc40000010e48 */
[----:B------:R-:W-:Y:S02]  /*2cdb0*/  IADD3.X R70, R60, R24, R69, P2, P3 ;  /* 0x000000183c467210 */ /* 0x000fe400017e6445 */
[----:B------:R-:W-:Y:S02]  /*2cdc0*/  SHF.L.W.U32.HI R38, R38, 0x1, R75 ;  /* 0x0000000126267819 */ /* 0x000fe40000010e4b */
[----:B------:R-:W-:Y:S02]  /*2cdd0*/  SHF.L.W.U32.HI R26, R72, 0x1, R21 ;  /* 0x00000001481a7819 */ /* 0x000fe40000010e15 */
[----:B------:R-:W-:Y:S02]  /*2cde0*/  IADD3 R66, P4, P5, R61, R36, R76 ;  /* 0x000000243d427210 */ /* 0x000fe40007d9e04c */
[----:B------:R-:W-:Y:S02]  /*2cdf0*/  SHF.L.W.U32.HI R21, R47, 0x1, R22 ;  /* 0x000000012f157819 */ /* 0x000fe40000010e16 */
[----:B------:R-:W-:-:S02]  /*2ce00*/  IADD3 R48, P1, P0, R18, R25, R77 ;  /* 0x0000001912307210 */ /* 0x000fc4000783e04d */
[----:B------:R-:W-:Y:S02]  /*2ce10*/  LOP3.LUT R60, R15, R70, RZ, 0x3c, !PT ;  /* 0x000000460f3c7212 */ /* 0x000fe400078e3cff */
[----:B------:R-:W-:Y:S02]  /*2ce20*/  SHF.L.W.U32.HI R22, R22, 0x1, R47 ;  /* 0x0000000116167819 */ /* 0x000fe40000010e2f */
[----:B------:R-:W-:Y:S02]  /*2ce30*/  IADD3.X R61, R49, R38, R78, P4, P5 ;  /* 0x00000026313d7210 */ /* 0x000fe400027ea44e */
[----:B------:R-:W-:Y:S02]  /*2ce40*/  IADD3 R47, P2, P3, R0, R21, R46 ;  /* 0x00000015002f7210 */ /* 0x000fe40007b5e02e */
[----:B------:R-:W-:Y:S02]  /*2ce50*/  IADD3.X R56, R17, R26, R45, P1, P0 ;  /* 0x0000001a11387210 */ /* 0x000fe40000fe042d */
[----:B------:R-:W-:-:S02]  /*2ce60*/  IADD3 R60, P0, R60, R67, RZ ;  /* 0x000000433c3c7210 */ /* 0x000fc40007f1e0ff */
[----:B------:R-:W-:Y:S02]  /*2ce70*/  LOP3.LUT R68, R12, R71, RZ, 0x3c, !PT ;  /* 0x000000470c447212 */ /* 0x000fe400078e3cff */
[----:B------:R-:W-:Y:S02]  /*2ce80*/  LOP3.LUT R58, R16, R61, RZ, 0x3c, !PT ;  /* 0x0000003d103a7212 */ /* 0x000fe400078e3cff */
[----:B------:R-:W-:Y:S02]  /*2ce90*/  IADD3.X R49, R5, R22, R44, P2, P3 ;  /* 0x0000001605317210 */ /* 0x000fe400017e642c */
[----:B------:R-:W-:Y:S01]  /*2cea0*/  LOP3.LUT R46, R13, R56, RZ, 0x3c, !PT ;  /* 0x000000380d2e7212 */ /* 0x000fe200078e3cff */
[----:B------:R-:W-:Y:S01]  /*2ceb0*/  IMAD.X R68, R68, 0x1, R37, P0 ;  /* 0x0000000144447824 */ /* 0x000fe200000e0625 */
[----:B------:R-:W-:Y:S02]  /*2cec0*/  IADD3 R58, P1, R58, R57, RZ ;  /* 0x000000393a3a7210 */ /* 0x000fe40007f3e0ff */
[----:B------:R-:W-:-:S02]  /*2ced0*/  LOP3.LUT R44, R14, R49, RZ, 0x3c, !PT ;  /* 0x000000310e2c7212 */ /* 0x000fc400078e3cff */
[----:B------:R-:W-:Y:S02]  /*2cee0*/  IADD3 R46, P2, R46, R59, RZ ;  /* 0x0000003b2e2e7210 */ /* 0x000fe40007f5e0ff */
[----:B------:R-:W-:Y:S02]  /*2cef0*/  LOP3.LUT R57, R7, R48, RZ, 0x3c, !PT ;  /* 0x0000003007397212 */ /* 0x000fe400078e3cff */
[----:B------:R-:W-:Y:S02]  /*2cf00*/  LOP3.LUT R59, R11, R66, RZ, 0x3c, !PT ;  /* 0x000000420b3b7212 */ /* 0x000fe400078e3cff */
        /* <DEDUP_REMOVED lines=8> */
[----:B------:R-:W-:Y:S02]  /*2cf90*/  SHF.L.W.U32.HI R5, R17, 0x8, R0 ;  /* 0x0000000811057819 */ /* 0x000fe40000010e00 */
[----:B------:R-:W-:Y:S02]  /*2cfa0*/  SHF.L.W.U32.HI R0, R0, 0x8, R17 ;  /* 0x0000000800007819 */ /* 0x000fe40000010e11 */
[----:B------:R-:W-:Y:S02]  /*2cfb0*/  LOP3.LUT R17, R25, R46, RZ, 0x3c, !PT ;  /* 0x0000002e19117212 */ /* 0x000fe400078e3cff */
[----:B------:R-:W-:-:S02]  /*2cfc0*/  LOP3.LUT R18, R36, R58, RZ, 0x3c, !PT ;  /* 0x0000003a24127212 */ /* 0x000fc400078e3cff */
[----:B------:R-:W-:Y:S02]  /*2cfd0*/  LOP3.LUT R23, R38, R59, RZ, 0x3c, !PT ;  /* 0x0000003b26177212 */ /* 0x000fe400078e3cff */
[----:B------:R-:W-:Y:S02]  /*2cfe0*/  LOP3.LUT R21, R21, R44, RZ, 0x3c, !PT ;  /* 0x0000002c15157212 */ /* 0x000fe400078e3cff */
[----:B------:R-:W-:Y:S02]  /*2cff0*/  LOP3.LUT R22, R22, R45, RZ, 0x3c, !PT ;  /* 0x0000002d16167212 */ /* 0x000fe400078e3cff */
[----:B------:R-:W-:Y:S02]  /*2d000*/  SHF.L.W.U32.HI R27, R26, 0x8, R17 ;  /* 0x000000081a1b7819 */ /* 0x000fe40000010e11 */
[----:B------:R-:W-:Y:S02]  /*2d010*/  IADD3 R67, P2, P3, R19, R71, R0 ;  /* 0x0000004713437210 */ /* 0x000fe40007b5e000 */
[----:B------:R-:W-:-:S02]  /*2d020*/  SHF.L.W.U32.HI R17, R17, 0x8, R26 ;  /* 0x0000000811117819 */ /* 0x000fc40000010e1a */
[----:B------:R-:W-:Y:S02]  /*2d030*/  SHF.L.W.U32.HI R24, R23, 0x8, R18 ;  /* 0x0000000817187819 */ /* 0x000fe40000010e12 */
[----:B------:R-:W-:Y:S02]  /*2d040*/  SHF.L.W.U32.HI R18, R18, 0x8, R23 ;  /* 0x0000000812127819 */ /* 0x000fe40000010e17 */
[----:B------:R-:W-:Y:S02]  /*2d050*/  SHF.L.W.U32.HI R39, R21, 0x8, R22 ;  /* 0x0000000815277819 */ /* 0x000fe40000010e16 */
[----:B------:R-:W-:Y:S02]  /*2d060*/  IADD3.X R69, R20, R70, R5, P2, P3 ;  /* 0x0000004614457210 */ /* 0x000fe400017e6405 */
[----:B------:R-:W-:Y:S02]  /*2d070*/  IADD3 R26, P2, P3, R6, R48, R17 ;  /* 0x00000030061a7210 */ /* 0x000fe40007b5e011 */
[----:B------:R-:W-:-:S02]  /*2d080*/  IADD3 R65, P1, P0, R65, R66, R18 ;  /* 0x0000004241417210 */ /* 0x000fc4000783e012 */
[----:B------:R-:W-:Y:S02]  /*2d090*/  LOP3.LUT R20, R67, R15, R70, 0x96, !PT ;  /* 0x0000000f43147212 */ /* 0x000fe400078e9646 */
[----:B------:R-:W-:Y:S02]  /*2d0a0*/  SHF.L.W.U32.HI R37, R22, 0x8, R21 ;  /* 0x0000000816257819 */ /* 0x000fe40000010e15 */
[----:B------:R-:W-:Y:S02]  /*2d0b0*/  IADD3 R15, P4, P5, R62, R47, R39 ;  /* 0x0000002f3e0f7210 */ /* 0x000fe40007d9e027 */
[----:B------:R-:W-:Y:S02]  /*2d0c0*/  IADD3.X R36, R8, R56, R27, P2, P3 ;  /* 0x0000003808247210 */ /* 0x000fe400017e641b */
[----:B------:R-:W-:Y:S02]  /*2d0d0*/  IADD3.X R63, R63, R61, R24, P1, P0 ;  /* 0x0000003d3f3f7210 */ /* 0x000fe40000fe0418 */
[----:B------:R-:W-:-:S02]  /*2d0e0*/  LOP3.LUT R8, R26, R13, R56, 0x96, !PT ;  /* 0x0000000d1a087212 */ /* 0x000fc400078e9638 */
[----:B------:R-:W-:Y:S02]  /*2d0f0*/  IADD3.X R13, R64, R49, R37, P4, P5 ;  /* 0x00000031400d7210 */ /* 0x000fe400027ea425 */
[----:B------:R-:W-:Y:S02]  /*2d100*/  LOP3.LUT R19, R36, R7, R48, 0x96, !PT ;  /* 0x0000000724137212 */ /* 0x000fe400078e9630 */
[----:B------:R-:W-:Y:S02]  /*2d110*/  LOP3.LUT R23, R69, R12, R71, 0x96, !PT ;  /* 0x0000000c45177212 */ /* 0x000fe400078e9647 */
        /* <DEDUP_REMOVED lines=10> */
[----:B------:R-:W-:Y:S02]  /*2d1c0*/  SHF.L.W.U32.HI R25, R25, 0x10, R12 ;  /* 0x0000001019197819 */ /* 0x000fe40000010e0c */
[----:B------:R-:W-:Y:S02]  /*2d1d0*/  IADD3 R20, P2, R10, R46, RZ ;  /* 0x0000002e0a147210 */ /* 0x000fe40007f5e0ff */
[----:B------:R-:W-:Y:S02]  /*2d1e0*/  SHF.L.W.U32.HI R16, R7, 0x10, R14 ;  /* 0x0000001007107819 */ /* 0x000fe40000010e0e */
[----:B------:R-:W-:Y:S02]  /*2d1f0*/  IADD3 R8, P3, R22, R44, RZ ;  /* 0x0000002c16087210 */ /* 0x000fe40007f7e0ff */
[----:B------:R-:W-:-:S02]  /*2d200*/  IADD3 R11, P1, R25, R58, RZ ;  /* 0x0000003a190b7210 */ /* 0x000fc40007f3e0ff */
[----:B------:R-:W-:Y:S02]  /*2d210*/  LOP3.LUT R12, R17, R20, RZ, 0x3c, !PT ;  /* 0x00000014110c7212 */ /* 0x000fe400078e3cff */
[----:B------:R-:W-:Y:S02]  /*2d220*/  IADD3 R17, P0, R19, R60, RZ ;  /* 0x0000003c13117210 */ /* 0x000fe40007f1e0ff */
[----:B------:R-:W-:Y:S02]  /*2d230*/  LOP3.LUT R20, R28, R20, R67, 0x96, !PT ;  /* 0x000000141c147212 */ /* 0x000fe400078e9643 */
[-C--:B------:R-:W-:Y:S02]  /*2d240*/  LOP3.LUT R7, R39, R8.reuse, RZ, 0x3c, !PT ;  /* 0x0000000827077212 */ /* 0x080fe400078e3cff */
[----:B------:R-:W-:Y:S01]  /*2d250*/  LOP3.LUT R28, R30, R8, R65, 0x96, !PT ;  /* 0x000000081e1c7212 */ /* 0x000fe200078e9641 */
[----:B------:R-:W-:Y:S01]  /*2d260*/  IMAD.X R8, R6, 0x1, R57, P2 ;  /* 0x0000000106087824 */ /* 0x000fe200010e0639 */
[-C--:B------:R-:W-:Y:S01]  /*2d270*/  LOP3.LUT R14, R18, R11.reuse, RZ, 0x3c, !PT ;  /* 0x0000000b120e7212 */ /* 0x080fe200078e3cff */
[----:B------:R-:W-:Y:S01]  /*2d280*/  IMAD.X R30, R16, 0x1, R45, P3 ;  /* 0x00000001101e7824 */ /* 0x000fe200018e062d */
[----:B------:R-:W-:Y:S01]  /*2d290*/  LOP3.LUT R18, R34, R11, R15, 0x96, !PT ;  /* 0x0000000b22127212 */ /* 0x000fe200078e960f */
[----:B------:R-:W-:-:S02]  /*2d2a0*/  IMAD.X R11, R23, 0x1, R59, P1 ;  /* 0x00000001170b7824 */ /* 0x000fc400008e063b */
[----:B------:R-:W-:Y:S01]  /*2d2b0*/  IMAD.X R15, R21, 0x1, R68, P0 ;  /* 0x00000001150f7824 */ /* 0x000fe200000e0644 */
[----:B------:R-:W-:Y:S02]  /*2d2c0*/  LOP3.LUT R38, R0, R17, RZ, 0x3c, !PT ;  /* 0x0000001100267212 */ /* 0x000fe400078e3cff */
[----:B------:R-:W-:Y:S02]  /*2d2d0*/  LOP3.LUT R45, R29, R8, R69, 0x96, !PT ;  /* 0x000000081d2d7212 */ /* 0x000fe400078e9645 */
[-C--:B------:R-:W-:Y:S02]  /*2d2e0*/  LOP3.LUT R39, R31, R30.reuse, R63, 0x96, !PT ;  /* 0x0000001e1f277212 */ /* 0x080fe400078e963f */
[----:B------:R-:W-:Y:S02]  /*2d2f0*/  LOP3.LUT R0, R37, R30, RZ, 0x3c, !PT ;  /* 0x0000001e25007212 */ /* 0x000fe400078e3cff */
[----:B------:R-:W-:Y:S02]  /*2d300*/  LOP3.LUT R35, R35, R11, R13, 0x96, !PT ;  /* 0x0000000b23237212 */ /* 0x000fe400078e960d */
[----:B------:R-:W-:-:S02]  /*2d310*/  LOP3.LUT R31, R27, R8, RZ, 0x3c, !PT ;  /* 0x000000081b1f7212 */ /* 0x000fc400078e3cff */
[----:B------:R-:W-:Y:S02]  /*2d320*/  LOP3.LUT R29, R24, R11, RZ, 0x3c, !PT ;  /* 0x0000000b181d7212 */ /* 0x000fe400078e3cff */
[----:B------:R-:W-:Y:S02]  /*2d330*/  LOP3.LUT R13, R5, R15, RZ, 0x3c, !PT ;  /* 0x0000000f050d7212 */ /* 0x000fe400078e3cff */
[----:B------:R-:W-:Y:S02]  /*2d340*/  SHF.L.W.U32.HI R8, R0, 0x1, R7 ;  /* 0x0000000100087819 */ /* 0x000fe40000010e07 */
[----:B------:R-:W-:Y:S02]  /*2d350*/  SHF.L.W.U32.HI R5, R7, 0x1, R0 ;  /* 0x0000000107057819 */ /* 0x000fe40000010e00 */
[----:B------:R-:W-:Y:S02]  /*2d360*/  LOP3.LUT R17, R32, R17, R26, 0x96, !PT ;  /* 0x0000001120117212 */ /* 0x000fe400078e961a */
[----:B------:R-:W-:-:S02]  /*2d370*/  SHF.L.W.U32.HI R27, R29, 0x1, R14 ;  /* 0x000000011d1b7819 */ /* 0x000fc40000010e0e */
[----:B------:R-:W-:Y:S02]  /*2d380*/  SHF.L.W.U32.HI R0, R31, 0x1, R12 ;  /* 0x000000011f007819 */ /* 0x000fe40000010e0c */
[----:B------:R-:W-:Y:S01]  /*2d390*/  LOP3.LUT R32, R33, R15, R36, 0x96, !PT ;  /* 0x0000000f21207212 */ /* 0x000fe200078e9624 */
[----:B------:R-:W-:Y:S01]  /*2d3a0*/  IMAD.MOV.U32 R15, RZ, RZ, R39 ;  /* 0x000000ffff0f7224 */ /* 0x000fe200078e0027 */
[----:B------:R-:W-:Y:S02]  /*2d3b0*/  SHF.L.W.U32.HI R7, R13, 0x1, R38 ;  /* 0x000000010d077819 */ /* 0x000fe40000010e26 */
[----:B------:R-:W-:Y:S01]  /*2d3c0*/  SHF.L.W.U32.HI R11, R38, 0x1, R13 ;  /* 0x00000001260b7819 */ /* 0x000fe20000010e0d */
[----:B------:R-:W-:Y:S01]  /*2d3d0*/  IMAD.MOV.U32 R13, RZ, RZ, R45 ;  /* 0x000000ffff0d7224 */ /* 0x000fe200078e002d */
[----:B------:R-:W-:Y:S01]  /*2d3e0*/  SHF.L.W.U32.HI R29, R14, 0x1, R29 ;  /* 0x000000010e1d7819 */ /* 0x000fe20000010e1d */
[----:B------:R-:W-:Y:S01]  /*2d3f0*/  IMAD.MOV.U32 R14, RZ, RZ, R28 ;  /* 0x000000ffff0e7224 */ /* 0x000fe200078e001c */
[----:B------:R-:W-:Y:S01]  /*2d400*/  SHF.L.W.U32.HI R31, R12, 0x1, R31 ;  /* 0x000000010c1f7819 */ /* 0x000fe20000010e1f */
[----:B------:R-:W-:-:S05]  /*2d410*/  IMAD.MOV.U32 R12, RZ, RZ, R20 ;  /* 0x000000ffff0c7224 */ /* 0x000fca00078e0014 */
[----:B------:R0:W-:Y:S01]  /*2d420*/  STL.128 [R1], R12 ;  /* 0x0000000c01007387 */ /* 0x0001e20000100c00 */
[----:B------:R-:W-:Y:S02]  /*2d430*/  LOP3.LUT R43, R43, R6, R11, 0x96, !PT ;  /* 0x000000062b2b7212 */ /* 0x000fe400078e960b */
[----:B------:R-:W-:Y:S02]  /*2d440*/  SHF.R.U32.HI R11, RZ, 0x10, R28 ;  /* 0x00000010ff0b7819 */ /* 0x000fe4000001161c */
[----:B------:R-:W-:Y:S02]  /*2d450*/  LOP3.LUT R5, R41, R23, R5, 0x96, !PT ;  /* 0x0000001729057212 */ /* 0x000fe400078e9605 */
[----:B------:R-:W-:Y:S01]  /*2d460*/  LOP3.LUT R6, R52, R22, R27, 0x96, !PT ;  /* 0x0000001634067212 */ /* 0x000fe200078e961b */
[----:B0-----:R-:W-:Y:S02]  /*2d470*/  IMAD.MOV.U32 R12, RZ, RZ, R17 ;  /* 0x000000ffff0c7224 */ /* 0x001fe400078e0011 */
[----:B------:R-:W-:-:S02]  /*2d480*/  IMAD.MOV.U32 R13, RZ, RZ, R32 ;  /* 0x000000ffff0d7224 */ /* 0x000fc400078e0020 */
[----:B------:R-:W-:Y:S02]  /*2d490*/  IMAD.MOV.U32 R14, RZ, RZ, R18 ;  /* 0x000000ffff0e7224 */ /* 0x000fe400078e0012 */
[----:B------:R-:W-:Y:S01]  /*2d4a0*/  IMAD.MOV.U32 R15, RZ, RZ, R35 ;  /* 0x000000ffff0f7224 */ /* 0x000fe200078e0023 */
[----:B------:R-:W-:-:S04]  /*2d4b0*/  LOP3.LUT R11, R11, 0xff, RZ, 0xc0, !PT ;  /* 0x000000ff0b0b7812 */ /* 0x000fc800078ec0ff */
[----:B------:R0:W-:Y:S01]  /*2d4c0*/  STL.128 [R1+0x10], R12 ;  /* 0x0000100c01007387 */ /* 0x0001e20000100c00 */
[----:B------:R-:W-:Y:S02]  /*2d4d0*/  LOP3.LUT R22, R45, 0xff, RZ, 0xc0, !PT ;  /* 0x000000ff2d167812 */ /* 0x000fe400078ec0ff */
[----:B------:R-:W-:Y:S02]  /*2d4e0*/  LOP3.LUT R10, R42, R10, R7, 0x96, !PT ;  /* 0x0000000a2a0a7212 */ /* 0x000fe400078e9607 */
[----:B------:R-:W-:Y:S02]  /*2d4f0*/  LOP3.LUT R31, R55, R21, R31, 0x96, !PT ;  /* 0x00000015371f7212 */ /* 0x000fe400078e961f */
[----:B------:R-:W-:Y:S02]  /*2d500*/  LOP3.LUT R7, R53, R16, R29, 0x96, !PT ;  /* 0x0000001035077212 */ /* 0x000fe400078e961d */
[----:B------:R-:W-:Y:S02]  /*2d510*/  LOP3.LUT R0, R54, R19, R0, 0x96, !PT ;  /* 0x0000001336007212 */ /* 0x000fe400078e9600 */
[----:B0-----:R-:W-:-:S02]  /*2d520*/  SHF.R.U32.HI R12, RZ, 0x10, R20 ;  /* 0x00000010ff0c7819 */ /* 0x001fc40000011614 */
[----:B------:R-:W-:Y:S02]  /*2d530*/  SHF.R.U64 R14, R28, 0x18, R39 ;  /* 0x000000181c0e7819 */ /* 0x000fe40000001227 */
[----:B------:R-:W-:Y:S02]  /*2d540*/  LOP3.LUT R23, R12, 0xff, RZ, 0xc0, !PT ;  /* 0x000000ff0c177812 */ /* 0x000fe400078ec0ff */
[----:B------:R-:W-:Y:S02]  /*2d550*/  SHF.R.U32.HI R13, RZ, 0x8, R45 ;  /* 0x00000008ff0d7819 */ /* 0x000fe4000001162d */
[----:B------:R-:W-:Y:S02]  /*2d560*/  SHF.R.U32.HI R12, RZ, 0x10, R18 ;  /* 0x00000010ff0c7819 */ /* 0x000fe40000011612 */
[----:B------:R-:W-:Y:S02]  /*2d570*/  PRMT R21, R14, 0x7604, R11 ;  /* 0x000076040e157816 */ /* 0x000fe4000000000b */
[----:B------:R-:W-:-:S02]  /*2d580*/  SHF.R.U32.HI R16, RZ, 0x8, R39 ;  /* 0x00000008ff107819 */ /* 0x000fc40000011627 */
[----:B------:R-:W-:Y:S02]  /*2d590*/  LOP3.LUT R19, R39, 0xff, RZ, 0xc0, !PT ;  /* 0x000000ff27137812 */ /* 0x000fe400078ec0ff */
[----:B------:R-:W-:Y:S02]  /*2d5a0*/  SHF.R.U64 R14, R20, 0x18, R45 ;  /* 0x00000018140e7819 */ /* 0x000fe4000000122d */
[----:B------:R-:W-:Y:S02]  /*2d5b0*/  PRMT R22, R13, 0x7604, R22 ;  /* 0x000076040d167816 */ /* 0x000fe40000000016 */
[----:B------:R-:W-:Y:S02]  /*2d5c0*/  SHF.R.U32.HI R11, RZ, 0x10, R17 ;  /* 0x00000010ff0b7819 */ /* 0x000fe40000011611 */
[----:B------:R-:W-:Y:S02]  /*2d5d0*/  LOP3.LUT R12, R12, 0xff, RZ, 0xc0, !PT ;  /* 0x000000ff0c0c7812 */ /* 0x000fe400078ec0ff */
[----:B------:R-:W-:-:S02]  /*2d5e0*/  SHF.R.U64 R13, R18, 0x18, R35 ;  /* 0x00000018120d7819 */ /* 0x000fc40000001223 */
[----:B------:R-:W-:Y:S02]  /*2d5f0*/  LOP3.LUT R8, R40, R25, R8, 0x96, !PT ;  /* 0x0000001928087212 */ /* 0x000fe400078e9608 */
[----:B------:R-:W-:Y:S02]  /*2d600*/  PRMT R19, R16, 0x7604, R19 ;  /* 0x0000760410137816 */ /* 0x000fe40000000013 */
[----:B------:R-:W-:Y:S02]  /*2d610*/  PRMT R23, R14, 0x7604, R23 ;  /* 0x000076040e177816 */ /* 0x000fe40000000017 */
[----:B------:R-:W-:Y:S02]  /*2d620*/  LOP3.LUT R11, R11, 0xff, RZ, 0xc0, !PT ;  /* 0x000000ff0b0b7812 */ /* 0x000fe400078ec0ff */
[----:B------:R-:W-:Y:S02]  /*2d630*/  SHF.R.U32.HI R14, RZ, 0x8, R35 ;  /* 0x00000008ff0e7819 */ /* 0x000fe40000011623 */
[----:B------:R-:W-:-:S02]  /*2d640*/  LOP3.LUT R25, R35, 0xff, RZ, 0xc0, !PT ;  /* 0x000000ff23197812 */ /* 0x000fc400078ec0ff */
[----:B------:R-:W-:Y:S02]  /*2d650*/  SHF.R.U64 R16, R17, 0x18, R32 ;  /* 0x0000001811107819 */ /* 0x000fe40000001220 */
[----:B------:R-:W-:Y:S02]  /*2d660*/  PRMT R26, R13, 0x7604, R12 ;  /* 0x000076040d1a7816 */ /* 0x000fe4000000000c */
[----:B------:R-:W-:Y:S02]  /*2d670*/  LOP3.LUT R13, R28, 0xffff, RZ, 0xc0, !PT ;  /* 0x0000ffff1c0d7812 */ /* 0x000fe400078ec0ff */
[----:B------:R-:W-:Y:S02]  /*2d680*/  SHF.R.U32.HI R15, RZ, 0x8, R32 ;  /* 0x00000008ff0f7819 */ /* 0x000fe40000011620 */
[----:B------:R-:W-:Y:S02]  /*2d690*/  LOP3.LUT R24, R32, 0xff, RZ, 0xc0, !PT ;  /* 0x000000ff20187812 */ /* 0x000fe400078ec0ff */
[----:B------:R-:W-:-:S02]  /*2d6a0*/  PRMT R25, R14, 0x7604, R25 ;  /* 0x000076040e197816 */ /* 0x000fc40000000019 */
[----:B------:R-:W-:Y:S02]  /*2d6b0*/  PRMT R27, R16, 0x7604, R11 ;  /* 0x00007604101b7816 */ /* 0x000fe4000000000b */
[----:B------:R-:W-:Y:S02]  /*2d6c0*/  LOP3.LUT R12, R20, 0xffff, RZ, 0xc0, !PT ;  /* 0x0000ffff140c7812 */ /* 0x000fe400078ec0ff */
[----:B------:R-:W-:Y:S02]  /*2d6d0*/  LOP3.LUT R14, R28, 0xff, RZ, 0xc0, !PT ;  /* 0x000000ff1c0e7812 */ /* 0x000fe400078ec0ff */
[----:B------:R-:W-:Y:S02]  /*2d6e0*/  SHF.R.U32.HI R16, RZ, 0x10, R39 ;  /* 0x00000010ff107819 */ /* 0x000fe40000011627 */
[----:B------:R-:W-:Y:S02]  /*2d6f0*/  SHF.R.U32.HI R13, RZ, 0x8, R13 ;  /* 0x00000008ff0d7819 */ /* 0x000fe4000001160d */
[----:B------:R-:W-:-:S02]  /*2d700*/  SHF.R.U32.HI R28, RZ, 0x10, R45 ;  /* 0x00000010ff1c7819 */ /* 0x000fc4000001162d */
[----:B------:R-:W-:Y:S02]  /*2d710*/  PRMT R24, R15, 0x7604, R24 ;  /* 0x000076040f187816 */ /* 0x000fe40000000018 */
[----:B------:R-:W-:Y:S02]  /*2d720*/  SHF.R.U32.HI R12, RZ, 0x8, R12 ;  /* 0x00000008ff0c7819 */ /* 0x000fe4000001160c */
[----:B------:R-:W-:Y:S02]  /*2d730*/  LOP3.LUT R11, R20, 0xff, RZ, 0xc0, !PT ;  /* 0x000000ff140b7812 */ /* 0x000fe400078ec0ff */
[----:B------:R-:W-:Y:S02]  /*2d740*/  SHF.R.U32.HI R29, RZ, 0x18, R39 ;  /* 0x00000018ff1d7819 */ /* 0x000fe40000011627 */
[----:B------:R-:W-:Y:S02]  /*2d750*/  LOP3.LUT R16, R16, 0xff, RZ, 0xc0, !PT ;  /* 0x000000ff10107812 */ /* 0x000fe400078ec0ff */
[----:B------:R-:W-:-:S02]  /*2d760*/  LOP3.LUT R15, R13, 0xffff, RZ, 0xc0, !PT ;  /* 0x0000ffff0d0f7812 */ /* 0x000fc400078ec0ff */
[----:B------:R-:W-:Y:S02]  /*2d770*/  SHF.R.U32.HI R20, RZ, 0x18, R45 ;  /* 0x00000018ff147819 */ /* 0x000fe4000001162d */
[----:B------:R-:W-:Y:S02]  /*2d780*/  LOP3.LUT R13, R28, 0xff, RZ, 0xc0, !PT ;  /* 0x000000ff1c0d7812 */ /* 0x000fe400078ec0ff */
[----:B------:R-:W-:Y:S02]  /*2d790*/  LOP3.LUT R12, R12, 0xffff, RZ, 0xc0, !PT ;  /* 0x0000ffff0c0c7812 */ /* 0x000fe400078ec0ff */
[----:B------:R-:W-:Y:S02]  /*2d7a0*/  PRMT R34, R29, 0x7604, R16 ;  /* 0x000076041d227816 */ /* 0x000fe40000000010 */
[----:B------:R-:W-:Y:S02]  /*2d7b0*/  PRMT R29, R20, 0x7604, R13 ;  /* 0x00007604141d7816 */ /* 0x000fe4000000000d */
[----:B------:R-:W-:-:S02]  /*2d7c0*/  LOP3.LUT R13, R18, 0xffff, RZ, 0xc0, !PT ;  /* 0x0000ffff120d7812 */ /* 0x000fc400078ec0ff */
[----:B------:R-:W-:Y:S02]  /*2d7d0*/  PRMT R28, R12, 0x7604, R11 ;  /* 0x000076040c1c7816 */ /* 0x000fe4000000000b */
[----:B------:R-:W-:Y:S02]  /*2d7e0*/  LOP3.LUT R12, R17, 0xffff, RZ, 0xc0, !PT ;  /* 0x0000ffff110c7812 */ /* 0x000fe400078ec0ff */
[----:B------:R-:W-:Y:S02]  /*2d7f0*/  PRMT R30, R15, 0x7604, R14 ;  /* 0x000076040f1e7816 */ /* 0x000fe4000000000e */
[----:B------:R-:W-:Y:S02]  /*2d800*/  LOP3.LUT R14, R18, 0xff, RZ, 0xc0, !PT ;  /* 0x000000ff120e7812 */ /* 0x000fe400078ec0ff */
[----:B------:R-:W-:Y:S02]  /*2d810*/  SHF.R.U32.HI R13, RZ, 0x8, R13 ;  /* 0x00000008ff0d7819 */ /* 0x000fe4000001160d */
[----:B------:R-:W-:-:S02]  /*2d820*/  SHF.R.U32.HI R18, RZ, 0x10, R32 ;  /* 0x00000010ff127819 */ /* 0x000fc40000011620 */
[----:B------:R-:W-:Y:S02]  /*2d830*/  SHF.R.U32.HI R16, RZ, 0x10, R35 ;  /* 0x00000010ff107819 */ /* 0x000fe40000011623 */
[----:B------:R-:W-:Y:S02]  /*2d840*/  SHF.R.U32.HI R12, RZ, 0x8, R12 ;  /* 0x00000008ff0c7819 */ /* 0x000fe4000001160c */
[----:B------:R-:W-:Y:S02]  /*2d850*/  LOP3.LUT R15, R13, 0xffff, RZ, 0xc0, !PT ;  /* 0x0000ffff0d0f7812 */ /* 0x000fe400078ec0ff */
[----:B------:R-:W-:Y:S02]  /*2d860*/  LOP3.LUT R11, R17, 0xff, RZ, 0xc0, !PT ;  /* 0x000000ff110b7812 */ /* 0x000fe400078ec0ff */
[----:B------:R-:W-:Y:S02]  /*2d870*/  SHF.R.U32.HI R32, RZ, 0x18, R32 ;  /* 0x00000018ff207819 */ /* 0x000fe40000011620 */
[----:B------:R-:W-:-:S02]  /*2d880*/  LOP3.LUT R13, R18, 0xff, RZ, 0xc0, !PT ;  /* 0x000000ff120d7812 */ /* 0x000fc400078ec0ff */
[----:B------:R-:W-:Y:S02]  /*2d890*/  SHF.R.U32.HI R17, RZ, 0x18, R35 ;  /* 0x00000018ff117819 */ /* 0x000fe40000011623 */
[----:B------:R-:W-:Y:S02]  /*2d8a0*/  LOP3.LUT R16, R16, 0xff, RZ, 0xc0, !PT ;  /* 0x000000ff10107812 */ /* 0x000fe400078ec0ff */
[----:B------:R-:W-:Y:S02]  /*2d8b0*/  LOP3.LUT R12, R12, 0xffff, RZ, 0xc0, !PT ;  /* 0x0000ffff0c0c7812 */ /* 0x000fe400078ec0ff */
[----:B------:R-:W-:Y:S02]  /*2d8c0*/  PRMT R33, R32, 0x7604, R13 ;  /* 0x0000760420217816 */ /* 0x000fe4000000000d */
[----:B------:R-:W-:Y:S02]  /*2d8d0*/  PRMT R36, R17, 0x7604, R16 ;  /* 0x0000760411247816 */ /* 0x000fe40000000010 */
[----:B------:R-:W-:-:S02]  /*2d8e0*/  PRMT R35, R15, 0x7604, R14 ;  /* 0x000076040f237816 */ /* 0x000fc4000000000e */
[----:B------:R-:W-:Y:S02]  /*2d8f0*/  PRMT R32, R12, 0x7604, R11 ;  /* 0x000076040c207816 */ /* 0x000fe4000000000b */
[----:B------:R-:W-:Y:S02]  /*2d900*/  SHF.R.U32.HI R17, RZ, 0x8, R43 ;  /* 0x00000008ff117819 */ /* 0x000fe4000001162b */
[----:B------:R-:W-:Y:S02]  /*2d910*/  LOP3.LUT R12, R43, 0xff, RZ, 0xc0, !PT ;  /* 0x000000ff2b0c7812 */ /* 0x000fe400078ec0ff */
[----:B------:R-:W-:Y:S02]  /*2d920*/  SHF.R.U32.HI R15, RZ, 0x8, R31 ;  /* 0x00000008ff0f7819 */ /* 0x000fe4000001161f */
[----:B------:R-:W-:Y:S01]  /*2d930*/  LOP3.LUT R14, R31, 0xff, RZ, 0xc0, !PT ;  /* 0x000000ff1f0e7812 */ /* 0x000fe200078ec0ff */
[----:B------:R-:W-:Y:S02]  /*2d940*/  IMAD.MOV.U32 R40, RZ, RZ, R8 ;  /* 0x000000ffff287224 */ /* 0x000fe400078e0008 */
[----:B------:R-:W-:-:S02]  /*2d950*/  IMAD.MOV.U32 R41, RZ, RZ, R5 ;  /* 0x000000ffff297224 */ /* 0x000fc400078e0005 */
[----:B------:R-:W-:Y:S01]  /*2d960*/  IMAD.MOV.U32 R42, RZ, RZ, R10 ;  /* 0x000000ffff2a7224 */ /* 0x000fe200078e000a */
[----:B------:R-:W-:Y:S02]  /*2d970*/  SHF.R.U32.HI R16, RZ, 0x8, R7 ;  /* 0x00000008ff107819 */ /* 0x000fe40000011607 */
[----:B------:R-:W-:Y:S02]  /*2d980*/  LOP3.LUT R13, R7, 0xff, RZ, 0xc0, !PT ;  /* 0x000000ff070d7812 */ /* 0x000fe400078ec0ff */
[----:B------:R-:W-:Y:S02]  /*2d990*/  PRMT R20, R17, 0x7604, R12 ;  /* 0x0000760411147816 */ /* 0x000fe4000000000c */
[----:B------:R-:W-:Y:S02]  /*2d9a0*/  PRMT R46, R15, 0x7604, R14 ;  /* 0x000076040f2e7816 */ /* 0x000fe4000000000e */
[----:B------:R-:W-:Y:S02]  /*2d9b0*/  SHF.R.U32.HI R18, RZ, 0x8, R5 ;  /* 0x00000008ff127819 */ /* 0x000fe40000011605 */
[----:B------:R-:W-:-:S02]  /*2d9c0*/  LOP3.LUT R11, R5, 0xff, RZ, 0xc0, !PT ;  /* 0x000000ff050b7812 */ /* 0x000fc400078ec0ff */
[----:B------:R-:W-:Y:S02]  /*2d9d0*/  SHF.R.U32.HI R12, RZ, 0x10, R10 ;  /* 0x00000010ff0c7819 */ /* 0x000fe4000001160a */
[--C-:B------:R-:W-:Y:S02]  /*2d9e0*/  SHF.R.U32.HI R17, RZ, 0x10, R5.reuse ;  /* 0x00000010ff117819 */ /* 0x100fe40000011605 */
[--C-:B------:R-:W-:Y:S02]  /*2d9f0*/  SHF.R.U32.HI R15, RZ, 0x18, R5.reuse ;  /* 0x00000018ff0f7819 */ /* 0x100fe40000011605 */
[----:B------:R-:W-:Y:S01]  /*2da00*/  SHF.R.U64 R38, R8, 0x18, R5 ;  /* 0x0000001808267819 */ /* 0x000fe20000001205 */
[----:B------:R0:W-:Y:S01]  /*2da10*/  STL.128 [R1+0x20], R40 ;  /* 0x0000202801007387 */ /* 0x0001e20000100c00 */
[----:B------:R-:W-:-:S04]  /*2da20*/  SHF.R.U32.HI R5, RZ, 0x10, R8 ;  /* 0x00000010ff057819 */ /* 0x000fc80000011608 */
[----:B------:R-:W-:Y:S02]  /*2da30*/  LOP3.LUT R5, R5, 0xff, RZ, 0xc0, !PT ;  /* 0x000000ff05057812 */ /* 0x000fe400078ec0ff */
[----:B------:R-:W-:Y:S02]  /*2da40*/  SHF.R.U32.HI R14, RZ, 0x10, R43 ;  /* 0x00000010ff0e7819 */ /* 0x000fe4000001162b */
[----:B------:R-:W-:Y:S02]  /*2da50*/  PRMT R38, R38, 0x7604, R5 ;  /* 0x0000760426267816 */ /* 0x000fe40000000005 */
[----:B0-----:R-:W-:Y:S02]  /*2da60*/  PRMT R42, R16, 0x7604, R13 ;  /* 0x00007604102a7816 */ /* 0x001fe4000000000d */
[----:B------:R-:W-:Y:S02]  /*2da70*/  LOP3.LUT R13, R12, 0xff, RZ, 0xc0, !PT ;  /* 0x000000ff0c0d7812 */ /* 0x000fe400078ec0ff */
[----:B------:R-:W-:-:S02]  /*2da80*/  LOP3.LUT R12, R17, 0xff, RZ, 0xc0, !PT ;  /* 0x000000ff110c7812 */ /* 0x000fc400078ec0ff */
[----:B------:R-:W-:Y:S02]  /*2da90*/  SHF.R.U64 R16, R10, 0x18, R43 ;  /* 0x000000180a107819 */ /* 0x000fe4000000122b */
[----:B------:R-:W-:Y:S02]  /*2daa0*/  PRMT R40, R15, 0x7604, R12 ;  /* 0x000076040f287816 */ /* 0x000fe4000000000c */
[----:B------:R-:W-:Y:S02]  /*2dab0*/  SHF.R.U32.HI R12, RZ, 0x10, R0 ;  /* 0x00000010ff0c7819 */ /* 0x000fe40000011600 */
[----:B------:R-:W-:Y:S02]  /*2dac0*/  SHF.R.U32.HI R5, RZ, 0x10, R6 ;  /* 0x00000010ff057819 */ /* 0x000fe40000011606 */
[----:B------:R-:W-:Y:S02]  /*2dad0*/  SHF.R.U32.HI R15, RZ, 0x10, R7 ;  /* 0x00000010ff0f7819 */ /* 0x000fe40000011607 */
[----:B------:R-:W-:-:S02]  /*2dae0*/  PRMT R11, R18, 0x7604, R11 ;  /* 0x00007604120b7816 */ /* 0x000fc4000000000b */
[----:B------:R-:W-:Y:S02]  /*2daf0*/  PRMT R37, R16, 0x7604, R13 ;  /* 0x0000760410257816 */ /* 0x000fe4000000000d */
[----:B------:R-:W-:Y:S02]  /*2db00*/  SHF.R.U32.HI R39, RZ, 0x18, R43 ;  /* 0x00000018ff277819 */ /* 0x000fe4000001162b */
[----:B------:R-:W-:Y:S02]  /*2db10*/  SHF.R.U64 R18, R6, 0x18, R7 ;  /* 0x0000001806127819 */ /* 0x000fe40000001207 */
[----:B------:R-:W-:Y:S02]  /*2db20*/  LOP3.LUT R13, R12, 0xff, RZ, 0xc0, !PT ;  /* 0x000000ff0c0d7812 */ /* 0x000fe400078ec0ff */
[----:B------:R-:W-:Y:S02]  /*2db30*/  LOP3.LUT R5, R5, 0xff, RZ, 0xc0, !PT ;  /* 0x000000ff05057812 */ /* 0x000fe400078ec0ff */
[----:B------:R-:W-:-:S02]  /*2db40*/  LOP3.LUT R14, R14, 0xff, RZ, 0xc0, !PT ;  /* 0x000000ff0e0e7812 */ /* 0x000fc400078ec0ff */
[----:B------:R-:W-:Y:S02]  /*2db50*/  SHF.R.U32.HI R43, RZ, 0x18, R7 ;  /* 0x00000018ff2b7819 */ /* 0x000fe40000011607 */
[----:B------:R-:W-:Y:S02]  /*2db60*/  LOP3.LUT R12, R15, 0xff, RZ, 0xc0, !PT ;  /* 0x000000ff0f0c7812 */ /* 0x000fe400078ec0ff */
[----:B------:R-:W-:Y:S02]  /*2db70*/  PRMT R41, R18, 0x7604, R5 ;  /* 0x0000760412297816 */ /* 0x000fe40000000005 */
[----:B------:R-:W-:Y:S02]  /*2db80*/  PRMT R39, R39, 0x7604, R14 ;  /* 0x0000760427277816 */ /* 0x000fe4000000000e */
[----:B------:R-:W-:Y:S02]  /*2db90*/  PRMT R43, R43, 0x7604, R12 ;  /* 0x000076042b2b7816 */ /* 0x000fe4000000000c */
[----:B------:R-:W-:-:S02]  /*2dba0*/  LOP3.LUT R5, R8, 0xff, RZ, 0xc0, !PT ;  /* 0x000000ff08057812 */ /* 0x000fc400078ec0ff */
[----:B------:R-:W-:Y:S02]  /*2dbb0*/  SHF.R.U32.HI R14, RZ, 0x10, R31 ;  /* 0x00000010ff0e7819 */ /* 0x000fe4000001161f */
[----:B------:R-:W-:Y:S02]  /*2dbc0*/  LOP3.LUT R12, R10, 0xff, RZ, 0xc0, !PT ;  /* 0x000000ff0a0c7812 */ /* 0x000fe400078ec0ff */
[----:B------:R-:W-:Y:S02]  /*2dbd0*/  LOP3.LUT R8, R8, 0xffff, RZ, 0xc0, !PT ;  /* 0x0000ffff08087812 */ /* 0x000fe400078ec0ff */
[----:B------:R-:W-:Y:S02]  /*2dbe0*/  LOP3.LUT R10, R10, 0xffff, RZ, 0xc0, !PT ;  /* 0x0000ffff0a0a7812 */ /* 0x000fe400078ec0ff */
[----:B------:R-:W-:Y:S02]  /*2dbf0*/  LOP3.LUT R17, R0, 0xffff, RZ, 0xc0, !PT ;  /* 0x0000ffff00117812 */ /* 0x000fe400078ec0ff */
[----:B------:R-:W-:-:S02]  /*2dc00*/  LOP3.LUT R15, R6, 0xffff, RZ, 0xc0, !PT ;  /* 0x0000ffff060f7812 */ /* 0x000fc400078ec0ff */
[--C-:B------:R-:W-:Y:S02]  /*2dc10*/  SHF.R.U32.HI R47, RZ, 0x18, R31.reuse ;  /* 0x00000018ff2f7819 */ /* 0x100fe4000001161f */
[----:B------:R-:W-:Y:S02]  /*2dc20*/  SHF.R.U64 R16, R0, 0x18, R31 ;  /* 0x0000001800107819 */ /* 0x000fe4000000121f */
[----:B------:R-:W-:Y:S02]  /*2dc30*/  LOP3.LUT R14, R14, 0xff, RZ, 0xc0, !PT ;  /* 0x000000ff0e0e7812 */ /* 0x000fe400078ec0ff */
[----:B------:R-:W-:Y:S02]  /*2dc40*/  SHF.R.U32.HI R8, RZ, 0x8, R8 ;  /* 0x00000008ff087819 */ /* 0x000fe40000011608 */
[----:B------:R-:W-:Y:S02]  /*2dc50*/  SHF.R.U32.HI R10, RZ, 0x8, R10 ;  /* 0x00000008ff0a7819 */ /* 0x000fe4000001160a */
[----:B------:R-:W-:-:S02]  /*2dc60*/  SHF.R.U32.HI R17, RZ, 0x8, R17 ;  /* 0x00000008ff117819 */ /* 0x000fc40000011611 */
[----:B------:R-:W-:Y:S02]  /*2dc70*/  SHF.R.U32.HI R15, RZ, 0x8, R15 ;  /* 0x00000008ff0f7819 */ /* 0x000fe4000001160f */
[----:B------:R-:W-:Y:S02]  /*2dc80*/  PRMT R47, R47, 0x7604, R14 ;  /* 0x000076042f2f7816 */ /* 0x000fe4000000000e */
[----:B------:R-:W-:Y:S02]  /*2dc90*/  PRMT R45, R16, 0x7604, R13 ;  /* 0x00007604102d7816 */ /* 0x000fe4000000000d */
[----:B------:R-:W-:Y:S02]  /*2dca0*/  LOP3.LUT R8, R8, 0xffff, RZ, 0xc0, !PT ;  /* 0x0000ffff08087812 */ /* 0x000fe400078ec0ff */
[----:B------:R-:W-:Y:S02]  /*2dcb0*/  LOP3.LUT R16, R0, 0xff, RZ, 0xc0, !PT ;  /* 0x000000ff00107812 */ /* 0x000fe400078ec0ff */
[----:B------:R-:W-:-:S02]  /*2dcc0*/  LOP3.LUT R14, R6, 0xff, RZ, 0xc0, !PT ;  /* 0x000000ff060e7812 */ /* 0x000fc400078ec0ff */
[----:B------:R-:W-:Y:S02]  /*2dcd0*/  LOP3.LUT R13, R10, 0xffff, RZ, 0xc0, !PT ;  /* 0x0000ffff0a0d7812 */ /* 0x000fe400078ec0ff */
[----:B------:R-:W-:Y:S02]  /*2dce0*/  LOP3.LUT R17, R17, 0xffff, RZ, 0xc0, !PT ;  /* 0x0000ffff11117812 */ /* 0x000fe400078ec0ff */
[----:B------:R-:W-:Y:S02]  /*2dcf0*/  LOP3.LUT R15, R15, 0xffff, RZ, 0xc0, !PT ;  /* 0x0000ffff0f0f7812 */ /* 0x000fe400078ec0ff */
[----:B------:R-:W-:Y:S02]  /*2dd00*/  PRMT R5, R8, 0x7604, R5 ;  /* 0x0000760408057816 */ /* 0x000fe40000000005 */
[----:B------:R-:W-:Y:S02]  /*2dd10*/  PRMT R10, R13, 0x7604, R12 ;  /* 0x000076040d0a7816 */ /* 0x000fe4000000000c */
[----:B------:R-:W-:-:S02]  /*2dd20*/  PRMT R44, R17, 0x7604, R16 ;  /* 0x00007604112c7816 */ /* 0x000fc40000000010 */
[----:B------:R-:W-:Y:S02]  /*2dd30*/  PRMT R8, R15, 0x7604, R14 ;  /* 0x000076040f087816 */ /* 0x000fe4000000000e */
[----:B------:R-:W-:Y:S02]  /*2dd40*/  PRMT R15, R34, 0x1054, R19 ;  /* 0x00001054220f7816 */ /* 0x000fe40000000013 */
[----:B------:R-:W-:Y:S01]  /*2dd50*/  PRMT R12, R23, 0x1054, R28 ;  /* 0x00001054170c7816 */ /* 0x000fe2000000001c */
[----:B------:R-:W-:Y:S01]  /*2dd60*/  IMAD.MOV.U32 R28, RZ, RZ, R6 ;  /* 0x000000ffff1c7224 */ /* 0x000fe200078e0006 */
[----:B------:R-:W-:Y:S01]  /*2dd70*/  PRMT R14, R21, 0x1054, R30 ;  /* 0x00001054150e7816 */ /* 0x000fe2000000001e */
[----:B------:R-:W-:Y:S01]  /*2dd80*/  IMAD.MOV.U32 R30, RZ, RZ, R0 ;  /* 0x000000ffff1e7224 */ /* 0x000fe200078e0000 */
[----:B------:R-:W-:Y:S01]  /*2dd90*/  PRMT R13, R29, 0x1054, R22 ;  /* 0x000010541d0d7816 */ /* 0x000fe20000000016 */
[----:B------:R-:W-:Y:S01]  /*2dda0*/  IMAD.MOV.U32 R29, RZ, RZ, R7 ;  /* 0x000000ffff1d7224 */ /* 0x000fe200078e0007 */
[----:B------:R-:W-:-:S02]  /*2ddb0*/  PRMT R19, R36, 0x1054, R25 ;  /* 0x0000105424137816 */ /* 0x000fc40000000019 */
[----:B------:R-:W-:Y:S02]  /*2ddc0*/  PRMT R18, R26, 0x1054, R35 ;  /* 0x000010541a127816 */ /* 0x000fe40000000023 */
[----:B------:R-:W-:Y:S02]  /*2ddd0*/  PRMT R17, R33, 0x1054, R24 ;  /* 0x0000105421117816 */ /* 0x000fe40000000018 */
[----:B------:R-:W-:Y:S02]  /*2dde0*/  PRMT R16, R27, 0x1054, R32 ;  /* 0x000010541b107816 */ /* 0x000fe40000000020 */
[----:B------:R-:W-:Y:S02]  /*2ddf0*/  PRMT R23, R39, 0x1054, R20 ;  /* 0x0000105427177816 */ /* 0x000fe40000000014 */
[----:B------:R-:W-:Y:S02]  /*2de00*/  PRMT R21, R40, 0x1054, R11 ;  /* 0x0000105428157816 */ /* 0x000fe4000000000b */
[----:B------:R-:W-:-:S02]  /*2de10*/  PRMT R27, R47, 0x1054, R46 ;  /* 0x000010542f1b7816 */ /* 0x000fc4000000002e */
[----:B------:R-:W-:Y:S02]  /*2de20*/  PRMT R25, R43, 0x1054, R42 ;  /* 0x000010542b197816 */ /* 0x000fe4000000002a */
[----:B------:R-:W-:Y:S02]  /*2de30*/  PRMT R22, R37, 0x1054, R10 ;  /* 0x0000105425167816 */ /* 0x000fe4000000000a */
[----:B------:R-:W-:Y:S02]  /*2de40*/  PRMT R20, R38, 0x1054, R5 ;  /* 0x0000105426147816 */ /* 0x000fe40000000005 */
[----:B------:R-:W-:Y:S02]  /*2de50*/  PRMT R26, R45, 0x1054, R44 ;  /* 0x000010542d1a7816 */ /* 0x000fe4000000002c */
[----:B------:R-:W-:Y:S01]  /*2de60*/  PRMT R24, R41, 0x1054, R8 ;  /* 0x0000105429187816 */ /* 0x000fe20000000008 */
[----:B------:R0:W-:Y:S04]  /*2de70*/  STL.128 [R1+0x30], R28 ;  /* 0x0000301c01007387 */ /* 0x0001e80000100c00 */
[----:B------:R0:W-:Y:S04]  /*2de80*/  STL.128 [R1+0x5f0], R12 ;  /* 0x0005f00c01007387 */ /* 0x0001e80000100c00 */
[----:B------:R0:W-:Y:S04]  /*2de90*/  STL.128 [R1+0x600], R16 ;  /* 0x0006001001007387 */ /* 0x0001e80000100c00 */
[----:B------:R0:W-:Y:S04]  /*2dea0*/  STL.128 [R1+0x610], R20 ;  /* 0x0006101401007387 */ /* 0x0001e80000100c00 */
[----:B------:R0:W-:Y:S01]  /*2deb0*/  STL.128 [R1+0x620], R24 ;  /* 0x0006201801007387 */ /* 0x0001e20000100c00 */
[----:B------:R-:W-:-:S02]  /*2dec0*/  IMAD.MOV.U32 R0, RZ, RZ, 0x1 ;  /* 0x00000001ff007424 */ /* 0x000fc400078e00ff */
[----:B------:R-:W-:Y:S01]  /*2ded0*/  IMAD.MOV.U32 R5, RZ, RZ, RZ ;  /* 0x000000ffff057224 */ /* 0x000fe200078e00ff */
[----:B------:R-:W-:Y:S02]  /*2dee0*/  UIADD3 UR18, UR17, 0x2e8, URZ ;  /* 0x000002e811127890 */ /* 0x000fe4000fffe03f */
[----:B------:R-:W-:Y:S02]  /*2def0*/  UIADD3 UR19, UR17, 0x570, URZ ;  /* 0x0000057011137890 */ /* 0x000fe4000fffe03f */
[----:B------:R-:W-:Y:S02]  /*2df00*/  UIADD3 UR20, UR17, 0x200, URZ ;  /* 0x0000020011147890 */ /* 0x000fe4000fffe03f */
.L_x_100:
[----:B------:R-:W-:Y:S01]  /*2df10*/  IMAD.MOV.U32 R7, RZ, RZ, 0x40 ;  /* 0x00000040ff077424 */ /* 0x000fe200078e00ff */
[----:B------:R-:W-:Y:S01]  /*2df20*/  ISETP.NE.AND P0, PT, R0, 0xd, PT ;  /* 0x0000000d0000780c */ /* 0x000fe20003f05270 */
[----:B------:R-:W-:-:S03]  /*2df30*/  IMAD.MOV.U32 R6, RZ, RZ, RZ ;  /* 0x000000ffff067224 */ /* 0x000fc600078e00ff */
[----:B01----:R-:W-:-:S05]  /*2df40*/  SEL R7, R7, 0x20, !P0 ;  /* 0x0000002007077807 */ /* 0x003fca0004000000 */
.L_x_91:
[----:B------:R-:W-:Y:S02]  /*2df50*/  ISETP.GE.AND P1, PT, R5, 0x100, PT ;  /* 0x000001000500780c */ /* 0x000fe40003f26270 */
[----:B------:R-:W-:-:S04]  /*2df60*/  IADD3 R7, R7, -0x4, RZ ;  /* 0xfffffffc07077810 */ /* 0x000fc80007ffe0ff */
[----:B------:R-:W-:-:S07]  /*2df70*/  ISETP.NE.AND P0, PT, R7, RZ, PT ;  /* 0x000000ff0700720c */ /* 0x000fce0003f05270 */
[----:B-1----:R-:W-:Y:S05]  /*2df80*/  @!P1 BRA `(.L_x_79) ;  /* 0x000000f000009947 */ /* 0x002fea0003800000 */
[----:B------:R-:W-:-:S13]  /*2df90*/  ISETP.GE.AND P1, PT, R5, 0x140, PT ;  /* 0x000001400500780c */ /* 0x000fda0003f26270 */
[----:B------:R-:W-:Y:S05]  /*2dfa0*/  @!P1 BRA `(.L_x_80) ;  /* 0x0000008000009947 */ /* 0x000fea0003800000 */
[----:B------:R-:W-:-:S06]  /*2dfb0*/  IMAD.IADD R11, R1, 0x1, R6 ;  /* 0x00000001010b7824 */ /* 0x000fcc00078e0206 */
[----:B------:R-:W2:Y:S01]  /*2dfc0*/  LDL.U8 R11, [R11+0x5f0] ;  /* 0x0005f0000b0b7983 */ /* 0x000ea20000100000 */
[----:B------:R-:W-:-:S13]  /*2dfd0*/  ISETP.GE.AND P1, PT, R5, 0x180, PT ;  /* 0x000001800500780c */ /* 0x000fda0003f26270 */
[C-C-:B------:R-:W-:Y:S02]  /*2dfe0*/  @P1 IADD3 R10, R1.reuse, -0x180, R5.reuse ;  /* 0xfffffe80010a1810 */ /* 0x140fe40007ffe005 */
[----:B------:R-:W-:-:S03]  /*2dff0*/  @!P1 IADD3 R8, R1, -0x140, R5 ;  /* 0xfffffec001089810 */ /* 0x000fc60007ffe005 */
[----:B--2---:R1:W-:Y:S04]  /*2e000*/  @P1 STL.U8 [R10+0x570], R11 ;  /* 0x0005700b0a001387 */ /* 0x0043e80000100000 */
[----:B------:R1:W-:Y:S01]  /*2e010*/  @!P1 STL.U8 [R8+0x5b0], R11 ;  /* 0x0005b00b08009387 */ /* 0x0003e20000100000 */
[----:B------:R-:W-:Y:S05]  /*2e020*/  BRA `(.L_x_81) ;  /* 0x0000009000007947 */ /* 0x000fea0003800000 */
.L_x_80:
[----:B------:R-:W-:-:S06]  /*2e030*/  IMAD.IADD R8, R1, 0x1, R6 ;  /* 0x0000000101087824 */ /* 0x000fcc00078e0206 */
[----:B------:R-:W2:Y:S01]  /*2e040*/  LDL.U8 R8, [R8+0x5f0] ;  /* 0x0005f00008087983 */ /* 0x000ea20000100000 */
[----:B------:R-:W-:-:S05]  /*2e050*/  IADD3 R11, R4, -0x100, R5 ;  /* 0xffffff00040b7810 */ /* 0x000fca0007ffe005 */
[----:B--2---:R1:W-:Y:S01]  /*2e060*/  STL.U8 [R11], R8 ;  /* 0x000000080b007387 */ /* 0x0043e20000100000 */
[----:B------:R-:W-:Y:S05]  /*2e070*/  BRA `(.L_x_81) ;  /* 0x0000004000007947 */ /* 0x000fea0003800000 */
.L_x_79:
[----:B------:R-:W-:-:S06]  /*2e080*/  IMAD.IADD R8, R1, 0x1, R6 ;  /* 0x0000000101087824 */ /* 0x000fcc00078e0206 */
[----:B------:R-:W2:Y:S01]  /*2e090*/  LDL.U8 R8, [R8+0x5f0] ;  /* 0x0005f00008087983 */ /* 0x000ea20000100000 */
[----:B------:R-:W-:-:S05]  /*2e0a0*/  IMAD.IADD R11, R5, 0x1, R2 ;  /* 0x00000001050b7824 */ /* 0x000fca00078e0202 */
[----:B--2---:R1:W-:Y:S02]  /*2e0b0*/  STL.U8 [R11], R8 ;  /* 0x000000080b007387 */ /* 0x0043e40000100000 */
.L_x_81:
[----:B------:R-:W-:Y:S02]  /*2e0c0*/  ISETP.GE.AND P1, PT, R5, 0xff, PT ;  /* 0x000000ff0500780c */ /* 0x000fe40003f26270 */
[----:B-1----:R-:W-:-:S11]  /*2e0d0*/  IADD3 R8, R6, 0x1, RZ ;  /* 0x0000000106087810 */ /* 0x002fd60007ffe0ff */
[----:B------:R-:W-:Y:S05]  /*2e0e0*/  @!P1 BRA `(.L_x_82) ;  /* 0x000000f000009947 */ /* 0x000fea0003800000 */
        /* <DEDUP_REMOVED lines=10> */
.L_x_83:
[----:B------:R-:W-:-:S06]  /*2e190*/  IMAD.IADD R8, R1, 0x1, R8 ;  /* 0x0000000101087824 */ /* 0x000fcc00078e0208 */
[----:B------:R-:W2:Y:S01]  /*2e1a0*/  LDL.U8 R8, [R8+0x5f0] ;  /* 0x0005f00008087983 */ /* 0x000ea20000100000 */
[----:B------:R-:W-:-:S05]  /*2e1b0*/  IADD3 R11, R4, -0xff, R5 ;  /* 0xffffff01040b7810 */ /* 0x000fca0007ffe005 */
[----:B--2---:R1:W-:Y:S01]  /*2e1c0*/  STL.U8 [R11], R8 ;  /* 0x000000080b007387 */ /* 0x0043e20000100000 */
[----:B------:R-:W-:Y:S05]  /*2e1d0*/  BRA `(.L_x_84) ;  /* 0x0000004000007947 */ /* 0x000fea0003800000 */
.L_x_82:
[----:B------:R-:W-:-:S06]  /*2e1e0*/  IMAD.IADD R8, R1, 0x1, R8 ;  /* 0x0000000101087824 */ /* 0x000fcc00078e0208 */
[----:B------:R-:W2:Y:S01]  /*2e1f0*/  LDL.U8 R8, [R8+0x5f0] ;  /* 0x0005f00008087983 */ /* 0x000ea20000100000 */
[----:B------:R-:W-:-:S05]  /*2e200*/  IADD3 R11, R2, 0x1, R5 ;  /* 0x00000001020b7810 */ /* 0x000fca0007ffe005 */
[----:B--2---:R1:W-:Y:S02]  /*2e210*/  STL.U8 [R11], R8 ;  /* 0x000000080b007387 */ /* 0x0043e40000100000 */
.L_x_84:
        /* <DEDUP_REMOVED lines=13> */
.L_x_86:
[----:B------:R-:W-:-:S06]  /*2e2f0*/  IMAD.IADD R8, R1, 0x1, R8 ;  /* 0x0000000101087824 */ /* 0x000fcc00078e0208 */
[----:B------:R-:W2:Y:S01]  /*2e300*/  LDL.U8 R8, [R8+0x5f0] ;  /* 0x0005f00008087983 */ /* 0x000ea20000100000 */
[----:B------:R-:W-:-:S05]  /*2e310*/  IADD3 R11, R4, -0xfe, R5 ;  /* 0xffffff02040b7810 */ /* 0x000fca0007ffe005 */
[----:B--2---:R1:W-:Y:S01]  /*2e320*/  STL.U8 [R11], R8 ;  /* 0x000000080b007387 */ /* 0x0043e20000100000 */
[----:B------:R-:W-:Y:S05]  /*2e330*/  BRA `(.L_x_87) ;  /* 0x0000004000007947 */ /* 0x000fea0003800000 */
.L_x_85:
[----:B------:R-:W-:-:S06]  /*2e340*/  IMAD.IADD R8, R1, 0x1, R8 ;  /* 0x0000000101087824 */ /* 0x000fcc00078e0208 */
[----:B------:R-:W2:Y:S01]  /*2e350*/  LDL.U8 R8, [R8+0x5f0] ;  /* 0x0005f00008087983 */ /* 0x000ea20000100000 */
[----:B------:R-:W-:-:S05]  /*2e360*/  IADD3 R11, R2, 0x2, R5 ;  /* 0x00000002020b7810 */ /* 0x000fca0007ffe005 */
[----:B--2---:R1:W-:Y:S02]  /*2e370*/  STL.U8 [R11], R8 ;  /* 0x000000080b007387 */ /* 0x0043e40000100000 */
.L_x_87:
        /* <DEDUP_REMOVED lines=13> */
.L_x_89:
[----:B------:R-:W-:-:S06]  /*2e450*/  IMAD.IADD R8, R1, 0x1, R8 ;  /* 0x0000000101087824 */ /* 0x000fcc00078e0208 */
[----:B------:R-:W2:Y:S01]  /*2e460*/  LDL.U8 R8, [R8+0x5f0] ;  /* 0x0005f00008087983 */ /* 0x000ea20000100000 */
[----:B------:R-:W-:-:S05]  /*2e470*/  IADD3 R11, R4, -0xfd, R5 ;  /* 0xffffff03040b7810 */ /* 0x000fca0007ffe005 */
[----:B--2---:R1:W-:Y:S01]  /*2e480*/  STL.U8 [R11], R8 ;  /* 0x000000080b007387 */ /* 0x0043e20000100000 */
[----:B------:R-:W-:Y:S05]  /*2e490*/  BRA `(.L_x_90) ;  /* 0x0000004000007947 */ /* 0x000fea0003800000 */
.L_x_88:
[----:B------:R-:W-:-:S06]  /*2e4a0*/  IMAD.IADD R8, R1, 0x1, R8 ;  /* 0x0000000101087824 */ /* 0x000fcc00078e0208 */
[----:B------:R-:W2:Y:S01]  /*2e4b0*/  LDL.U8 R8, [R8+0x5f0] ;  /* 0x0005f00008087983 */ /* 0x000ea20000100000 */
[----:B------:R-:W-:-:S05]  /*2e4c0*/  IADD3 R11, R2, 0x3, R5 ;  /* 0x00000003020b7810 */ /* 0x000fca0007ffe005 */
[----:B--2---:R1:W-:Y:S02]  /*2e4d0*/  STL.U8 [R11], R8 ;  /* 0x000000080b007387 */ /* 0x0043e40000100000 */
.L_x_90:
[----:B------:R-:W-:Y:S02]  /*2e4e0*/  IADD3 R5, R5, 0x4, RZ ;  /* 0x0000000405057810 */ /* 0x000fe40007ffe0ff */
[----:B------:R-:W-:Y:S01]  /*2e4f0*/  IADD3 R6, R6, 0x4, RZ ;  /* 0x0000000406067810 */ /* 0x000fe20007ffe0ff */
[----:B------:R-:W-:Y:S05]  /*2e500*/  @P0 BRA `(.L_x_91) ;  /* 0xfffffa4000000947 */ /* 0x000fea000383ffff */
[----:B------:R-:W-:-:S13]  /*2e510*/  ISETP.GT.U32.AND P0, PT, R0, 0xc, PT ;  /* 0x0000000c0000780c */ /* 0x000fda0003f04070 */
[----:B------:R-:W-:Y:S05]  /*2e520*/  @P0 BRA `(.L_x_92) ;  /* 0x0000c2a000000947 */ /* 0x000fea0003800000 */
[----:B------:R2:W-:Y:S04]  /*2e530*/  STL.64 [R1+0xe0], RZ ;  /* 0x0000e0ff01007387 */ /* 0x0005e80000100a00 */
[----:B------:R-:W3:Y:S04]  /*2e540*/  LDL.64 R6, [R1+0xe0] ;  /* 0x0000e00001067983 */ /* 0x000ee80000100a00 */
[----:B------:R2:W-:Y:S04]  /*2e550*/  STL.128 [R1+0x40], RZ ;  /* 0x000040ff01007387 */ /* 0x0005e80000100c00 */
[----:B-1----:R-:W4:Y:S04]  /*2e560*/  LDL.64 R10, [R1+0x40] ;  /* 0x00004000010a7983 */ /* 0x002f280000100a00 */
[----:B0-----:R-:W2:Y:S04]  /*2e570*/  LDL R12, [R1+0x5f0] ;  /* 0x0005f000010c7983 */ /* 0x001ea80000100800 */
[----:B------:R-:W2:Y:S04]  /*2e580*/  LDL R14, [R1+0x5f4] ;  /* 0x0005f400010e7983 */ /* 0x000ea80000100800 */
        /* <DEDUP_REMOVED lines=13> */
[----:B------:R-:W2:Y:S01]  /*2e660*/  LDL R8, [R1+0x62c] ;  /* 0x00062c0001087983 */ /* 0x000ea20000100800 */
[----:B------:R-:W-:Y:S01]  /*2e670*/  IMAD.MOV.U32 R52, RZ, RZ, -0x16b07d5 ;  /* 0xfe94f82bff347424 */ /* 0x000fe200078e00ff */
[----:B------:R-:W-:Y:S01]  /*2e680*/  BSSY B0, `(.L_x_93) ;  /* 0x0000038000007945 */ /* 0x000fe20003800000 */
[----:B------:R-:W-:Y:S01]  /*2e690*/  IMAD.MOV.U32 R53, RZ, RZ, 0x3c6ef372 ;  /* 0x3c6ef372ff357424 */ /* 0x000fe200078e00ff */
[----:B------:R0:W-:Y:S01]  /*2e6a0*/  STL.128 [R1+0x50], RZ ;  /* 0x000050ff01007387 */ /* 0x0001e20000100c00 */
[----:B------:R-:W-:-:S02]  /*2e6b0*/  IMAD.MOV.U32 R54, RZ, RZ, 0x5f1d36f1 ;  /* 0x5f1d36f1ff367424 */ /* 0x000fc400078e00ff */
[----:B------:R-:W-:Y:S02]  /*2e6c0*/  IMAD.MOV.U32 R55, RZ, RZ, -0x5ab00ac6 ;  /* 0xa54ff53aff377424 */ /* 0x000fe400078e00ff */
[----:B------:R-:W-:Y:S02]  /*2e6d0*/  IMAD.MOV.U32 R56, RZ, RZ, -0x52197d2f ;  /* 0xade682d1ff387424 */ /* 0x000fe400078e00ff */
[----:B------:R-:W-:Y:S01]  /*2e6e0*/  IMAD.MOV.U32 R57, RZ, RZ, 0x510e527f ;  /* 0x510e527fff397424 */ /* 0x000fe200078e00ff */
[----:B------:R0:W-:Y:S01]  /*2e6f0*/  STL.128 [R1+0x10], R52 ;  /* 0x0000103401007387 */ /* 0x0001e20000100c00 */
[----:B------:R-:W-:Y:S02]  /*2e700*/  IMAD.MOV.U32 R58, RZ, RZ, 0x2b3e6c1f ;  /* 0x2b3e6c1fff3a7424 */ /* 0x000fe400078e00ff */
[----:B------:R-:W-:Y:S02]  /*2e710*/  IMAD.MOV.U32 R59, RZ, RZ, -0x64fa9774 ;  /* 0x9b05688cff3b7424 */ /* 0x000fe400078e00ff */
[----:B------:R-:W-:-:S02]  /*2e720*/  IMAD.MOV.U32 R60, RZ, RZ, -0x4be4295 ;  /* 0xfb41bd6bff3c7424 */ /* 0x000fc400078e00ff */
[----:B------:R-:W-:Y:S01]  /*2e730*/  IMAD.MOV.U32 R61, RZ, RZ, 0x1f83d9ab ;  /* 0x1f83d9abff3d7424 */ /* 0x000fe200078e00ff */
[----:B------:R0:W-:Y:S01]  /*2e740*/  STL.128 [R1+0x20], R56 ;  /* 0x0000203801007387 */ /* 0x0001e20000100c00 */
[----:B------:R-:W-:Y:S02]  /*2e750*/  IMAD.MOV.U32 R62, RZ, RZ, 0x137e2179 ;  /* 0x137e2179ff3e7424 */ /* 0x000fe400078e00ff */
[----:B------:R-:W-:Y:S02]  /*2e760*/  IMAD.MOV.U32 R63, RZ, RZ, 0x5be0cd19 ;  /* 0x5be0cd19ff3f7424 */ /* 0x000fe400078e00ff */
[----:B------:R-:W-:Y:S02]  /*2e770*/  IMAD.MOV.U32 R46, RZ, RZ, -0x7b3558c5 ;  /* 0x84caa73bff2e7424 */ /* 0x000fe400078e00ff */
[----:B------:R-:W-:Y:S01]  /*2e780*/  IMAD.MOV.U32 R47, RZ, RZ, -0x4498517b ;  /* 0xbb67ae85ff2f7424 */ /* 0x000fe200078e00ff */
[----:B------:R0:W-:Y:S01]  /*2e790*/  STL.128 [R1+0x30], R60 ;  /* 0x0000303c01007387 */ /* 0x0001e20000100c00 */
[----:B------:R-:W-:-:S02]  /*2e7a0*/  IMAD.MOV.U32 R48, RZ, RZ, -0xd4236b8 ;  /* 0xf2bdc948ff307424 */ /* 0x000fc400078e00ff */
[----:B------:R-:W-:Y:S01]  /*2e7b0*/  IMAD.MOV.U32 R49, RZ, RZ, 0x6a09e667 ;  /* 0x6a09e667ff317424 */ /* 0x000fe200078e00ff */
[----:B------:R0:W-:Y:S01]  /*2e7c0*/  STL.64 [R1+0x8], R46 ;  /* 0x0000082e01007387 */ /* 0x0001e20000100a00 */
[----:B------:R-:W-:Y:S02]  /*2e7d0*/  IMAD.MOV.U32 R64, RZ, RZ, -0x1 ;  /* 0xffffffffff407424 */ /* 0x000fe400078e00ff */
[----:B------:R-:W-:Y:S01]  /*2e7e0*/  IMAD.MOV.U32 R65, RZ, RZ, -0x1 ;  /* 0xffffffffff417424 */ /* 0x000fe200078e00ff */
[----:B------:R0:W-:Y:S04]  /*2e7f0*/  STL.64 [R1], R48 ;  /* 0x0000003001007387 */ /* 0x0001e80000100a00 */
[----:B------:R0:W-:Y:S01]  /*2e800*/  STL.64 [R1+0x50], R64 ;  /* 0x0000504001007387 */ /* 0x0001e20000100a00 */
[----:B---3--:R-:W-:-:S04]  /*2e810*/  IADD3 R42, P0, R6, 0x40, RZ ;  /* 0x00000040062a7810 */ /* 0x008fc80007f1e0ff */
[----:B------:R-:W-:Y:S01]  /*2e820*/  ISETP.GT.U32.AND P1, PT, R42, 0x7f, PT ;  /* 0x0000007f2a00780c */ /* 0x000fe20003f24070 */
[----:B------:R-:W-:Y:S01]  /*2e830*/  IMAD.X R43, RZ, RZ, R7, P0 ;  /* 0x000000ffff2b7224 */ /* 0x000fe200000e0607 */
[----:B----4-:R-:W-:-:S04]  /*2e840*/  IADD3 R44, P0, R10, R42, RZ ;  /* 0x0000002a0a2c7210 */ /* 0x010fc80007f1e0ff */
[----:B------:R0:W-:Y:S01]  /*2e850*/  STL.64 [R1+0xe0], R42 ;  /* 0x0000e02a01007387 */ /* 0x0001e20000100a00 */
[----:B------:R-:W-:Y:S01]  /*2e860*/  ISETP.GT.U32.AND.EX P1, PT, R43, RZ, PT, P1 ;  /* 0x000000ff2b00720c */ /* 0x000fe20003f24110 */
[----:B------:R-:W-:Y:S02]  /*2e870*/  IMAD.X R45, R11, 0x1, R43, P0 ;  /* 0x000000010b2d7824 */ /* 0x000fe400000e062b */
[----:B--2---:R0:W-:Y:S01]  /*2e880*/  STL [R1+0x60], R12 ;  /* 0x0000600c01007387 */ /* 0x0041e20000100800 */
[----:B------:R-:W-:-:S03]  /*2e890*/  ISETP.GE.U32.AND P0, PT, R44, R10, PT ;  /* 0x0000000a2c00720c */ /* 0x000fc60003f06070 */
[----:B------:R0:W-:Y:S01]  /*2e8a0*/  STL.64 [R1+0x40], R44 ;  /* 0x0000402c01007387 */ /* 0x0001e20000100a00 */
[----:B------:R-:W-:-:S03]  /*2e8b0*/  ISETP.GE.U32.AND.EX P0, PT, R45, R11, PT, P0 ;  /* 0x0000000b2d00720c */ /* 0x000fc60003f06100 */
[----:B------:R0:W-:Y:S04]  /*2e8c0*/  STL [R1+0x64], R14 ;  /* 0x0000640e01007387 */ /* 0x0001e80000100800 */
        /* <DEDUP_REMOVED lines=13> */
[----:B------:R0:W-:Y:S01]  /*2e9a0*/  STL [R1+0x9c], R8 ;  /* 0x00009c0801007387 */ /* 0x0001e20000100800 */
[----:B------:R-:W-:Y:S05]  /*2e9b0*/  @P0 BRA `(.L_x_94) ;  /* 0x0000004000000947 */ /* 0x000fea0003800000 */
[----:B------:R-:W2:Y:S02]  /*2e9c0*/  LDL.64 R10, [R1+0x48] ;  /* 0x00004800010a7983 */ /* 0x000ea40000100a00 */
[----:B--2---:R-:W-:-:S05]  /*2e9d0*/  IADD3 R10, P0, R10, 0x1, RZ ;  /* 0x000000010a0a7810 */ /* 0x004fca0007f1e0ff */
[----:B------:R-:W-:-:S05]  /*2e9e0*/  IMAD.X R11, RZ, RZ, R11, P0 ;  /* 0x000000ffff0b7224 */ /* 0x000fca00000e060b */
[----:B------:R1:W-:Y:S03]  /*2e9f0*/  STL.64 [R1+0x48], R10 ;  /* 0x0000480a01007387 */ /* 0x0003e60000100a00 */
.L_x_94:
[----:B------:R-:W-:Y:S05]  /*2ea00*/  BSYNC B0 ;  /* 0x0000000000007941 */ /* 0x000fea0003800000 */
.L_x_93:
[----:B------:R-:W-:Y:S01]  /*2ea10*/  BSSY B0, `(.L_x_95) ;  /* 0x0000138000007945 */ /* 0x000fe20003800000 */
[----:B------:R-:W-:Y:S05]  /*2ea20*/  @P1 BRA `(.L_x_96) ;  /* 0x0000136000001947 */ /* 0x000fea0003800000 */
[----:B-1----:R-:W-:Y:S01]  /*2ea30*/  IMAD.MOV R10, RZ, RZ, -R6 ;  /* 0x000000ffff0a7224 */ /* 0x002fe200078e0a06 */
[----:B0-----:R-:W-:Y:S01]  /*2ea40*/  IADD3 R8, P2, -R6, 0x3f, RZ ;  /* 0x0000003f06087810 */ /* 0x001fe20007f5e1ff */
        /* <DEDUP_REMOVED lines=8> */
[----:B------:R-:W-:Y:S01]  /*2ead0*/  IMAD.IADD R8, R1, 0x1, R6 ;  /* 0x0000000101087824 */ /* 0x000fe200078e0206 */
[----:B------:R-:W-:Y:S02]  /*2eae0*/  ISETP.NE.U32.AND P1, PT, R10, 0x1, PT ;  /* 0x000000010a00780c */ /* 0x000fe40003f25070 */
[----:B------:R-:W-:Y:S02]  /*2eaf0*/  IADD3 R42, P2, R6, 0x41, RZ ;  /* 0x00000041062a7810 */ /* 0x000fe40007f5e0ff */
[----:B------:R0:W-:Y:S01]  /*2eb00*/  STL.U8 [R8+0xa0], RZ ;  /* 0x0000a0ff08007387 */ /* 0x0001e20000100000 */
[----:B------:R-:W-:Y:S02]  /*2eb10*/  ISETP.NE.AND.EX P1, PT, RZ, RZ, PT, P1 ;  /* 0x000000ffff00720c */ /* 0x000fe40003f25310 */
[----:B------:R-:W-:-:S11]  /*2eb20*/  IMAD.X R43, RZ, RZ, R7, P2 ;  /* 0x000000ffff2b7224 */ /* 0x000fd600010e0607 */
[----:B------:R-:W-:Y:S05]  /*2eb30*/  @!P1 BRA `(.L_x_98) ;  /* 0x0000008000009947 */ /* 0x000fea0003800000 */
[----:B0-----:R-:W-:Y:S01]  /*2eb40*/  ISETP.NE.U32.AND P1, PT, R10, 0x2, PT ;  /* 0x000000020a00780c */ /* 0x001fe20003f25070 */
[----:B------:R0:W-:Y:S01]  /*2eb50*/  STL.U8 [R8+0xa1], RZ ;  /* 0x0000a1ff08007387 */ /* 0x0001e20000100000 */
[----:B------:R-:W-:Y:S02]  /*2eb60*/  IADD3 R42, P2, R6, 0x42, RZ ;  /* 0x00000042062a7810 */ /* 0x000fe40007f5e0ff */
[----:B------:R-:W-:-:S03]  /*2eb70*/  ISETP.NE.AND.EX P1, PT, RZ, RZ, PT, P1 ;  /* 0x000000ffff00720c */ /* 0x000fc60003f25310 */
[----:B------:R-:W-:-:S10]  /*2eb80*/  IMAD.X R43, RZ, RZ, R7, P2 ;  /* 0x000000ffff2b7224 */ /* 0x000fd400010e0607 */
[----:B------:R0:W-:Y:S01]  /*2eb90*/  @P1 STL.U8 [R8+0xa2], RZ ;  /* 0x0000a2ff08001387 */ /* 0x0001e20000100000 */
[----:B------:R-:W-:-:S05]  /*2eba0*/  @P1 IADD3 R42, P3, R6, 0x43, RZ ;  /* 0x00000043062a1810 */ /* 0x000fca0007f7e0ff */
[----:B------:R-:W-:-:S03]  /*2ebb0*/  @P1 IMAD.X R43, RZ, RZ, R7, P3 ;  /* 0x000000ffff2b1224 */ /* 0x000fc600018e0607 */
.L_x_98:
[----:B0-----:R-:W-:Y:S05]  /*2ebc0*/  BSYNC B1 ;  /* 0x0000000000017941 */ /* 0x001fea0003800000 */
.L_x_97:
        /* <DEDUP_REMOVED lines=20> */
[----:B-1----:R-:W-:Y:S01]  /*2ed10*/  IADD3 R6, P1, R42, 0xc, RZ ;  /* 0x0000000c2a067810 */ /* 0x002fe20007f3e0ff */
        /* <DEDUP_REMOVED lines=254> */
[----:B------:R-:W-:Y:S01]  /*2fd00*/  IMAD.X R43, RZ, RZ, R43, P1 ;  /* 0x000000ffff2b7224 */ /* 0x000fe200008e062b */
[----:B------:R1:W-:Y:S04]  /*2fd10*/  STL.U8 [R7+0xd9], RZ ;  /* 0x0000d9ff07007387 */ /* 0x0003e80000100000 */
[----:B------:R-:W-:Y:S01]  /*2fd20*/  ISETP.GT.U32.AND.EX P0, PT, R43, RZ, PT, P0 ;  /* 0x000000ff2b00720c */ /* 0x000fe20003f04100 */
[----:B------:R1:W-:Y:S04]  /*2fd30*/  STL.U8 [R7+0xda], RZ ;  /* 0x0000daff07007387 */ /* 0x0003e80000100000 */
[----:B------:R1:W-:Y:S08]  /*2fd40*/  STL.U8 [R7+0xdb], RZ ;  /* 0x0000dbff07007387 */ /* 0x0003f00000100000 */
[----:B------:R1:W-:Y:S04]  /*2fd50*/  @!P0 STL.U8 [R7+0xdc], RZ ;  /* 0x0000dcff07008387 */ /* 0x0003e80000100000 */
[----:B------:R1:W-:Y:S04]  /*2fd60*/  @!P0 STL.U8 [R7+0xdd], RZ ;  /* 0x0000ddff07008387 */ /* 0x0003e80000100000 */
[----:B------:R1:W-:Y:S04]  /*2fd70*/  @!P0 STL.U8 [R7+0xde], RZ ;  /* 0x0000deff07008387 */ /* 0x0003e80000100000 */
[----:B------:R1:W-:Y:S02]  /*2fd80*/  @!P0 STL.U8 [R7+0xdf], RZ ;  /* 0x0000dfff07008387 */ /* 0x0003e40000100000 */
.L_x_96:
[----:B-1----:R-:W-:Y:S05]  /*2fd90*/  BSYNC B0 ;  /* 0x0000000000007941 */ /* 0x002fea0003800000 */
.L_x_95:
[----:B0-----:R-:W2:Y:S04]  /*2fda0*/  LDL.128 R36, [R1+0x60] ;  /* 0x0000600001247983 */ /* 0x001ea80000100c00 */
[----:B------:R-:W3:Y:S04]  /*2fdb0*/  LDL.128 R28, [R1+0x70] ;  /* 0x00007000011c7983 */ /* 0x000ee80000100c00 */
[----:B------:R-:W4:Y:S04]  /*2fdc0*/  LDL.128 R24, [R1+0x80] ;  /* 0x0000800001187983 */ /* 0x000f280000100c00 */
[----:B------:R-:W3:Y:S04]  /*2fdd0*/  LDL.128 R16, [R1+0x90] ;  /* 0x0000900001107983 */ /* 0x000ee80000100c00 */
[----:B------:R-:W3:Y:S04]  /*2fde0*/  LDL.128 R12, [R1+0xa0] ;  /* 0x0000a000010c7983 */ /* 0x000ee80000100c00 */
[----:B------:R-:W3:Y:S01]  /*2fdf0*/  LDL.128 R20, [R1+0xb0] ;  /* 0x0000b00001147983 */ /* 0x000ee20000100c00 */
[----:B--2---:R-:W-:-:S02]  /*2fe00*/  LOP3.LUT R7, R36, 0xffff, RZ, 0xc0, !PT ;  /* 0x0000ffff24077812 */ /* 0x004fc400078ec0ff */
[----:B------:R-:W-:Y:S02]  /*2fe10*/  PRMT R33, R38, 0x7732, RZ ;  /* 0x0000773226217816 */ /* 0x000fe400000000ff */
        /* <DEDUP_REMOVED lines=15> */
[----:B------:R-:W-:Y:S01]  /*2ff10*/  LOP3.LUT R10, R37, 0xffff, RZ, 0xc0, !PT ;  /* 0x0000ffff250a7812 */ /* 0x000fe200078ec0ff */
[----:B------:R-:W-:Y:S01]  /*2ff20*/  IMAD.WIDE.U32 R60, R60, 0x10000, RZ ;  /* 0x000100003c3c7825 */ /* 0x000fe200078e00ff */
[----:B------:R-:W-:Y:S02]  /*2ff30*/  SHF.L.U64.HI R33, R38, 0x8, RZ ;  /* 0x0000000826217819 */ /* 0x000fe400000102ff */
[----:B------:R-:W-:Y:S01]  /*2ff40*/  PRMT R49, R7, 0x6540, R38 ;  /* 0x0000654007317816 */ /* 0x000fe20000000026 */
[----:B------:R-:W-:Y:S01]  /*2ff50*/  IMAD.WIDE.U32 R44, R8, 0x1000000, RZ ;  /* 0x01000000082c7825 */ /* 0x000fe200078e00ff */
[----:B------:R-:W-:Y:S02]  /*2ff60*/  SHF.L.U64.HI R7, R36, 0x8, RZ ;  /* 0x0000000824077819 */ /* 0x000fe400000102ff */
[----:B------:R-:W-:Y:S02]  /*2ff70*/  PRMT R34, R37, 0x7732, RZ ;  /* 0x0000773225227816 */ /* 0x000fe400000000ff */
[----:B------:R-:W-:-:S02]  /*2ff80*/  LOP3.LUT R32, R39, 0xffff, RZ, 0xc0, !PT ;  /* 0x0000ffff27207812 */ /* 0x000fc400078ec0ff */
[----:B------:R-:W-:Y:S02]  /*2ff90*/  SHF.R.U32.HI R6, RZ, 0x8, R10 ;  /* 0x00000008ff067819 */ /* 0x000fe4000001160a */
[----:B------:R-:W-:Y:S02]  /*2ffa0*/  LOP3.LUT R33, R43, R33, R41, 0xfe, !PT ;  /* 0x000000212b217212 */ /* 0x000fe400078efe29 */
[----:B------:R-:W-:Y:S02]  /*2ffb0*/  PRMT R47, R11, 0x6540, R36 ;  /* 0x000065400b2f7816 */ /* 0x000fe40000000024 */
[----:B------:R-:W-:Y:S02]  /*2ffc0*/  LOP3.LUT R11, R45, R7, R61, 0xfe, !PT ;  /* 0x000000072d0b7212 */ /* 0x000fe400078efe3d */
[----:B------:R-:W-:Y:S02]  /*2ffd0*/  PRMT R35, R39, 0x7732, RZ ;  /* 0x0000773227237816 */ /* 0x000fe400000000ff */
[----:B------:R-:W-:Y:S01]  /*2ffe0*/  SHF.R.U32.HI R7, RZ, 0x8, R32 ;  /* 0x00000008ff077819 */ /* 0x000fe20000011620 */
[----:B------:R-:W2:Y:S01]  /*2fff0*/  LDL.128 R36, [R1+0xc0] ;  /* 0x0000c00001247983 */ /* 0x000ea20000100c00 */
[----:B------:R-:W-:Y:S01]  /*30000*/  PRMT R8, R6, 0x7104, RZ ;  /* 0x0000710406087816 */ /* 0x000fe200000000ff */
[----:B------:R-:W-:Y:S01]  /*30010*/  IMAD.MOV.U32 R6, RZ, RZ, R34 ;  /* 0x000000ffff067224 */ /* 0x000fe200078e0022 */
[----:B------:R-:W-:-:S02]  /*30020*/  LOP3.LUT R33, R33, 0xff, R10, 0xf8, !PT ;  /* 0x000000ff21217812 */ /* 0x000fc400078ef80a */
[----:B------:R-:W-:Y:S01]  /*30030*/  PRMT R10, R7, 0x7104, RZ ;  /* 0x00007104070a7816 */ /* 0x000fe200000000ff */
[----:B------:R-:W-:Y:S01]  /*30040*/  IMAD.MOV.U32 R7, RZ, RZ, R35 ;  /* 0x000000ffff077224 */ /* 0x000fe200078e0023 */
[----:B------:R-:W-:Y:S02]  /*30050*/  LOP3.LUT R11, R11, 0xff, R32, 0xf8, !PT ;  /* 0x000000ff0b0b7812 */ /* 0x000fe400078ef820 */
[----:B------:R-:W-:Y:S02]  /*30060*/  LOP3.LUT R33, R33, R8, RZ, 0xfc, !PT ;  /* 0x0000000821217212 */ /* 0x000fe400078efcff */
[----:B------:R-:W-:Y:S01]  /*30070*/  SHF.R.U32.HI R8, RZ, 0x8, R6 ;  /* 0x00000008ff087819 */ /* 0x000fe20000011606 */
[----:B------:R-:W-:Y:S01]  /*30080*/  IMAD.U32 R6, R6, 0x10000, RZ ;  /* 0x0001000006067824 */ /* 0x000fe200078e00ff */
[----:B------:R-:W-:Y:S02]  /*30090*/  LOP3.LUT R32, R11, R10, RZ, 0xfc, !PT ;  /* 0x0000000a0b207212 */ /* 0x000fe400078efcff */
[----:B------:R-:W-:Y:S01]  /*300a0*/  SHF.R.U32.HI R10, RZ, 0x8, R7 ;  /* 0x00000008ff0a7819 */ /* 0x000fe20000011607 */
[----:B------:R-:W-:Y:S01]  /*300b0*/  IMAD.U32 R7, R7, 0x10000, RZ ;  /* 0x0001000007077824 */ /* 0x000fe200078e00ff */
[----:B------:R-:W-:-:S02]  /*300c0*/  LOP3.LUT R8, R8, 0xffff, RZ, 0xc0, !PT ;  /* 0x0000ffff08087812 */ /* 0x000fc400078ec0ff */
[----:B------:R-:W-:Y:S02]  /*300d0*/  LOP3.LUT R10, R10, 0xffff, RZ, 0xc0, !PT ;  /* 0x0000ffff0a0a7812 */ /* 0x000fe400078ec0ff */
[----:B------:R-:W-:Y:S01]  /*300e0*/  LOP3.LUT R63, R33, 0xff0000, R6, 0xf8, !PT ;  /* 0x00ff0000213f7812 */ /* 0x000fe200078ef806 */
[----:B------:R-:W-:Y:S01]  /*300f0*/  IMAD.SHL.U32 R8, R8, 0x1000000, RZ ;  /* 0x0100000008087824 */ /* 0x000fe200078e00ff */
[----:B------:R-:W-:Y:S01]  /*30100*/  LOP3.LUT R7, R32, 0xff0000, R7, 0xf8, !PT ;  /* 0x00ff000020077812 */ /* 0x000fe200078ef807 */
[----:B------:R-:W-:Y:S01]  /*30110*/  IMAD.SHL.U32 R10, R10, 0x1000000, RZ ;  /* 0x010000000a0a7824 */ /* 0x000fe200078e00ff */
[----:B---3--:R-:W-:Y:S02]  /*30120*/  LOP3.LUT R11, R30, 0xffff, RZ, 0xc0, !PT ;  /* 0x0000ffff1e0b7812 */ /* 0x008fe400078ec0ff */
[----:B------:R-:W-:Y:S02]  /*30130*/  LOP3.LUT R63, R63, R8, RZ, 0xfc, !PT ;  /* 0x000000083f3f7212 */ /* 0x000fe400078efcff */
[----:B------:R-:W-:-:S02]  /*30140*/  LOP3.LUT R8, R28, 0xffff, RZ, 0xc0, !PT ;  /* 0x0000ffff1c087812 */ /* 0x000fc400078ec0ff */
[----:B------:R-:W-:Y:S02]  /*30150*/  LOP3.LUT R62, R7, R10, RZ, 0xfc, !PT ;  /* 0x0000000a073e7212 */ /* 0x000fe400078efcff */
[----:B------:R-:W-:Y:S02]  /*30160*/  SHF.R.U32.HI R6, RZ, 0x8, R8 ;  /* 0x00000008ff067819 */ /* 0x000fe40000011608 */
[----:B------:R-:W-:Y:S02]  /*30170*/  SHF.R.U32.HI R7, RZ, 0x8, R11 ;  /* 0x00000008ff077819 */ /* 0x000fe4000001160b */
[----:B------:R-:W-:Y:S02]  /*30180*/  PRMT R28, R28, 0x7732, RZ ;  /* 0x000077321c1c7816 */ /* 0x000fe400000000ff */
[----:B------:R-:W-:Y:S02]  /*30190*/  PRMT R64, R30, 0x7732, RZ ;  /* 0x000077321e407816 */ /* 0x000fe400000000ff */
[----:B------:R-:W-:-:S02]  /*301a0*/  LOP3.LUT R61, R42, R49, R40, 0xfe, !PT ;  /* 0x000000312a3d7212 */ /* 0x000fc400078efe28 */
[----:B------:R-:W-:Y:S02]  /*301b0*/  LOP3.LUT R41, R6, 0xff, RZ, 0xc0, !PT ;  /* 0x000000ff06297812 */ /* 0x000fe400078ec0ff */
[----:B------:R-:W-:Y:S02]  /*301c0*/  LOP3.LUT R40, R7, 0xff, RZ, 0xc0, !PT ;  /* 0x000000ff07287812 */ /* 0x000fe400078ec0ff */
[----:B------:R-:W-:Y:S02]  /*301d0*/  SHF.R.U32.HI R6, RZ, 0x8, R28 ;  /* 0x00000008ff067819 */ /* 0x000fe4000001161c */
[----:B------:R-:W-:Y:S02]  /*301e0*/  SHF.R.U32.HI R7, RZ, 0x8, R64 ;  /* 0x00000008ff077819 */ /* 0x000fe40000011640 */
[----:B------:R-:W-:Y:S02]  /*301f0*/  LOP3.LUT R28, R28, 0xff, RZ, 0xc0, !PT ;  /* 0x000000ff1c1c7812 */ /* 0x000fe400078ec0ff */
[----:B------:R-:W-:-:S02]  /*30200*/  LOP3.LUT R64, R64, 0xff, RZ, 0xc0, !PT ;  /* 0x000000ff40407812 */ /* 0x000fc400078ec0ff */
[----:B------:R-:W-:Y:S02]  /*30210*/  LOP3.LUT R6, R6, 0xffff, RZ, 0xc0, !PT ;  /* 0x0000ffff06067812 */ /* 0x000fe400078ec0ff */
[----:B------:R-:W-:Y:S01]  /*30220*/  LOP3.LUT R7, R7, 0xffff, RZ, 0xc0, !PT ;  /* 0x0000ffff07077812 */ /* 0x000fe200078ec0ff */
[----:B------:R-:W-:Y:S01]  /*30230*/  IMAD.WIDE.U32 R64, R64, 0x10000, RZ ;  /* 0x0001000040407825 */ /* 0x000fe200078e00ff */
[C---:B------:R-:W-:Y:S02]  /*30240*/  LOP3.LUT R10, R29.reuse, 0xffff, RZ, 0xc0, !PT ;  /* 0x0000ffff1d0a7812 */ /* 0x040fe400078ec0ff */
[----:B------:R-:W-:Y:S01]  /*30250*/  PRMT R42, R29, 0x7732, RZ ;  /* 0x000077321d2a7816 */ /* 0x000fe200000000ff */
[----:B------:R-:W-:Y:S01]  /*30260*/  IMAD.WIDE.U32 R28, R28, 0x10000, RZ ;  /* 0x000100001c1c7825 */ /* 0x000fe200078e00ff */
[C---:B------:R-:W-:Y:S02]  /*30270*/  LOP3.LUT R34, R31.reuse, 0xffff, RZ, 0xc0, !PT ;  /* 0x0000ffff1f227812 */ /* 0x040fe400078ec0ff */
[----:B------:R-:W-:Y:S01]  /*30280*/  PRMT R43, R31, 0x7732, RZ ;  /* 0x000077321f2b7816 */ /* 0x000fe200000000ff */
[----:B------:R-:W-:Y:S01]  /*30290*/  IMAD.WIDE.U32 R30, R6, 0x1000000, RZ ;  /* 0x01000000061e7825 */ /* 0x000fe200078e00ff */
[----:B------:R-:W-:-:S02]  /*302a0*/  PRMT R67, R8, 0x6540, R41 ;  /* 0x0000654008437816 */ /* 0x000fc40000000029 */
[----:B------:R-:W-:Y:S01]  /*302b0*/  SHF.L.U64.HI R41, R41, 0x8, RZ ;  /* 0x0000000829297819 */ /* 0x000fe200000102ff */
[----:B------:R-:W-:Y:S01]  /*302c0*/  IMAD.WIDE.U32 R32, R7, 0x1000000, RZ ;  /* 0x0100000007207825 */ /* 0x000fe200078e00ff */
[----:B------:R-:W-:Y:S02]  /*302d0*/  SHF.L.U64.HI R7, R40, 0x8, RZ ;  /* 0x0000000828077819 */ /* 0x000fe400000102ff */
[----:B------:R-:W-:Y:S02]  /*302e0*/  PRMT R35, R11, 0x6540, R40 ;  /* 0x000065400b237816 */ /* 0x000fe40000000028 */
[----:B------:R-:W-:Y:S02]  /*302f0*/  LOP3.LUT R29, R31, R41, R29, 0xfe, !PT ;  /* 0x000000291f1d7212 */ /* 0x000fe400078efe1d */
[----:B------:R-:W-:Y:S02]  /*30300*/  LOP3.LUT R11, R33, R7, R65, 0xfe, !PT ;  /* 0x00000007210b7212 */ /* 0x000fe400078efe41 */
[----:B------:R-:W-:-:S02]  /*30310*/  SHF.R.U32.HI R6, RZ, 0x8, R10 ;  /* 0x00000008ff067819 */ /* 0x000fc4000001160a */
[----:B------:R-:W-:Y:S02]  /*30320*/  SHF.R.U32.HI R7, RZ, 0x8, R34 ;  /* 0x00000008ff077819 */ /* 0x000fe40000011622 */
[----:B------:R-:W-:Y:S02]  /*30330*/  LOP3.LUT R29, R29, 0xff, R10, 0xf8, !PT ;  /* 0x000000ff1d1d7812 */ /* 0x000fe400078ef80a */
[----:B------:R-:W-:Y:S01]  /*30340*/  PRMT R8, R6, 0x7104, RZ ;  /* 0x0000710406087816 */ /* 0x000fe200000000ff */
[----:B------:R-:W-:Y:S01]  /*30350*/  IMAD.MOV.U32 R6, RZ, RZ, R42 ;  /* 0x000000ffff067224 */ /* 0x000fe200078e002a */
[----:B------:R-:W-:Y:S01]  /*30360*/  PRMT R10, R7, 0x7104, RZ ;  /* 0x00007104070a7816 */ /* 0x000fe200000000ff */
[----:B------:R-:W-:Y:S01]  /*30370*/  IMAD.MOV.U32 R7, RZ, RZ, R43 ;  /* 0x000000ffff077224 */ /* 0x000fe200078e002b */
[----:B------:R-:W-:Y:S01]  /*30380*/  LOP3.LUT R60, R44, R47, R60, 0xfe, !PT ;  /* 0x0000002f2c3c7212 */ /* 0x000fe200078efe3c */
[----:B------:R-:W3:Y:S01]  /*30390*/  LDL.128 R40, [R1+0x20] ;  /* 0x0000200001287983 */ /* 0x000ee20000100c00 */
[----:B------:R-:W-:-:S03]  /*303a0*/  LOP3.LUT R11, R11, 0xff, R34, 0xf8, !PT ;  /* 0x000000ff0b0b7812 */ /* 0x000fc600078ef822 */
[----:B------:R-:W2:Y:S01]  /*303b0*/  LDL.128 R44, [R1+0xd0] ;  /* 0x0000d000012c7983 */ /* 0x000ea20000100c00 */
[----:B------:R-:W-:Y:S02]  /*303c0*/  LOP3.LUT R29, R29, R8, RZ, 0xfc, !PT ;  /* 0x000000081d1d7212 */ /* 0x000fe400078efcff */
[----:B------:R-:W-:Y:S02]  /*303d0*/  LOP3.LUT R34, R11, R10, RZ, 0xfc, !PT ;  /* 0x0000000a0b227212 */ /* 0x000fe400078efcff */
[----:B------:R-:W-:Y:S01]  /*303e0*/  SHF.R.U32.HI R8, RZ, 0x8, R6 ;  /* 0x00000008ff087819 */ /* 0x000fe20000011606 */
[----:B------:R-:W-:Y:S01]  /*303f0*/  IMAD.U32 R6, R6, 0x10000, RZ ;  /* 0x0001000006067824 */ /* 0x000fe200078e00ff */
[----:B------:R-:W-:Y:S01]  /*30400*/  SHF.R.U32.HI R10, RZ, 0x8, R7 ;  /* 0x00000008ff0a7819 */ /* 0x000fe20000011607 */
[----:B------:R-:W-:Y:S01]  /*30410*/  IMAD.U32 R7, R7, 0x10000, RZ ;  /* 0x0001000007077824 */ /* 0x000fe200078e00ff */
[----:B------:R-:W-:Y:S02]  /*30420*/  LOP3.LUT R8, R8, 0xffff, RZ, 0xc0, !PT ;  /* 0x0000ffff08087812 */ /* 0x000fe400078ec0ff */
[----:B------:R-:W-:-:S02]  /*30430*/  LOP3.LUT R10, R10, 0xffff, RZ, 0xc0, !PT ;  /* 0x0000ffff0a0a7812 */ /* 0x000fc400078ec0ff */
[----:B------:R-:W-:Y:S01]  /*30440*/  LOP3.LUT R65, R29, 0xff0000, R6, 0xf8, !PT ;  /* 0x00ff00001d417812 */ /* 0x000fe200078ef806 */
[----:B------:R-:W-:Y:S01]  /*30450*/  IMAD.SHL.U32 R8, R8, 0x1000000, RZ ;  /* 0x0100000008087824 */ /* 0x000fe200078e00ff */
[----:B------:R-:W-:Y:S01]  /*30460*/  LOP3.LUT R7, R34, 0xff0000, R7, 0xf8, !PT ;  /* 0x00ff000022077812 */ /* 0x000fe200078ef807 */
[----:B------:R-:W-:Y:S01]  /*30470*/  IMAD.SHL.U32 R10, R10, 0x1000000, RZ ;  /* 0x010000000a0a7824 */ /* 0x000fe200078e00ff */
[----:B----4-:R-:W-:Y:S02]  /*30480*/  LOP3.LUT R52, R26, 0xffff, RZ, 0xc0, !PT ;  /* 0x0000ffff1a347812 */ /* 0x010fe400078ec0ff */
[----:B------:R-:W-:Y:S02]  /*30490*/  LOP3.LUT R64, R32, R35, R64, 0xfe, !PT ;  /* 0x0000002320407212 */ /* 0x000fe400078efe40 */
[----:B------:R-:W-:Y:S02]  /*304a0*/  LOP3.LUT R65, R65, R8, RZ, 0xfc, !PT ;  /* 0x0000000841417212 */ /* 0x000fe400078efcff */
[----:B------:R-:W-:-:S02]  /*304b0*/  LOP3.LUT R66, R7, R10, RZ, 0xfc, !PT ;  /* 0x0000000a07427212 */ /* 0x000fc400078efcff */
[----:B------:R-:W-:Y:S02]  /*304c0*/  LOP3.LUT R35, R24, 0xffff, RZ, 0xc0, !PT ;  /* 0x0000ffff18237812 */ /* 0x000fe400078ec0ff */
[----:B------:R-:W-:Y:S02]  /*304d0*/  SHF.R.U32.HI R8, RZ, 0x8, R52 ;  /* 0x00000008ff087819 */ /* 0x000fe40000011634 */
[----:B------:R-:W-:Y:S02]  /*304e0*/  PRMT R10, R26, 0x7732, RZ ;  /* 0x000077321a0a7816 */ /* 0x000fe400000000ff */
[----:B------:R-:W-:Y:S02]  /*304f0*/  SHF.R.U32.HI R6, RZ, 0x8, R35 ;  /* 0x00000008ff067819 */ /* 0x000fe40000011623 */
[----:B------:R-:W-:Y:S02]  /*30500*/  LOP3.LUT R11, R8, 0xff, RZ, 0xc0, !PT ;  /* 0x000000ff080b7812 */ /* 0x000fe400078ec0ff */
[----:B------:R-:W-:-:S02]  /*30510*/  PRMT R7, R24, 0x7732, RZ ;  /* 0x0000773218077816 */ /* 0x000fc400000000ff */
[----:B------:R-:W-:Y:S02]  /*30520*/  SHF.R.U32.HI R8, RZ, 0x8, R10 ;  /* 0x00000008ff087819 */ /* 0x000fe4000001160a */
[----:B------:R-:W-:Y:S02]  /*30530*/  LOP3.LUT R32, R6, 0xff, RZ, 0xc0, !PT ;  /* 0x000000ff06207812 */ /* 0x000fe400078ec0ff */
[----:B------:R-:W-:Y:S02]  /*30540*/  SHF.R.U32.HI R6, RZ, 0x8, R7 ;  /* 0x00000008ff067819 */ /* 0x000fe40000011607 */
[----:B------:R-:W-:Y:S02]  /*30550*/  LOP3.LUT R10, R10, 0xff, RZ, 0xc0, !PT ;  /* 0x000000ff0a0a7812 */ /* 0x000fe400078ec0ff */
[----:B------:R-:W-:Y:S02]  /*30560*/  LOP3.LUT R8, R8, 0xffff, RZ, 0xc0, !PT ;  /* 0x0000ffff08087812 */ /* 0x000fe400078ec0ff */
[----:B------:R-:W-:-:S02]  /*30570*/  LOP3.LUT R67, R30, R67, R28, 0xfe, !PT ;  /* 0x000000431e437212 */ /* 0x000fc400078efe1c */
[----:B------:R-:W3:Y:S01]  /*30580*/  LDL.128 R28, [R1] ;  /* 0x00000000011c7983 */ /* 0x000ee20000100c00 */
[----:B------:R-:W-:Y:S01]  /*30590*/  LOP3.LUT R7, R7, 0xff, RZ, 0xc0, !PT ;  /* 0x000000ff07077812 */ /* 0x000fe200078ec0ff */
[----:B------:R-:W-:Y:S01]  /*305a0*/  IMAD.WIDE.U32 R48, R10, 0x10000, RZ ;  /* 0x000100000a307825 */ /* 0x000fe200078e00ff */
[----:B------:R-:W-:Y:S02]  /*305b0*/  LOP3.LUT R33, R6, 0xffff, RZ, 0xc0, !PT ;  /* 0x0000ffff06217812 */ /* 0x000fe400078ec0ff */
[----:B------:R-:W-:Y:S01]  /*305c0*/  PRMT R69, R35, 0x6540, R32 ;  /* 0x0000654023457816 */ /* 0x000fe20000000020 */
[----:B------:R-:W-:Y:S01]  /*305d0*/  IMAD.WIDE.U32 R56, R8, 0x1000000, RZ ;  /* 0x0100000008387825 */ /* 0x000fe200078e00ff */
[----:B------:R-:W-:Y:S02]  /*305e0*/  SHF.L.U64.HI R35, R11, 0x8, RZ ;  /* 0x000000080b237819 */ /* 0x000fe400000102ff */
[----:B------:R-:W-:Y:S01]  /*305f0*/  LOP3.LUT R53, R27, 0xffff, RZ, 0xc0, !PT ;  /* 0x0000ffff1b357812 */ /* 0x000fe200078ec0ff */
[----:B------:R-:W-:Y:S01]  /*30600*/  IMAD.WIDE.U32 R6, R7, 0x10000, RZ ;  /* 0x0001000007067825 */ /* 0x000fe200078e00ff */
[----:B------:R-:W-:-:S02]  /*30610*/  SHF.L.U64.HI R55, R32, 0x8, RZ ;  /* 0x0000000820377819 */ /* 0x000fc400000102ff */
[----:B------:R-:W-:Y:S01]  /*30620*/  LOP3.LUT R34, R25, 0xffff, RZ, 0xc0, !PT ;  /* 0x0000ffff19227812 */ /* 0x000fe200078ec0ff */
[----:B------:R-:W-:Y:S01]  /*30630*/  IMAD.WIDE.U32 R32, R33, 0x1000000, RZ ;  /* 0x0100000021207825 */ /* 0x000fe200078e00ff */
[----:B------:R-:W-:Y:S02]  /*30640*/  PRMT R54, R25, 0x7732, RZ ;  /* 0x0000773219367816 */ /* 0x000fe400000000ff */
[----:B------:R-:W-:Y:S02]  /*30650*/  PRMT R58, R27, 0x7732, RZ ;  /* 0x000077321b3a7816 */ /* 0x000fe400000000ff */
[----:B------:R-:W-:Y:S01]  /*30660*/  LOP3.LUT R10, R57, R35, R49, 0xfe, !PT ;  /* 0x00000023390a7212 */ /* 0x000fe200078efe31 */
[----:B------:R-:W4:Y:S01]  /*30670*/  LDL.128 R24, [R1+0x40] ;  /* 0x0000400001187983 */ /* 0x000f220000100c00 */
[----:B------:R-:W-:Y:S02]  /*30680*/  SHF.R.U32.HI R8, RZ, 0x8, R53 ;  /* 0x00000008ff087819 */ /* 0x000fe40000011635 */
[----:B------:R-:W-:-:S02]  /*30690*/  PRMT R59, R52, 0x6540, R11 ;  /* 0x00006540343b7816 */ /* 0x000fc4000000000b */
[----:B------:R-:W-:Y:S02]  /*306a0*/  LOP3.LUT R11, R33, R55, R7, 0xfe, !PT ;  /* 0x00000037210b7212 */ /* 0x000fe400078efe07 */
[----:B------:R-:W-:Y:S02]  /*306b0*/  LOP3.LUT R49, R10, 0xff, R53, 0xf8, !PT ;  /* 0x000000ff0a317812 */ /* 0x000fe400078ef835 */
[----:B------:R-:W-:Y:S02]  /*306c0*/  SHF.R.U32.HI R7, RZ, 0x8, R34 ;  /* 0x00000008ff077819 */ /* 0x000fe40000011622 */
[----:B------:R-:W-:Y:S01]  /*306d0*/  PRMT R10, R8, 0x7104, RZ ;  /* 0x00007104080a7816 */ /* 0x000fe200000000ff */
[----:B------:R-:W-:Y:S01]  /*306e0*/  IMAD.MOV.U32 R8, RZ, RZ, R54 ;  /* 0x000000ffff087224 */ /* 0x000fe200078e0036 */
[----:B------:R-:W-:Y:S01]  /*306f0*/  LOP3.LUT R34, R11, 0xff, R34, 0xf8, !PT ;  /* 0x000000ff0b227812 */ /* 0x000fe200078ef822 */
[----:B------:R-:W3:Y:S01]  /*30700*/  LDL.128 R52, [R1+0x30] ;  /* 0x0000300001347983 */ /* 0x000ee20000100c00 */
[----:B------:R-:W-:-:S02]  /*30710*/  PRMT R7, R7, 0x7104, RZ ;  /* 0x0000710407077816 */ /* 0x000fc400000000ff */
[----:B------:R-:W-:Y:S01]  /*30720*/  LOP3.LUT R49, R49, R10, RZ, 0xfc, !PT ;  /* 0x0000000a31317212 */ /* 0x000fe200078efcff */
[----:B------:R-:W-:Y:S01]  /*30730*/  IMAD.MOV.U32 R10, RZ, RZ, R58 ;  /* 0x000000ffff0a7224 */ /* 0x000fe200078e003a */
[----:B------:R-:W-:Y:S02]  /*30740*/  LOP3.LUT R69, R32, R69, R6, 0xfe, !PT ;  /* 0x0000004520457212 */ /* 0x000fe400078efe06 */
[----:B------:R-:W-:Y:S02]  /*30750*/  SHF.R.U32.HI R6, RZ, 0x8, R8 ;  /* 0x00000008ff067819 */ /* 0x000fe40000011608 */
[----:B------:R-:W-:Y:S02]  /*30760*/  LOP3.LUT R57, R34, R7, RZ, 0xfc, !PT ;  /* 0x0000000722397212 */ /* 0x000fe400078efcff */
[----:B------:R-:W3:Y:S01]  /*30770*/  LDL.128 R32, [R1+0x10] ;  /* 0x0000100001207983 */ /* 0x000ee20000100c00 */
[----:B------:R-:W-:Y:S01]  /*30780*/  SHF.R.U32.HI R7, RZ, 0x8, R10 ;  /* 0x00000008ff077819 */ /* 0x000fe2000001160a */
[----:B------:R-:W-:Y:S01]  /*30790*/  IMAD.U32 R8, R8, 0x10000, RZ ;  /* 0x0001000008087824 */ /* 0x000fe200078e00ff */
[----:B------:R-:W-:-:S02]  /*307a0*/  LOP3.LUT R6, R6, 0xffff, RZ, 0xc0, !PT ;  /* 0x0000ffff06067812 */ /* 0x000fc400078ec0ff */
[----:B------:R-:W-:Y:S02]  /*307b0*/  LOP3.LUT R11, R7, 0xffff, RZ, 0xc0, !PT ;  /* 0x0000ffff070b7812 */ /* 0x000fe400078ec0ff */
[----:B------:R-:W-:Y:S01]  /*307c0*/  LOP3.LUT R8, R57, 0xff0000, R8, 0xf8, !PT ;  /* 0x00ff000039087812 */ /* 0x000fe200078ef808 */
[----:B------:R-:W-:Y:S01]  /*307d0*/  IMAD.SHL.U32 R7, R6, 0x1000000, RZ ;  /* 0x0100000006077824 */ /* 0x000fe200078e00ff */
[----:B------:R-:W-:Y:S02]  /*307e0*/  LOP3.LUT R6, R56, R59, R48, 0xfe, !PT ;  /* 0x0000003b38067212 */ /* 0x000fe400078efe30 */
[----:B------:R-:W3:Y:S01]  /*307f0*/  LDL.128 R56, [R1+0x50] ;  /* 0x0000500001387983 */ /* 0x000ee20000100c00 */
[----:B------:R-:W-:Y:S02]  /*30800*/  IMAD.U32 R10, R10, 0x10000, RZ ;  /* 0x000100000a0a7824 */ /* 0x000fe400078e00ff */
[----:B------:R-:W-:-:S03]  /*30810*/  IMAD.SHL.U32 R11, R11, 0x1000000, RZ ;  /* 0x010000000b0b7824 */ /* 0x000fc600078e00ff */
[----:B------:R-:W-:Y:S02]  /*30820*/  LOP3.LUT R10, R49, 0xff0000, R10, 0xf8, !PT ;  /* 0x00ff0000310a7812 */ /* 0x000fe400078ef80a */
[----:B------:R-:W-:Y:S02]  /*30830*/  LOP3.LUT R71, R8, R7, RZ, 0xfc, !PT ;  /* 0x0000000708477212 */ /* 0x000fe400078efcff */
[----:B------:R-:W-:Y:S02]  /*30840*/  LOP3.LUT R7, R10, R11, RZ, 0xfc, !PT ;  /* 0x0000000b0a077212 */ /* 0x000fe400078efcff */
[C---:B------:R-:W-:Y:S02]  /*30850*/  LOP3.LUT R10, R16.reuse, 0xffff, RZ, 0xc0, !PT ;  /* 0x0000ffff100a7812 */ /* 0x040fe400078ec0ff */
[----:B------:R-:W-:Y:S02]  /*30860*/  PRMT R48, R16, 0x7732, RZ ;  /* 0x0000773210307816 */ /* 0x000fe400000000ff */
[----:B------:R-:W-:-:S02]  /*30870*/  SHF.R.U32.HI R8, RZ, 0x8, R10 ;  /* 0x00000008ff087819 */ /* 0x000fc4000001160a */
[C---:B------:R-:W-:Y:S02]  /*30880*/  LOP3.LUT R16, R18.reuse, 0xffff, RZ, 0xc0, !PT ;  /* 0x0000ffff12107812 */ /* 0x040fe400078ec0ff */
[----:B------:R-:W-:Y:S02]  /*30890*/  PRMT R18, R18, 0x7732, RZ ;  /* 0x0000773212127816 */ /* 0x000fe400000000ff */
[----:B------:R-:W-:Y:S02]  /*308a0*/  LOP3.LUT R85, R8, 0xff, RZ, 0xc0, !PT ;  /* 0x000000ff08557812 */ /* 0x000fe400078ec0ff */
[----:B------:R-:W-:Y:S01]  /*308b0*/  SHF.R.U32.HI R8, RZ, 0x8, R48 ;  /* 0x00000008ff087819 */ /* 0x000fe20000011630 */
[----:B------:R-:W-:Y:S01]  /*308c0*/  IMAD.MOV.U32 R72, RZ, RZ, R18 ;  /* 0x000000ffff487224 */ /* 0x000fe200078e0012 */
[----:B------:R-:W-:Y:S02]  /*308d0*/  LOP3.LUT R74, R48, 0xff, RZ, 0xc0, !PT ;  /* 0x000000ff304a7812 */ /* 0x000fe400078ec0ff */
[----:B------:R-:W-:-:S02]  /*308e0*/  LOP3.LUT R8, R8, 0xffff, RZ, 0xc0, !PT ;  /* 0x0000ffff08087812 */ /* 0x000fc400078ec0ff */
[----:B------:R-:W-:Y:S01]  /*308f0*/  SHF.R.U32.HI R18, RZ, 0x8, R16 ;  /* 0x00000008ff127819 */ /* 0x000fe20000011610 */
[----:B------:R-:W-:Y:S01]  /*30900*/  IMAD.WIDE.U32 R74, R74, 0x10000, RZ ;  /* 0x000100004a4a7825 */ /* 0x000fe200078e00ff */
[----:B------:R-:W-:Y:S02]  /*30910*/  SHF.R.U32.HI R48, RZ, 0x8, R72 ;  /* 0x00000008ff307819 */ /* 0x000fe40000011648 */
[----:B------:R-:W-:Y:S01]  /*30920*/  LOP3.LUT R11, R17, 0xffff, RZ, 0xc0, !PT ;  /* 0x0000ffff110b7812 */ /* 0x000fe200078ec0ff */
[----:B------:R-:W-:Y:S01]  /*30930*/  IMAD.WIDE.U32 R78, R8, 0x1000000, RZ ;  /* 0x01000000084e7825 */ /* 0x000fe200078e00ff */
[----:B------:R-:W-:Y:S02]  /*30940*/  SHF.L.U64.HI R87, R85, 0x8, RZ ;  /* 0x0000000855577819 */ /* 0x000fe400000102ff */
[----:B------:R-:W-:Y:S02]  /*30950*/  LOP3.LUT R81, R18, 0xff, RZ, 0xc0, !PT ;  /* 0x000000ff12517812 */ /* 0x000fe400078ec0ff */
[----:B------:R-:W-:-:S02]  /*30960*/  LOP3.LUT R72, R72, 0xff, RZ, 0xc0, !PT ;  /* 0x000000ff48487812 */ /* 0x000fc400078ec0ff */
[----:B------:R-:W-:Y:S02]  /*30970*/  LOP3.LUT R48, R48, 0xffff, RZ, 0xc0, !PT ;  /* 0x0000ffff30307812 */ /* 0x000fe400078ec0ff */
[----:B------:R-:W-:Y:S02]  /*30980*/  LOP3.LUT R18, R79, R87, R75, 0xfe, !PT ;  /* 0x000000574f127212 */ /* 0x000fe400078efe4b */
[--C-:B------:R-:W-:Y:S01]  /*30990*/  SHF.R.U32.HI R8, RZ, 0x8, R11.reuse ;  /* 0x00000008ff087819 */ /* 0x100fe2000001160b */
[----:B------:R-:W-:Y:S01]  /*309a0*/  IMAD.WIDE.U32 R72, R72, 0x10000, RZ ;  /* 0x0001000048487825 */ /* 0x000fe200078e00ff */
[----:B------:R-:W-:Y:S02]  /*309b0*/  PRMT R49, R17, 0x7732, RZ ;  /* 0x0000773211317816 */ /* 0x000fe400000000ff */
[----:B------:R-:W-:Y:S01]  /*309c0*/  LOP3.LUT R11, R18, 0xff, R11, 0xf8, !PT ;  /* 0x000000ff120b7812 */ /* 0x000fe200078ef80b */
[----:B------:R-:W-:Y:S01]  /*309d0*/  IMAD.WIDE.U32 R76, R48, 0x1000000, RZ ;  /* 0x01000000304c7825 */ /* 0x000fe200078e00ff */
[----:B------:R-:W-:-:S02]  /*309e0*/  PRMT R8, R8, 0x7104, RZ ;  /* 0x0000710408087816 */ /* 0x000fc400000000ff */
[----:B------:R-:W-:Y:S02]  /*309f0*/  LOP3.LUT R17, R19, 0xffff, RZ, 0xc0, !PT ;  /* 0x0000ffff13117812 */ /* 0x000fe400078ec0ff */
[----:B------:R-:W-:Y:S02]  /*30a00*/  SHF.L.U64.HI R83, R81, 0x8, RZ ;  /* 0x0000000851537819 */ /* 0x000fe400000102ff */
[----:B------:R-:W-:Y:S02]  /*30a10*/  PRMT R85, R10, 0x6540, R85 ;  /* 0x000065400a557816 */ /* 0x000fe40000000055 */
[----:B------:R-:W-:Y:S02]  /*30a20*/  PRMT R81, R16, 0x6540, R81 ;  /* 0x0000654010517816 */ /* 0x000fe40000000051 */
[----:B------:R-:W-:Y:S02]  /*30a30*/  LOP3.LUT R18, R11, R8, RZ, 0xfc, !PT ;  /* 0x000000080b127212 */ /* 0x000fe400078efcff */
[----:B------:R-:W-:-:S02]  /*30a40*/  LOP3.LUT R16, R77, R83, R73, 0xfe, !PT ;  /* 0x000000534d107212 */ /* 0x000fc400078efe49 */
[----:B------:R-:W-:Y:S02]  /*30a50*/  SHF.R.U32.HI R10, RZ, 0x8, R17 ;  /* 0x00000008ff0a7819 */ /* 0x000fe40000011611 */
[----:B------:R-:W-:Y:S01]  /*30a60*/  SHF.R.U32.HI R8, RZ, 0x8, R49 ;  /* 0x00000008ff087819 */ /* 0x000fe20000011631 */
[----:B------:R-:W-:Y:S01]  /*30a70*/  IMAD.U32 R49, R49, 0x10000, RZ ;  /* 0x0001000031317824 */ /* 0x000fe200078e00ff */
[----:B------:R-:W-:Y:S02]  /*30a80*/  LOP3.LUT R17, R16, 0xff, R17, 0xf8, !PT ;  /* 0x000000ff10117812 */ /* 0x000fe400078ef811 */
[----:B------:R-:W-:Y:S02]  /*30a90*/  PRMT R10, R10, 0x7104, RZ ;  /* 0x000071040a0a7816 */ /* 0x000fe400000000ff */
[----:B------:R-:W-:Y:S02]  /*30aa0*/  LOP3.LUT R8, R8, 0xffff, RZ, 0xc0, !PT ;  /* 0x0000ffff08087812 */ /* 0x000fe400078ec0ff */
[----:B------:R-:W-:-:S02]  /*30ab0*/  PRMT R19, R19, 0x7732, RZ ;  /* 0x0000773213137816 */ /* 0x000fc400000000ff */
[----:B------:R-:W-:Y:S01]  /*30ac0*/  LOP3.LUT R16, R17, R10, RZ, 0xfc, !PT ;  /* 0x0000000a11107212 */ /* 0x000fe200078efcff */
[----:B------:R-:W-:Y:S01]  /*30ad0*/  IMAD.SHL.U32 R17, R8, 0x1000000, RZ ;  /* 0x0100000008117824 */ /* 0x000fe200078e00ff */
[----:B------:R-:W-:Y:S01]  /*30ae0*/  SHF.R.U32.HI R10, RZ, 0x8, R19 ;  /* 0x00000008ff0a7819 */ /* 0x000fe20000011613 */
[----:B------:R-:W-:Y:S01]  /*30af0*/  IMAD.U32 R19, R19, 0x10000, RZ ;  /* 0x0001000013137824 */ /* 0x000fe200078e00ff */
[----:B------:R-:W-:Y:S02]  /*30b00*/  LOP3.LUT R18, R18, 0xff0000, R49, 0xf8, !PT ;  /* 0x00ff000012127812 */ /* 0x000fe400078ef831 */
[----:B------:R-:W-:Y:S02]  /*30b10*/  LOP3.LUT R70, R14, 0xffff, RZ, 0xc0, !PT ;  /* 0x0000ffff0e467812 */ /* 0x000fe400078ec0ff */
[----:B------:R-:W-:Y:S02]  /*30b20*/  LOP3.LUT R17, R18, R17, RZ, 0xfc, !PT ;  /* 0x0000001112117212 */ /* 0x000fe400078efcff */
[----:B------:R-:W-:-:S02]  /*30b30*/  LOP3.LUT R19, R16, 0xff0000, R19, 0xf8, !PT ;  /* 0x00ff000010137812 */ /* 0x000fc400078ef813 */
[C---:B------:R-:W-:Y:S02]  /*30b40*/  PRMT R18, R12.reuse, 0x7732, RZ ;  /* 0x000077320c127816 */ /* 0x040fe400000000ff */
[----:B------:R-:W-:Y:S02]  /*30b50*/  LOP3.LUT R16, R12, 0xffff, RZ, 0xc0, !PT ;  /* 0x0000ffff0c107812 */ /* 0x000fe400078ec0ff */
[----:B------:R-:W-:Y:S02]  /*30b60*/  PRMT R14, R14, 0x7732, RZ ;  /* 0x000077320e0e7816 */ /* 0x000fe400000000ff */
[----:B------:R-:W-:Y:S02]  /*30b70*/  LOP3.LUT R11, R78, R85, R74, 0xfe, !PT ;  /* 0x000000554e0b7212 */ /* 0x000fe400078efe4a */
[C---:B------:R-:W-:Y:S02]  /*30b80*/  LOP3.LUT R68, R13.reuse, 0xffff, RZ, 0xc0, !PT ;  /* 0x0000ffff0d447812 */ /* 0x040fe400078ec0ff */
[----:B------:R-:W-:Y:S01]  /*30b90*/  PRMT R74, R13, 0x7732, RZ ;  /* 0x000077320d4a7816 */ /* 0x000fe200000000ff */
[----:B------:R-:W-:Y:S01]  /*30ba0*/  IMAD.MOV.U32 R13, RZ, RZ, R18 ;  /* 0x000000ffff0d7224 */ /* 0x000fe200078e0012 */
[----:B------:R-:W-:Y:S01]  /*30bb0*/  SHF.R.U32.HI R12, RZ, 0x8, R16 ;  /* 0x00000008ff0c7819 */ /* 0x000fe20000011610 */
[----:B------:R-:W-:Y:S01]  /*30bc0*/  IMAD.MOV.U32 R18, RZ, RZ, R14 ;  /* 0x000000ffff127224 */ /* 0x000fe200078e000e */
[----:B------:R-:W-:-:S02]  /*30bd0*/  LOP3.LUT R10, R10, 0xffff, RZ, 0xc0, !PT ;  /* 0x0000ffff0a0a7812 */ /* 0x000fc400078ec0ff */
[----:B------:R-:W-:Y:S02]  /*30be0*/  LOP3.LUT R8, R76, R81, R72, 0xfe, !PT ;  /* 0x000000514c087212 */ /* 0x000fe400078efe48 */
[----:B------:R-:W-:Y:S02]  /*30bf0*/  SHF.R.U32.HI R14, RZ, 0x8, R70 ;  /* 0x00000008ff0e7819 */ /* 0x000fe40000011646 */
[----:B------:R-:W-:Y:S02]  /*30c00*/  LOP3.LUT R77, R12, 0xff, RZ, 0xc0, !PT ;  /* 0x000000ff0c4d7812 */ /* 0x000fe400078ec0ff */
[C---:B------:R-:W-:Y:S02]  /*30c10*/  LOP3.LUT R72, R15.reuse, 0xffff, RZ, 0xc0, !PT ;  /* 0x0000ffff0f487812 */ /* 0x040fe400078ec0ff */
[----:B------:R-:W-:Y:S02]  /*30c20*/  PRMT R76, R15, 0x7732, RZ ;  /* 0x000077320f4c7816 */ /* 0x000fe400000000ff */
[----:B------:R-:W-:-:S02]  /*30c30*/  SHF.R.U32.HI R12, RZ, 0x8, R13 ;  /* 0x00000008ff0c7819 */ /* 0x000fc4000001160d */
[----:B------:R-:W-:Y:S01]  /*30c40*/  SHF.R.U32.HI R15, RZ, 0x8, R18 ;  /* 0x00000008ff0f7819 */ /* 0x000fe20000011612 */
[----:B------:R-:W-:Y:S01]  /*30c50*/  IMAD.SHL.U32 R10, R10, 0x1000000, RZ ;  /* 0x010000000a0a7824 */ /* 0x000fe200078e00ff */
        /* <DEDUP_REMOVED lines=12> */
[----:B------:R-:W-:Y:S02]  /*30d20*/  LOP3.LUT R49, R49, R79, R13, 0xfe, !PT ;  /* 0x0000004f31317212 */ /* 0x000fe400078efe0d */
[----:B------:R-:W-:Y:S02]  /*30d30*/  PRMT R73, R70, 0x6540, R73 ;  /* 0x0000654046497816 */ /* 0x000fe40000000049 */
[----:B------:R-:W-:Y:S02]  /*30d40*/  LOP3.LUT R19, R19, R75, R15, 0xfe, !PT ;  /* 0x0000004b13137212 */ /* 0x000fe400078efe0f */
[----:B------:R-:W-:Y:S02]  /*30d50*/  SHF.R.U32.HI R15, RZ, 0x8, R72 ;  /* 0x00000008ff0f7819 */ /* 0x000fe40000011648 */
[--C-:B------:R-:W-:Y:S02]  /*30d60*/  SHF.R.U32.HI R13, RZ, 0x8, R68.reuse ;  /* 0x00000008ff0d7819 */ /* 0x100fe40000011644 */
[----:B------:R-:W-:-:S02]  /*30d70*/  LOP3.LUT R70, R49, 0xff, R68, 0xf8, !PT ;  /* 0x000000ff31467812 */ /* 0x000fc400078ef844 */
[----:B------:R-:W-:Y:S01]  /*30d80*/  LOP3.LUT R68, R19, 0xff, R72, 0xf8, !PT ;  /* 0x000000ff13447812 */ /* 0x000fe200078ef848 */
[----:B------:R-:W-:Y:S01]  /*30d90*/  IMAD.MOV.U32 R19, RZ, RZ, R76 ;  /* 0x000000ffff137224 */ /* 0x000fe200078e004c */
[----:B------:R-:W-:Y:S01]  /*30da0*/  PRMT R77, R16, 0x6540, R77 ;  /* 0x00006540104d7816 */ /* 0x000fe2000000004d */
[----:B------:R-:W-:Y:S01]  /*30db0*/  IMAD.MOV.U32 R16, RZ, RZ, R74 ;  /* 0x000000ffff107224 */ /* 0x000fe200078e004a */
[----:B------:R-:W-:Y:S02]  /*30dc0*/  PRMT R15, R15, 0x7104, RZ ;  /* 0x000071040f0f7816 */ /* 0x000fe400000000ff */
[----:B------:R-:W-:Y:S02]  /*30dd0*/  PRMT R13, R13, 0x7104, RZ ;  /* 0x000071040d0d7816 */ /* 0x000fe400000000ff */
        /* <DEDUP_REMOVED lines=13> */
[----:B------:R-:W-:Y:S02]  /*30eb0*/  LOP3.LUT R15, R18, R73, R14, 0xfe, !PT ;  /* 0x00000049120f7212 */ /* 0x000fe400078efe0e */
[----:B------:R-:W-:Y:S02]  /*30ec0*/  LOP3.LUT R14, R19, R16, RZ, 0xfc, !PT ;  /* 0x00000010130e7212 */ /* 0x000fe400078efcff */
[----:B------:R-:W-:Y:S02]  /*30ed0*/  LOP3.LUT R13, R70, R13, RZ, 0xfc, !PT ;  /* 0x0000000d460d7212 */ /* 0x000fe400078efcff */
[----:B------:R-:W-:Y:S02]  /*30ee0*/  SHF.R.U32.HI R16, RZ, 0x8, R68 ;  /* 0x00000008ff107819 */ /* 0x000fe40000011644 */
[----:B------:R-:W-:Y:S02]  /*30ef0*/  PRMT R18, R20, 0x7732, RZ ;  /* 0x0000773214127816 */ /* 0x000fe400000000ff */
[----:B------:R-:W-:-:S02]  /*30f00*/  LOP3.LUT R70, R21, 0xffff, RZ, 0xc0, !PT ;  /* 0x0000ffff15467812 */ /* 0x000fc400078ec0ff */
[----:B------:R-:W-:Y:S02]  /*30f10*/  PRMT R74, R21, 0x7732, RZ ;  /* 0x00007732154a7816 */ /* 0x000fe400000000ff */
[C---:B------:R-:W-:Y:S02]  /*30f20*/  PRMT R21, R22.reuse, 0x7732, RZ ;  /* 0x0000773216157816 */ /* 0x040fe400000000ff */
        /* <DEDUP_REMOVED lines=11> */
[----:B------:R-:W-:-:S02]  /*30fe0*/  LOP3.LUT R12, R48, R77, R12, 0xfe, !PT ;  /* 0x0000004d300c7212 */ /* 0x000fc400078efe0c */
[C---:B------:R-:W-:Y:S01]  /*30ff0*/  LOP3.LUT R73, R23.reuse, 0xffff, RZ, 0xc0, !PT ;  /* 0x0000ffff17497812 */ /* 0x040fe200078ec0ff */
[----:B------:R-:W-:Y:S01]  /*31000*/  IMAD.WIDE.U32 R48, R16, 0x1000000, RZ ;  /* 0x0100000010307825 */ /* 0x000fe200078e00ff */
[----:B------:R-:W-:Y:S02]  /*31010*/  PRMT R76, R23, 0x7732, RZ ;  /* 0x00007732174c7816 */ /* 0x000fe400000000ff */
[----:B------:R-:W-:Y:S01]  /*31020*/  SHF.L.U64.HI R81, R79, 0x8, RZ ;  /* 0x000000084f517819 */ /* 0x000fe200000102ff */
        /* <DEDUP_REMOVED lines=34> */
[C---:B------:R-:W-:Y:S02]  /*31250*/  LOP3.LUT R70, R37.reuse, 0xffff, RZ, 0xc0, !PT ;  /* 0x0000ffff25467812 */ /* 0x040fe400078ec0ff */
[----:B------:R-:W-:-:S02]  /*31260*/  PRMT R74, R37, 0x7732, RZ ;  /* 0x00007732254a7816 */ /* 0x000fc400000000ff */
[C---:B------:R-:W-:Y:S02]  /*31270*/  PRMT R37, R38.reuse, 0x7732, RZ ;  /* 0x0000773226257816 */ /* 0x040fe400000000ff */
[----:B------:R-:W-:Y:S02]  /*31280*/  LOP3.LUT R72, R38, 0xffff, RZ, 0xc0, !PT ;  /* 0x0000ffff26487812 */ /* 0x000fe400078ec0ff */
[----:B------:R-:W-:Y:S02]  /*31290*/  LOP3.LUT R77, R21, 0xff, RZ, 0xc0, !PT ;  /* 0x000000ff154d7812 */ /* 0x000fe400078ec0ff */
[----:B------:R-:W-:Y:S02]  /*312a0*/  SHF.R.U32.HI R21, RZ, 0x8, R22 ;  /* 0x00000008ff157819 */ /* 0x000fe40000011616 */
[----:B------:R-:W-:Y:S02]  /*312b0*/  SHF.R.U32.HI R36, RZ, 0x8, R37 ;  /* 0x00000008ff247819 */ /* 0x000fe40000011625 */
[----:B------:R-:W-:-:S02]  /*312c0*/  SHF.R.U32.HI R23, RZ, 0x8, R72 ;  /* 0x00000008ff177819 */ /* 0x000fc40000011648 */
        /* <DEDUP_REMOVED lines=11> */
[----:B------:R-:W-:-:S04]  /*31380*/  IMAD.WIDE.U32 R36, R37, 0x10000, RZ ;  /* 0x0001000025247825 */ /* 0x000fc800078e00ff */
[----:B------:R-:W-:Y:S01]  /*31390*/  IMAD.WIDE.U32 R38, R38, 0x1000000, RZ ;  /* 0x0100000026267825 */ /* 0x000fe200078e00ff */
[----:B------:R-:W-:Y:S02]  /*313a0*/  PRMT R77, R68, 0x6540, R77 ;  /* 0x00006540444d7816 */ /* 0x000fe4000000004d */
[----:B------:R-:W-:Y:S02]  /*313b0*/  LOP3.LUT R49, R49, R79, R23, 0xfe, !PT ;  /* 0x0000004f31317212 */ /* 0x000fe400078efe17 */
[----:B------:R-:W-:Y:S02]  /*313c0*/  LOP3.LUT R68, R39, R21, R37, 0xfe, !PT ;  /* 0x0000001527447212 */ /* 0x000fe400078efe25 */
[--C-:B------:R-:W-:Y:S02]  /*313d0*/  SHF.R.U32.HI R23, RZ, 0x8, R73.reuse ;  /* 0x00000008ff177819 */ /* 0x100fe40000011649 */
        /* <DEDUP_REMOVED lines=12> */
[----:B------:R-:W-:Y:S02]  /*314a0*/  LOP3.LUT R49, R23, 0xffff, RZ, 0xc0, !PT ;  /* 0x0000ffff17317812 */ /* 0x000fe400078ec0ff */
[----:B------:R-:W-:Y:S01]  /*314b0*/  LOP3.LUT R21, R21, 0xffff, RZ, 0xc0, !PT ;  /* 0x0000ffff15157812 */ /* 0x000fe200078ec0ff */
[----:B------:R-:W-:Y:S01]  /*314c0*/  IMAD.U32 R37, R37, 0x10000, RZ ;  /* 0x0001000025257824 */ /* 0x000fe200078e00ff */
[----:B------:R-:W-:Y:S01]  /*314d0*/  LOP3.LUT R68, R68, 0xff0000, R39, 0xf8, !PT ;  /* 0x00ff000044447812 */ /* 0x000fe200078ef827 */
[----:B------:R-:W-:Y:S02]  /*314e0*/  IMAD.SHL.U32 R49, R49, 0x1000000, RZ ;  /* 0x0100000031317824 */ /* 0x000fe400078e00ff */
[----:B------:R-:W-:Y:S01]  /*314f0*/  IMAD.SHL.U32 R23, R21, 0x1000000, RZ ;  /* 0x0100000015177824 */ /* 0x000fe200078e00ff */
[----:B------:R-:W-:-:S02]  /*31500*/  LOP3.LUT R21, R48, R77, R22, 0xfe, !PT ;  /* 0x0000004d30157212 */ /* 0x000fc400078efe16 */
[----:B------:R-:W-:Y:S02]  /*31510*/  PRMT R75, R72, 0x6540, R75 ;  /* 0x00006540484b7816 */ /* 0x000fe4000000004b */
[----:B------:R-:W-:Y:S02]  /*31520*/  LOP3.LUT R48, R44, 0xffff, RZ, 0xc0, !PT ;  /* 0x0000ffff2c307812 */ /* 0x000fe400078ec0ff */
[----:B------:R-:W-:Y:S02]  /*31530*/  LOP3.LUT R22, R68, R49, RZ, 0xfc, !PT ;  /* 0x0000003144167212 */ /* 0x000fe400078efcff */
[C---:B------:R-:W-:Y:S02]  /*31540*/  LOP3.LUT R68, R45.reuse, 0xffff, RZ, 0xc0, !PT ;  /* 0x0000ffff2d447812 */ /* 0x040fe400078ec0ff */
[----:B------:R-:W-:Y:S02]  /*31550*/  PRMT R74, R45, 0x7732, RZ ;  /* 0x000077322d4a7816 */ /* 0x000fe400000000ff */
[----:B------:R-:W-:-:S02]  /*31560*/  LOP3.LUT R70, R70, 0xff0000, R37, 0xf8, !PT ;  /* 0x00ff000046467812 */ /* 0x000fc400078ef825 */
[----:B------:R-:W-:Y:S02]  /*31570*/  LOP3.LUT R45, R46, 0xffff, RZ, 0xc0, !PT ;  /* 0x0000ffff2e2d7812 */ /* 0x000fe400078ec0ff */
[----:B------:R-:W-:Y:S02]  /*31580*/  LOP3.LUT R36, R38, R75, R36, 0xfe, !PT ;  /* 0x0000004b26247212 */ /* 0x000fe400078efe24 */
[----:B------:R-:W-:Y:S02]  /*31590*/  SHF.R.U32.HI R37, RZ, 0x8, R48 ;  /* 0x00000008ff257819 */ /* 0x000fe40000011630 */
[----:B------:R-:W-:Y:S02]  /*315a0*/  PRMT R38, R44, 0x7732, RZ ;  /* 0x000077322c267816 */ /* 0x000fe400000000ff */
[----:B------:R-:W-:Y:S02]  /*315b0*/  SHF.R.U32.HI R39, RZ, 0x8, R45 ;  /* 0x00000008ff277819 */ /* 0x000fe4000001162d */
[----:B------:R-:W-:-:S02]  /*315c0*/  PRMT R44, R46, 0x7732, RZ ;  /* 0x000077322e2c7816 */ /* 0x000fc400000000ff */
[----:B------:R-:W-:Y:S02]  /*315d0*/  LOP3.LUT R77, R37, 0xff, RZ, 0xc0, !PT ;  /* 0x000000ff254d7812 */ /* 0x000fe400078ec0ff */
[----:B------:R-:W-:Y:S02]  /*315e0*/  SHF.R.U32.HI R37, RZ, 0x8, R38 ;  /* 0x00000008ff257819 */ /* 0x000fe40000011626 */
[----:B------:R-:W-:Y:S02]  /*315f0*/  LOP3.LUT R72, R39, 0xff, RZ, 0xc0, !PT ;  /* 0x000000ff27487812 */ /* 0x000fe400078ec0ff */
[----:B------:R-:W-:Y:S02]  /*31600*/  SHF.R.U32.HI R39, RZ, 0x8, R44 ;  /* 0x00000008ff277819 */ /* 0x000fe4000001162c */
[----:B------:R-:W-:Y:S02]  /*31610*/  LOP3.LUT R38, R38, 0xff, RZ, 0xc0, !PT ;  /* 0x000000ff26267812 */ /* 0x000fe400078ec0ff */
[----:B------:R-:W-:-:S02]  /*31620*/  LOP3.LUT R37, R37, 0xffff, RZ, 0xc0, !PT ;  /* 0x0000ffff25257812 */ /* 0x000fc400078ec0ff */
[----:B------:R-:W-:Y:S02]  /*31630*/  PRMT R75, R48, 0x6540, R77 ;  /* 0x00006540304b7816 */ /* 0x000fe4000000004d */
[----:B------:R-:W-:Y:S02]  /*31640*/  LOP3.LUT R23, R70, R23, RZ, 0xfc, !PT ;  /* 0x0000001746177212 */ /* 0x000fe400078efcff */
[----:B------:R-:W-:Y:S02]  /*31650*/  LOP3.LUT R44, R44, 0xff, RZ, 0xc0, !PT ;  /* 0x000000ff2c2c7812 */ /* 0x000fe400078ec0ff */
[----:B------:R-:W-:Y:S01]  /*31660*/  LOP3.LUT R48, R39, 0xffff, RZ, 0xc0, !PT ;  /* 0x0000ffff27307812 */ /* 0x000fe200078ec0ff */
[----:B------:R-:W-:Y:S01]  /*31670*/  IMAD.WIDE.U32 R38, R38, 0x10000, RZ ;  /* 0x0001000026267825 */ /* 0x000fe200078e00ff */
[C---:B------:R-:W-:Y:S02]  /*31680*/  LOP3.LUT R70, R47.reuse, 0xffff, RZ, 0xc0, !PT ;  /* 0x0000ffff2f467812 */ /* 0x040fe400078ec0ff */
[----:B------:R-:W-:Y:S01]  /*31690*/  PRMT R76, R47, 0x7732, RZ ;  /* 0x000077322f4c7816 */ /* 0x000fe200000000ff */
[----:B------:R-:W-:Y:S01]  /*316a0*/  IMAD.WIDE.U32 R46, R37, 0x1000000, RZ ;  /* 0x01000000252e7825 */ /* 0x000fe200078e00ff */
[----:B------:R-:W-:-:S02]  /*316b0*/  SHF.L.U64.HI R77, R77, 0x8, RZ ;  /* 0x000000084d4d7819 */ /* 0x000fc400000102ff */
[----:B------:R-:W-:Y:S01]  /*316c0*/  PRMT R37, R45, 0x6540, R72 ;  /* 0x000065402d257816 */ /* 0x000fe20000000048 */
[----:B------:R-:W-:Y:S01]  /*316d0*/  IMAD.WIDE.U32 R44, R44, 0x10000, RZ ;  /* 0x000100002c2c7825 */ /* 0x000fe200078e00ff */
[----:B------:R-:W-:-:S03]  /*316e0*/  SHF.L.U64.HI R73, R72, 0x8, RZ ;  /* 0x0000000848497819 */ /* 0x000fc600000102ff */
[----:B------:R-:W-:Y:S01]  /*316f0*/  IMAD.WIDE.U32 R48, R48, 0x1000000, RZ ;  /* 0x0100000030307825 */ /* 0x000fe200078e00ff */
[----:B------:R-:W-:Y:S02]  /*31700*/  LOP3.LUT R38, R46, R75, R38, 0xfe, !PT ;  /* 0x0000004b2e267212 */ /* 0x000fe400078efe26 */
[----:B------:R-:W-:Y:S02]  /*31710*/  LOP3.LUT R75, R47, R77, R39, 0xfe, !PT ;  /* 0x0000004d2f4b7212 */ /* 0x000fe400078efe27 */
[----:B------:R-:W-:Y:S02]  /*31720*/  SHF.R.U32.HI R39, RZ, 0x8, R68 ;  /* 0x00000008ff277819 */ /* 0x000fe40000011644 */
[----:B------:R-:W-:Y:S02]  /*31730*/  LOP3.LUT R37, R48, R37, R44, 0xfe, !PT ;  /* 0x0000002530257212 */ /* 0x000fe400078efe2c */
[----:B------:R-:W-:Y:S02]  /*31740*/  LOP3.LUT R47, R49, R73, R45, 0xfe, !PT ;  /* 0x00000049312f7212 */ /* 0x000fe400078efe2d */
[----:B------:R-:W-:-:S02]  /*31750*/  SHF.R.U32.HI R44, RZ, 0x8, R70 ;  /* 0x00000008ff2c7819 */ /* 0x000fc40000011646 */
[----:B------:R-:W-:Y:S02]  /*31760*/  LOP3.LUT R68, R75, 0xff, R68, 0xf8, !PT ;  /* 0x000000ff4b447812 */ /* 0x000fe400078ef844 */
[----:B------:R-:W-:Y:S01]  /*31770*/  PRMT R45, R39, 0x7104, RZ ;  /* 0x00007104272d7816 */ /* 0x000fe200000000ff */
[----:B------:R-:W-:Y:S01]  /*31780*/  IMAD.MOV.U32 R39, RZ, RZ, R74 ;  /* 0x000000ffff277224 */ /* 0x000fe200078e004a */
[----:B---3--:R-:W-:Y:S02]  /*31790*/  IADD3 R77, P0, P1, R67, R42, R30 ;  /* 0x0000002a434d7210 */ /* 0x008fe4000791e01e */
[----:B------:R-:W-:Y:S02]  /*317a0*/  LOP3.LUT R47, R47, 0xff, R70, 0xf8, !PT ;  /* 0x000000ff2f2f7812 */ /* 0x000fe400078ef846 */
[----:B------:R-:W-:Y:S01]  /*317b0*/  PRMT R46, R44, 0x7104, RZ ;  /* 0x000071042c2e7816 */ /* 0x000fe200000000ff */
[----:B------:R-:W-:Y:S01]  /*317c0*/  IMAD.MOV.U32 R44, RZ, RZ, R76 ;  /* 0x000000ffff2c7224 */ /* 0x000fe200078e004c */
[----:B------:R-:W-:Y:S01]  /*317d0*/  LOP3.LUT R70, R68, R45, RZ, 0xfc, !PT ;  /* 0x0000002d44467212 */ /* 0x000fe200078efcff */
[----:B------:R-:W-:Y:S01]  /*317e0*/  IMAD.U32 R45, R39, 0x10000, RZ ;  /* 0x00010000272d7824 */ /* 0x000fe200078e00ff */
[----:B------:R-:W-:-:S02]  /*317f0*/  IADD3.X R49, R65, R43, R31, P0, P1 ;  /* 0x0000002b41317210 */ /* 0x000fc400007e241f */
[----:B------:R-:W-:Y:S02]  /*31800*/  IADD3 R83, P0, P1, R61, R40, R28 ;  /* 0x000000283d537210 */ /* 0x000fe4000791e01c */
[----:B------:R-:W-:Y:S01]  /*31810*/  LOP3.LUT R47, R47, R46, RZ, 0xfc, !PT ;  /* 0x0000002e2f2f7212 */ /* 0x000fe200078efcff */
[----:B------:R-:W-:Y:S01]  /*31820*/  IMAD.U32 R46, R44, 0x10000, RZ ;  /* 0x000100002c2e7824 */ /* 0x000fe200078e00ff */
[----:B------:R-:W-:Y:S02]  /*31830*/  SHF.R.U32.HI R39, RZ, 0x8, R39 ;  /* 0x00000008ff277819 */ /* 0x000fe40000011627 */
[----:B----4-:R-:W-:Y:S02]  /*31840*/  LOP3.LUT R48, R27, 0x9b05688c, R49, 0x96, !PT ;  /* 0x9b05688c1b307812 */ /* 0x010fe400078e9631 */
[----:B------:R-:W-:Y:S02]  /*31850*/  IADD3.X R89, R63, R41, R29, P0, P1 ;  /* 0x000000293f597210 */ /* 0x000fe400007e241d */
[----:B------:R-:W-:-:S02]  /*31860*/  LOP3.LUT R39, R39, 0xffff, RZ, 0xc0, !PT ;  /* 0x0000ffff27277812 */ /* 0x000fc400078ec0ff */
[----:B------:R-:W-:Y:S02]  /*31870*/  LOP3.LUT R68, R47, 0xff0000, R46, 0xf8, !PT ;  /* 0x00ff00002f447812 */ /* 0x000fe400078ef82e */
[----:B------:R-:W-:Y:S02]  /*31880*/  LOP3.LUT R46, R26, 0x2b3e6c1f, R77, 0x96, !PT ;  /* 0x2b3e6c1f1a2e7812 */ /* 0x000fe400078e964d */
[----:B------:R-:W-:Y:S02]  /*31890*/  IADD3 R74, P2, R48, -0x7b3558c5, RZ ;  /* 0x84caa73b304a7810 */ /* 0x000fe40007f5e0ff */
[----:B------:R-:W-:Y:S01]  /*318a0*/  LOP3.LUT R47, R25, 0x510e527f, R89, 0x96, !PT ;  /* 0x510e527f192f7812 */ /* 0x000fe200078e9659 */
[----:B------:R-:W-:Y:S01]  /*318b0*/  IMAD.SHL.U32 R39, R39, 0x1000000, RZ ;  /* 0x0100000027277824 */ /* 0x000fe200078e00ff */
[----:B------:R-:W-:Y:S02]  /*318c0*/  SHF.R.U32.HI R26, RZ, 0x8, R44 ;  /* 0x00000008ff1a7819 */ /* 0x000fe4000001162c */
[----:B------:R-:W-:-:S02]  /*318d0*/  LOP3.LUT R70, R70, 0xff0000, R45, 0xf8, !PT ;  /* 0x00ff000046467812 */ /* 0x000fc400078ef82d */
[----:B------:R-:W-:Y:S02]  /*318e0*/  IADD3.X R76, R46, -0x4498517b, RZ, P2, !PT ;  /* 0xbb67ae852e4c7810 */ /* 0x000fe400017fe4ff */
[----:B------:R-:W-:Y:S02]  /*318f0*/  LOP3.LUT R99, R24, 0xade682d1, R83, 0x96, !PT ;  /* 0xade682d118637812 */ /* 0x000fe400078e9653 */
[----:B------:R-:W-:Y:S02]  /*31900*/  IADD3 R79, P0, R47, -0xc4336f8, RZ ;  /* 0xf3bcc9082f4f7810 */ /* 0x000fe40007f1e0ff */
[----:B------:R-:W-:Y:S02]  /*31910*/  LOP3.LUT R27, R26, 0xffff, RZ, 0xc0, !PT ;  /* 0x0000ffff1a1b7812 */ /* 0x000fe400078ec0ff */
[----:B------:R-:W-:Y:S02]  /*31920*/  LOP3.LUT R26, R70, R39, RZ, 0xfc, !PT ;  /* 0x00000027461a7212 */ /* 0x000fe400078efcff */
[----:B------:R-:W-:-:S02]  /*31930*/  LOP3.LUT R39, R42, R74, RZ, 0x3c, !PT ;  /* 0x0000004a2a277212 */ /* 0x000fc400078e3cff */
[----:B------:R-:W-:Y:S02]  /*31940*/  LOP3.LUT R44, R43, R76, RZ, 0x3c, !PT ;  /* 0x0000004c2b2c7212 */ /* 0x000fe400078e3cff */
[----:B------:R-:W-:Y:S01]  /*31950*/  IADD3.X R72, R99, 0x6a09e667, RZ, P0, !PT ;  /* 0x6a09e66763487810 */ /* 0x000fe200007fe4ff */
[----:B------:R-:W-:Y:S01]  /*31960*/  IMAD.SHL.U32 R27, R27, 0x1000000, RZ ;  /* 0x010000001b1b7824 */ /* 0x000fe200078e00ff */
[----:B------:R-:W-:Y:S02]  /*31970*/  IADD3 R105, P0, P1, R69, R52, R32 ;  /* 0x0000003445697210 */ /* 0x000fe4000791e020 */
[----:B------:R-:W-:Y:S02]  /*31980*/  SHF.L.W.U32.HI R45, R39, 0x8, R44 ;  /* 0x00000008272d7819 */ /* 0x000fe40000010e2c */
[----:B------:R-:W-:Y:S02]  /*31990*/  IADD3.X R107, R71, R53, R33, P0, P1 ;  /* 0x00000035476b7210 */ /* 0x000fe400007e2421 */
[----:B------:R-:W-:-:S02]  /*319a0*/  IADD3 R101, P2, P3, R11, R54, R34 ;  /* 0x000000360b657210 */ /* 0x000fc40007b5e022 */
[----:B------:R-:W-:Y:S02]  /*319b0*/  LOP3.LUT R24, R68, R27, RZ, 0xfc, !PT ;  /* 0x0000001b44187212 */ /* 0x000fe400078efcff */
[----:B------:R-:W-:Y:S02]  /*319c0*/  SHF.L.W.U32.HI R39, R44, 0x8, R39 ;  /* 0x000000082c277819 */ /* 0x000fe40000010e27 */
[----:B------:R-:W-:Y:S02]  /*319d0*/  IADD3 R77, P4, P5, R64, R77, R45 ;  /* 0x0000004d404d7210 */ /* 0x000fe40007d9e02d */
[----:B------:R-:W-:Y:S02]  /*319e0*/  LOP3.LUT R81, R40, R79, RZ, 0x3c, !PT ;  /* 0x0000004f28517212 */ /* 0x000fe400078e3cff */
[----:B------:R-:W-:Y:S02]  /*319f0*/  LOP3.LUT R68, R41, R72, RZ, 0x3c, !PT ;  /* 0x0000004829447212 */ /* 0x000fe400078e3cff */
[----:B------:R-:W-:-:S02]  /*31a00*/  LOP3.LUT R97, R57, 0x1f83d9ab, R107, 0x96, !PT ;  /* 0x1f83d9ab39617812 */ /* 0x000fc400078e966b */
[----:B------:R-:W-:Y:S02]  /*31a10*/  IADD3.X R103, R17, R55, R35, P2, P3 ;  /* 0x0000003711677210 */ /* 0x000fe400017e6423 */
[----:B------:R-:W-:Y:S02]  /*31a20*/  IADD3.X R49, R66, R49, R39, P4, P5 ;  /* 0x0000003142317210 */ /* 0x000fe400027ea427 */
[----:B------:R-:W-:Y:S02]  /*31a30*/  SHF.L.W.U32.HI R73, R68, 0x8, R81 ;  /* 0x0000000844497819 */ /* 0x000fe40000010e51 */
[----:B------:R-:W-:Y:S02]  /*31a40*/  SHF.L.W.U32.HI R81, R81, 0x8, R68 ;  /* 0x0000000851517819 */ /* 0x000fe40000010e44 */
[----:B------:R-:W-:Y:S02]  /*31a50*/  LOP3.LUT R95, R56, 0xfb41bd6b, R105, 0x96, !PT ;  /* 0xfb41bd6b385f7812 */ /* 0x000fe400078e9669 */
[----:B------:R-:W-:-:S02]  /*31a60*/  IADD3 R91, P2, R97, -0x16b07d5, RZ ;  /* 0xfe94f82b615b7810 */ /* 0x000fc40007f5e0ff */
[----:B------:R-:W-:Y:S02]  /*31a70*/  LOP3.LUT R75, R59, 0x5be0cd19, R103, 0x96, !PT ;  /* 0x5be0cd193b4b7812 */ /* 0x000fe400078e9667 */
[----:B------:R-:W-:Y:S02]  /*31a80*/  LOP3.LUT R25, R48, R77, RZ, 0x3c, !PT ;  /* 0x0000004d30197212 */ /* 0x000fe400078e3cff */
[----:B------:R-:W-:Y:S02]  /*31a90*/  LOP3.LUT R44, R46, R49, RZ, 0x3c, !PT ;  /* 0x000000312e2c7212 */ /* 0x000fe400078e3cff */
[----:B------:R-:W-:Y:S02]  /*31aa0*/  IADD3 R56, P0, P1, R60, R83, R81 ;  /* 0x000000533c387210 */ /* 0x000fe4000791e051 */
[----:B------:R-:W-:Y:S02]  /*31ab0*/  IADD3.X R93, R95, 0x3c6ef372, RZ, P2, !PT ;  /* 0x3c6ef3725f5d7810 */ /* 0x000fe400017fe4ff */
[----:B------:R-:W-:-:S02]  /*31ac0*/  LOP3.LUT R85, R58, 0x137e2179, R101, 0x96, !PT ;  /* 0x137e21793a557812 */ /* 0x000fc400078e9665 */
[----:B------:R-:W-:Y:S02]  /*31ad0*/  IADD3 R87, P3, R75, 0x5f1d36f1, RZ ;  /* 0x5f1d36f14b577810 */ /* 0x000fe40007f7e0ff */
[----:B------:R-:W-:Y:S02]  /*31ae0*/  SHF.L.W.U32.HI R27, R44, 0x10, R25 ;  /* 0x000000102c1b7819 */ /* 0x000fe40000010e19 */
[----:B------:R-:W-:Y:S02]  /*31af0*/  SHF.L.W.U32.HI R25, R25, 0x10, R44 ;  /* 0x0000001019197819 */ /* 0x000fe40000010e2c */
[----:B------:R-:W-:Y:S02]  /*31b00*/  LOP3.LUT R80, R52, R91, RZ, 0x3c, !PT ;  /* 0x0000005b34507212 */ /* 0x000fe400078e3cff */
[----:B------:R-:W-:Y:S02]  /*31b10*/  IADD3.X R48, R62, R89, R73, P0, P1 ;  /* 0x000000593e307210 */ /* 0x000fe400007e2449 */
[----:B------:R-:W-:-:S02]  /*31b20*/  LOP3.LUT R83, R53, R93, RZ, 0x3c, !PT ;  /* 0x0000005d35537212 */ /* 0x000fc400078e3cff */
[----:B------:R-:W-:Y:S02]  /*31b30*/  IADD3.X R89, R85, -0x5ab00ac6, RZ, P3, !PT ;  /* 0xa54ff53a55597810 */ /* 0x000fe40001ffe4ff */
[----:B------:R-:W-:Y:S02]  /*31b40*/  SHF.L.W.U32.HI R57, R80, 0x8, R83 ;  /* 0x0000000850397819 */ /* 0x000fe40000010e53 */
[----:B------:R-:W-:Y:S02]  /*31b50*/  IADD3 R74, P0, R25, R74, RZ ;  /* 0x0000004a194a7210 */ /* 0x000fe40007f1e0ff */
[----:B------:R-:W-:Y:S02]  /*31b60*/  LOP3.LUT R59, R54, R87, RZ, 0x3c, !PT ;  /* 0x00000057363b7212 */ /* 0x000fe400078e3cff */
[----:B------:R-:W-:Y:S01]  /*31b70*/  LOP3.LUT R46, R55, R89, RZ, 0x3c, !PT ;  /* 0x00000059372e7212 */ /* 0x000fe200078e3cff */
[----:B------:R-:W-:Y:S01]  /*31b80*/  IMAD.X R76, R27, 0x1, R76, P0 ;  /* 0x000000011b4c7824 */ /* 0x000fe200000e064c */
[----:B------:R-:W-:-:S02]  /*31b90*/  SHF.L.W.U32.HI R80, R83, 0x8, R80 ;  /* 0x0000000853507819 */ /* 0x000fc40000010e50 */
[----:B------:R-:W-:Y:S02]  /*31ba0*/  IADD3 R68, P1, P2, R6, R105, R57 ;  /* 0x0000006906447210 */ /* 0x000fe40007a3e039 */
[----:B------:R-:W-:Y:S02]  /*31bb0*/  SHF.L.W.U32.HI R83, R59, 0x8, R46 ;  /* 0x000000083b537819 */ /* 0x000fe40000010e2e */
[----:B------:R-:W-:Y:S02]  /*31bc0*/  IADD3.X R88, R7, R107, R80, P1, P2 ;  /* 0x0000006b07587210 */ /* 0x000fe40000fe4450 */
[----:B------:R-:W-:Y:S02]  /*31bd0*/  IADD3 R82, P3, P4, R8, R101, R83 ;  /* 0x0000006508527210 */ /* 0x000fe40007c7e053 */
[----:B------:R-:W-:Y:S02]  /*31be0*/  LOP3.LUT R45, R45, R74, RZ, 0x3c, !PT ;  /* 0x0000004a2d2d7212 */ /* 0x000fe400078e3cff */
[----:B------:R-:W-:-:S02]  /*31bf0*/  LOP3.LUT R58, R39, R76, RZ, 0x3c, !PT ;  /* 0x0000004c273a7212 */ /* 0x000fc400078e3cff */
[----:B------:R-:W-:Y:S02]  /*31c00*/  SHF.L.W.U32.HI R59, R46, 0x8, R59 ;  /* 0x000000082e3b7819 */ /* 0x000fe40000010e3b */
[----:B------:R-:W-:Y:S02]  /*31c10*/  LOP3.LUT R46, R97, R68, RZ, 0x3c, !PT ;  /* 0x00000044612e7212 */ /* 0x000fe400078e3cff */
[----:B------:R-:W-:Y:S02]  /*31c20*/  LOP3.LUT R39, R95, R88, RZ, 0x3c, !PT ;  /* 0x000000585f277212 */ /* 0x000fe400078e3cff */
[----:B------:R-:W-:Y:S02]  /*31c30*/  LOP3.LUT R70, R75, R82, RZ, 0x3c, !PT ;  /* 0x000000524b467212 */ /* 0x000fe400078e3cff */
[----:B------:R-:W-:Y:S02]  /*31c40*/  SHF.L.W.U32.HI R75, R58, 0x1, R45 ;  /* 0x000000013a4b7819 */ /* 0x000fe40000010e2d */
[----:B------:R-:W-:-:S02]  /*31c50*/  IADD3.X R78, R10, R103, R59, P3, P4 ;  /* 0x000000670a4e7210 */ /* 0x000fc40001fe843b */
[----:B------:R-:W-:Y:S02]  /*31c60*/  SHF.L.W.U32.HI R58, R45, 0x1, R58 ;  /* 0x000000012d3a7819 */ /* 0x000fe40000010e3a */
[----:B------:R-:W-:Y:S02]  /*31c70*/  LOP3.LUT R44, R47, R56, RZ, 0x3c, !PT ;  /* 0x000000382f2c7212 */ /* 0x000fe400078e3cff */
[----:B------:R-:W-:Y:S02]  /*31c80*/  LOP3.LUT R99, R99, R48, RZ, 0x3c, !PT ;  /* 0x0000003063637212 */ /* 0x000fe400078e3cff */
[----:B------:R-:W-:Y:S02]  /*31c90*/  SHF.L.W.U32.HI R45, R39, 0x10, R46 ;  /* 0x00000010272d7819 */ /* 0x000fe40000010e2e */
[----:B------:R-:W-:Y:S02]  /*31ca0*/  SHF.L.W.U32.HI R39, R46, 0x10, R39 ;  /* 0x000000102e277819 */ /* 0x000fe40000010e27 */
[----:B------:R-:W-:-:S02]  /*31cb0*/  LOP3.LUT R85, R85, R78, RZ, 0x3c, !PT ;  /* 0x0000004e55557212 */ /* 0x000fc400078e3cff */
[----:B------:R-:W-:Y:S02]  /*31cc0*/  SHF.L.W.U32.HI R47, R99, 0x10, R44 ;  /* 0x00000010632f7819 */ /* 0x000fe40000010e2c */
[----:B------:R-:W-:Y:S02]  /*31cd0*/  SHF.L.W.U32.HI R44, R44, 0x10, R99 ;  /* 0x000000102c2c7819 */ /* 0x000fe40000010e63 */
[----:B------:R-:W-:Y:S02]  /*31ce0*/  IADD3 R91, P1, R39, R91, RZ ;  /* 0x0000005b275b7210 */ /* 0x000fe40007f3e0ff */
        /* <DEDUP_REMOVED lines=34> */
[----:B------:R-:W-:Y:S02]  /*31f10*/  LOP3.LUT R81, R27, R88, RZ, 0x3c, !PT ;  /* 0x000000581b517212 */ /* 0x000fe400078e3cff */
[----:B------:R-:W-:Y:S01]  /*31f20*/  IADD3 R74, P3, R49, R74, RZ ;  /* 0x0000004a314a7210 */ /* 0x000fe20007f7e0ff */
[----:B------:R-:W-:Y:S01]  /*31f30*/  IMAD.X R49, R68, 0x1, R87, P1 ;  /* 0x0000000144317824 */ /* 0x000fe200008e0657 */
[----:B------:R-:W-:Y:S01]  /*31f40*/  IADD3 R81, P2, R81, R94, RZ ;  /* 0x0000005e51517210 */ /* 0x000fe20007f5e0ff */
[----:B------:R-:W-:Y:S01]  /*31f50*/  IMAD.X R84, R84, 0x1, R93, P0 ;  /* 0x0000000154547824 */ /* 0x000fe200000e065d */
[----:B------:R-:W-:-:S02]  /*31f60*/  LOP3.LUT R59, R25, R56, RZ, 0x3c, !PT ;  /* 0x00000038193b7212 */ /* 0x000fc400078e3cff */
[----:B------:R-:W-:Y:S02]  /*31f70*/  LOP3.LUT R87, R39, R82, RZ, 0x3c, !PT ;  /* 0x0000005227577212 */ /* 0x000fe400078e3cff */
[----:B------:R-:W-:Y:S01]  /*31f80*/  LOP3.LUT R85, R85, R48, RZ, 0x3c, !PT ;  /* 0x0000003055557212 */ /* 0x000fe200078e3cff */
[----:B------:R-:W-:Y:S01]  /*31f90*/  IMAD.X R59, R59, 0x1, R96, P2 ;  /* 0x000000013b3b7824 */ /* 0x000fe200010e0660 */
        /* <DEDUP_REMOVED lines=20> */
[----:B------:R-:W-:Y:S02]  /*320e0*/  LOP3.LUT R93, R79, R70, R77, 0x96, !PT ;  /* 0x000000464f5d7212 */ /* 0x000fe400078e964d */
[----:B------:R-:W-:Y:S02]  /*320f0*/  IADD3.X R90, R19, R90, R68, P2, P3 ;  /* 0x0000005a135a7210 */ /* 0x000fe400017e6444 */
[----:B------:R-:W-:-:S02]  /*32100*/  IADD3 R70, P0, P1, R36, R56, R89 ;  /* 0x0000003824467210 */ /* 0x000fc4000791e059 */
[----:B------:R-:W-:Y:S02]  /*32110*/  LOP3.LUT R46, R75, R46, R73, 0x96, !PT ;  /* 0x0000002e4b2e7212 */ /* 0x000fe400078e9649 */
[----:B------:R-:W-:Y:S02]  /*32120*/  LOP3.LUT R92, R90, R44, R57, 0x96, !PT ;  /* 0x0000002c5a5c7212 */ /* 0x000fe400078e9639 */
[----:B------:R-:W-:Y:S02]  /*32130*/  IADD3 R80, P2, P3, R37, R82, R86 ;  /* 0x0000005225507210 */ /* 0x000fe40007b5e056 */
[----:B------:R-:W-:Y:S02]  /*32140*/  LOP3.LUT R44, R70, R27, R88, 0x96, !PT ;  /* 0x0000001b462c7212 */ /* 0x000fe400078e9658 */
[----:B------:R-:W-:Y:S02]  /*32150*/  IADD3.X R88, R22, R88, R83, P0, P1 ;  /* 0x0000005816587210 */ /* 0x000fe400007e2453 */
[----:B------:R-:W-:-:S02]  /*32160*/  SHF.L.W.U32.HI R27, R93, 0x10, R46 ;  /* 0x000000105d1b7819 */ /* 0x000fc40000010e2e */
[----:B------:R-:W-:Y:S02]  /*32170*/  LOP3.LUT R47, R80, R45, R78, 0x96, !PT ;  /* 0x0000002d502f7212 */ /* 0x000fe400078e964e */
        /* <DEDUP_REMOVED lines=16> */
[----:B------:R-:W-:Y:S01]  /*32280*/  SHF.L.W.U32.HI R57, R57, 0x1, R94 ;  /* 0x0000000139397819 */ /* 0x000fe20000010e5e */
[----:B------:R-:W-:Y:S01]  /*32290*/  IMAD.X R92, R45, 0x1, R76, P2 ;  /* 0x000000012d5c7824 */ /* 0x000fe200010e064c */
[----:B------:R-:W-:-:S02]  /*322a0*/  IADD3 R94, P0, R47, R48, RZ ;  /* 0x000000302f5e7210 */ /* 0x000fc40007f1e0ff */
[----:B------:R-:W-:Y:S02]  /*322b0*/  LOP3.LUT R86, R86, R91, RZ, 0x3c, !PT ;  /* 0x0000005b56567212 */ /* 0x000fe400078e3cff */
[----:B------:R-:W-:Y:S01]  /*322c0*/  LOP3.LUT R87, R87, R92, RZ, 0x3c, !PT ;  /* 0x0000005c57577212 */ /* 0x000fe200078e3cff */
[----:B------:R-:W-:Y:S01]  /*322d0*/  IMAD.X R95, R56, 0x1, R49, P0 ;  /* 0x00000001385f7824 */ /* 0x000fe200000e0631 */
[----:B------:R-:W-:Y:S02]  /*322e0*/  IADD3 R84, P1, R44, R81, RZ ;  /* 0x000000512c547210 */ /* 0x000fe40007f3e0ff */
[----:B------:R-:W-:Y:S02]  /*322f0*/  LOP3.LUT R85, R85, R94, RZ, 0x3c, !PT ;  /* 0x0000005e55557212 */ /* 0x000fe400078e3cff */
[----:B------:R-:W-:Y:S02]  /*32300*/  LOP3.LUT R68, R68, R95, RZ, 0x3c, !PT ;  /* 0x0000005f44447212 */ /* 0x000fe400078e3cff */
[----:B------:R-:W-:Y:S01]  /*32310*/  SHF.L.W.U32.HI R76, R87, 0x1, R86 ;  /* 0x00000001574c7819 */ /* 0x000fe20000010e56 */
[----:B------:R-:W-:Y:S01]  /*32320*/  IMAD.X R93, R46, 0x1, R59, P1 ;  /* 0x000000012e5d7824 */ /* 0x000fe200008e063b */
[----:B------:R-:W-:-:S02]  /*32330*/  LOP3.LUT R48, R89, R84, RZ, 0x3c, !PT ;  /* 0x0000005459307212 */ /* 0x000fc400078e3cff */
[----:B------:R-:W-:Y:S02]  /*32340*/  SHF.L.W.U32.HI R89, R86, 0x1, R87 ;  /* 0x0000000156597819 */ /* 0x000fe40000010e57 */
[----:B------:R-:W-:Y:S02]  /*32350*/  SHF.L.W.U32.HI R81, R68, 0x1, R85 ;  /* 0x0000000144517819 */ /* 0x000fe40000010e55 */
[----:B------:R-:W-:Y:S02]  /*32360*/  IADD3 R74, P2, P3, R38, R76, R79 ;  /* 0x0000004c264a7210 */ /* 0x000fe40007b5e04f */
[----:B------:R-:W-:Y:S02]  /*32370*/  LOP3.LUT R49, R83, R93, RZ, 0x3c, !PT ;  /* 0x0000005d53317212 */ /* 0x000fe400078e3cff */
[----:B------:R-:W-:Y:S02]  /*32380*/  IADD3 R59, P4, P5, R69, R73, R58 ;  /* 0x00000049453b7210 */ /* 0x000fe40007d9e03a */
[----:B------:R-:W-:-:S02]  /*32390*/  SHF.L.W.U32.HI R83, R85, 0x1, R68 ;  /* 0x0000000155537819 */ /* 0x000fc40000010e44 */
[----:B------:R-:W-:Y:S02]  /*323a0*/  IADD3 R58, P1, P0, R15, R81, R70 ;  /* 0x000000510f3a7210 */ /* 0x000fe4000783e046 */
[----:B------:R-:W-:Y:S02]  /*323b0*/  IADD3.X R79, R26, R89, R75, P2, P3 ;  /* 0x000000591a4f7210 */ /* 0x000fe400017e644b */
[----:B------:R-:W-:Y:S02]  /*323c0*/  SHF.L.W.U32.HI R85, R49, 0x1, R48 ;  /* 0x0000000131557819 */ /* 0x000fe40000010e30 */
[----:B------:R-:W-:Y:S02]  /*323d0*/  SHF.L.W.U32.HI R87, R48, 0x1, R49 ;  /* 0x0000000130577819 */ /* 0x000fe40000010e31 */
[----:B------:R-:W-:Y:S02]  /*323e0*/  IADD3.X R90, R71, R57, R90, P4, P5 ;  /* 0x00000039475a7210 */ /* 0x000fe400027ea45a */
[----:B------:R-:W-:-:S02]  /*323f0*/  IADD3.X R88, R14, R83, R88, P1, P0 ;  /* 0x000000530e587210 */ /* 0x000fc40000fe0458 */
[----:B------:R-:W-:Y:S02]  /*32400*/  LOP3.LUT R49, R56, R79, RZ, 0x3c, !PT ;  /* 0x0000004f38317212 */ /* 0x000fe400078e3cff */
[----:B------:R-:W-:Y:S02]  /*32410*/  IADD3 R80, P2, P3, R36, R85, R80 ;  /* 0x0000005524507210 */ /* 0x000fe40007b5e050 */
[----:B------:R-:W-:Y:S02]  /*32420*/  LOP3.LUT R82, R46, R90, RZ, 0x3c, !PT ;  /* 0x0000005a2e527212 */ /* 0x000fe400078e3cff */
[----:B------:R-:W-:Y:S02]  /*32430*/  LOP3.LUT R75, R45, R88, RZ, 0x3c, !PT ;  /* 0x000000582d4b7212 */ /* 0x000fe400078e3cff */
[----:B------:R-:W-:Y:S02]  /*32440*/  IADD3 R49, P0, R49, R84, RZ ;  /* 0x0000005431317210 */ /* 0x000fe40007f1e0ff */
[----:B------:R-:W-:-:S02]  /*32450*/  LOP3.LUT R48, R47, R74, RZ, 0x3c, !PT ;  /* 0x0000004a2f307212 */ /* 0x000fc400078e3cff */
[----:B------:R-:W-:Y:S02]  /*32460*/  IADD3.X R78, R22, R87, R78, P2, P3 ;  /* 0x00000057164e7210 */ /* 0x000fe400017e644e */
[----:B------:R-:W-:Y:S01]  /*32470*/  IADD3 R82, P1, R82, R91, RZ ;  /* 0x0000005b52527210 */ /* 0x000fe20007f3e0ff */
        /* <DEDUP_REMOVED lines=9> */
[----:B------:R-:W-:Y:S02]  /*32510*/  IADD3 R68, P3, R68, R94, RZ ;  /* 0x0000005e44447210 */ /* 0x000fe40007f7e0ff */
[----:B------:R-:W-:Y:S02]  /*32520*/  LOP3.LUT R70, R27, R80, RZ, 0x3c, !PT ;  /* 0x000000501b467212 */ /* 0x000fe400078e3cff */
[----:B------:R-:W-:Y:S02]  /*32530*/  LOP3.LUT R89, R73, R82, RZ, 0x3c, !PT ;  /* 0x0000005249597212 */ /* 0x000fe400078e3cff */
[----:B------:R-:W-:Y:S02]  /*32540*/  LOP3.LUT R76, R57, R86, RZ, 0x3c, !PT ;  /* 0x00000056394c7212 */ /* 0x000fe400078e3cff */
[----:B------:R-:W-:Y:S02]  /*32550*/  SHF.L.W.U32.HI R73, R84, 0x8, R75 ;  /* 0x0000000854497819 */ /* 0x000fe40000010e4b */
[----:B------:R-:W-:Y:S01]  /*32560*/  SHF.L.W.U32.HI R75, R75, 0x8, R84 ;  /* 0x000000084b4b7819 */ /* 0x000fe20000010e54 */
[----:B------:R-:W-:Y:S01]  /*32570*/  IMAD.X R70, R70, 0x1, R95, P3 ;  /* 0x0000000146467824 */ /* 0x000fe200018e065f */
[----:B------:R-:W-:-:S02]  /*32580*/  LOP3.LUT R57, R81, R72, RZ, 0x3c, !PT ;  /* 0x0000004851397212 */ /* 0x000fc400078e3cff */
[----:B------:R-:W-:Y:S02]  /*32590*/  LOP3.LUT R84, R83, R77, RZ, 0x3c, !PT ;  /* 0x0000004d53547212 */ /* 0x000fe400078e3cff */
[----:B------:R-:W-:Y:S02]  /*325a0*/  SHF.L.W.U32.HI R83, R76, 0x8, R89 ;  /* 0x000000084c537819 */ /* 0x000fe40000010e59 */
[----:B------:R-:W-:Y:S02]  /*325b0*/  SHF.L.W.U32.HI R89, R89, 0x8, R76 ;  /* 0x0000000859597819 */ /* 0x000fe40000010e4c */
[----:B------:R-:W-:Y:S02]  /*325c0*/  LOP3.LUT R91, R85, R68, RZ, 0x3c, !PT ;  /* 0x00000044555b7212 */ /* 0x000fe400078e3cff */
        /* <DEDUP_REMOVED lines=36> */
[----:B------:R-:W-:Y:S02]  /*32810*/  SHF.L.W.U32.HI R79, R80, 0x1, R89 ;  /* 0x00000001504f7819 */ /* 0x000fe40000010e59 */
[----:B------:R-:W-:Y:S02]  /*32820*/  SHF.L.W.U32.HI R83, R89, 0x1, R80 ;  /* 0x0000000159537819 */ /* 0x000fe40000010e50 */
        /* <DEDUP_REMOVED lines=16> */
[----:B------:R-:W-:Y:S02]  /*32930*/  IADD3.X R90, R63, R80, R90, P4, P5 ;  /* 0x000000503f5a7210 */ /* 0x000fe400027ea45a */
[----:B------:R-:W-:-:S02]  /*32940*/  IADD3.X R68, R62, R83, R56, P2, P3 ;  /* 0x000000533e447210 */ /* 0x000fc400017e6438 */
[----:B------:R-:W-:Y:S02]  /*32950*/  SHF.L.W.U32.HI R77, R77, 0x1, R48 ;  /* 0x000000014d4d7819 */ /* 0x000fe40000010e30 */
        /* <DEDUP_REMOVED lines=14> */
[----:B------:R-:W-:Y:S01]  /*32a40*/  IADD3 R73, P2, R73, R96, RZ ;  /* 0x0000006049497210 */ /* 0x000fe20007f5e0ff */
[----:B------:R-:W-:Y:S01]  /*32a50*/  IMAD.X R57, R57, 0x1, R85, P1 ;  /* 0x0000000139397824 */ /* 0x000fe200008e0655 */
[----:B------:R-:W-:Y:S02]  /*32a60*/  LOP3.LUT R49, R25, R48, RZ, 0x3c, !PT ;  /* 0x0000003019317212 */ /* 0x000fe400078e3cff */
[----:B------:R-:W-:Y:S02]  /*32a70*/  LOP3.LUT R93, R79, R74, RZ, 0x3c, !PT ;  /* 0x0000004a4f5d7212 */ /* 0x000fe400078e3cff */
[----:B------:R-:W-:Y:S01]  /*32a80*/  LOP3.LUT R76, R83, R86, RZ, 0x3c, !PT ;  /* 0x00000056534c7212 */ /* 0x000fe200078e3cff */
[----:B------:R-:W-:Y:S01]  /*32a90*/  IMAD.X R49, R49, 0x1, R98, P2 ;  /* 0x0000000131317824 */ /* 0x000fe200010e0662 */
[----:B------:R-:W-:-:S02]  /*32aa0*/  LOP3.LUT R85, R27, R70, RZ, 0x3c, !PT ;  /* 0x000000461b557212 */ /* 0x000fc400078e3cff */
[----:B------:R-:W-:Y:S02]  /*32ab0*/  LOP3.LUT R78, R72, R56, RZ, 0x3c, !PT ;  /* 0x00000038484e7212 */ /* 0x000fe400078e3cff */
[----:B------:R-:W-:Y:S02]  /*32ac0*/  LOP3.LUT R79, R80, R57, RZ, 0x3c, !PT ;  /* 0x00000039504f7212 */ /* 0x000fe400078e3cff */
[----:B------:R-:W-:Y:S02]  /*32ad0*/  SHF.L.W.U32.HI R91, R76, 0x8, R93 ;  /* 0x000000084c5b7819 */ /* 0x000fe40000010e5d */
[----:B------:R-:W-:Y:S01]  /*32ae0*/  SHF.L.W.U32.HI R93, R93, 0x8, R76 ;  /* 0x000000085d5d7819 */ /* 0x000fe20000010e4c */
[----:B------:R-:W-:Y:S01]  /*32af0*/  IMAD.X R82, R85, 0x1, R82, P3 ;  /* 0x0000000155527824 */ /* 0x000fe200018e0652 */
[----:B------:R-:W-:Y:S02]  /*32b00*/  LOP3.LUT R85, R81, R73, RZ, 0x3c, !PT ;  /* 0x0000004951557212 */ /* 0x000fe400078e3cff */
[----:B------:R-:W-:-:S02]  /*32b10*/  LOP3.LUT R72, R92, R49, RZ, 0x3c, !PT ;  /* 0x000000315c487212 */ /* 0x000fc400078e3cff */
[----:B------:R-:W-:Y:S02]  /*32b20*/  SHF.L.W.U32.HI R76, R79, 0x8, R78 ;  /* 0x000000084f4c7819 */ /* 0x000fe40000010e4e */
[----:B------:R-:W-:Y:S02]  /*32b30*/  SHF.L.W.U32.HI R80, R78, 0x8, R79 ;  /* 0x000000084e507819 */ /* 0x000fe40000010e4f */
[----:B------:R-:W-:Y:S02]  /*32b40*/  IADD3 R78, P0, P1, R21, R84, R93 ;  /* 0x00000054154e7210 */ /* 0x000fe4000791e05d */
[----:B------:R-:W-:Y:S02]  /*32b50*/  LOP3.LUT R75, R75, R58, RZ, 0x3c, !PT ;  /* 0x0000003a4b4b7212 */ /* 0x000fe400078e3cff */
[----:B------:R-:W-:Y:S02]  /*32b60*/  LOP3.LUT R92, R77, R82, RZ, 0x3c, !PT ;  /* 0x000000524d5c7212 */ /* 0x000fe400078e3cff */
[----:B------:R-:W-:-:S02]  /*32b70*/  SHF.L.W.U32.HI R81, R72, 0x8, R85 ;  /* 0x0000000848517819 */ /* 0x000fc40000010e55 */
[----:B------:R-:W-:Y:S02]  /*32b80*/  SHF.L.W.U32.HI R85, R85, 0x8, R72 ;  /* 0x0000000855557819 */ /* 0x000fe40000010e48 */
[----:B------:R-:W-:Y:S02]  /*32b90*/  LOP3.LUT R94, R78, R47, R68, 0x96, !PT ;  /* 0x0000002f4e5e7212 */ /* 0x000fe400078e9644 */
[----:B------:R-:W-:Y:S02]  /*32ba0*/  IADD3.X R68, R23, R68, R91, P0, P1 ;  /* 0x0000004417447210 */ /* 0x000fe400007e245b */
[----:B------:R-:W-:Y:S02]  /*32bb0*/  IADD3 R72, P2, P3, R67, R87, R80 ;  /* 0x0000005743487210 */ /* 0x000fe40007b5e050 */
[----:B------:R-:W-:Y:S02]  /*32bc0*/  SHF.L.W.U32.HI R95, R75, 0x8, R92 ;  /* 0x000000084b5f7819 */ /* 0x000fe40000010e5c */
[----:B------:R-:W-:-:S02]  /*32bd0*/  IADD3 R77, P0, P1, R8, R48, R85 ;  /* 0x00000030084d7210 */ /* 0x000fc4000791e055 */
[----:B------:R-:W-:Y:S02]  /*32be0*/  LOP3.LUT R97, R68, R45, R84, 0x96, !PT ;  /* 0x0000002d44617212 */ /* 0x000fe400078e9654 */
[----:B------:R-:W-:Y:S02]  /*32bf0*/  SHF.L.W.U32.HI R83, R92, 0x8, R75 ;  /* 0x000000085c537819 */ /* 0x000fe40000010e4b */
[----:B------:R-:W-:Y:S02]  /*32c00*/  IADD3.X R79, R65, R90, R76, P2, P3 ;  /* 0x0000005a414f7210 */ /* 0x000fe400017e644c */
[----:B------:R-:W-:Y:S02]  /*32c10*/  IADD3 R75, P2, P3, R64, R70, R95 ;  /* 0x00000046404b7210 */ /* 0x000fe40007b5e05f */
[----:B------:R-:W-:Y:S02]  /*32c20*/  LOP3.LUT R45, R77, R39, R88, 0x96, !PT ;  /* 0x000000274d2d7212 */ /* 0x000fe400078e9658 */
[----:B------:R-:W-:-:S02]  /*32c30*/  IADD3.X R84, R10, R88, R81, P0, P1 ;  /* 0x000000580a547210 */ /* 0x000fc400007e2451 */
[----:B------:R-:W-:Y:S02]  /*32c40*/  SHF.L.W.U32.HI R39, R94, 0x10, R97 ;  /* 0x000000105e277819 */ /* 0x000fe40000010e61 */
[----:B------:R-:W-:Y:S02]  /*32c50*/  LOP3.LUT R47, R75, R44, R89, 0x96, !PT ;  /* 0x0000002c4b2f7212 */ /* 0x000fe400078e9659 */
[----:B------:R-:W-:Y:S02]  /*32c60*/  IADD3.X R92, R66, R89, R83, P2, P3 ;  /* 0x00000059425c7210 */ /* 0x000fe400017e6453 */
[----:B------:R-:W-:Y:S02]  /*32c70*/  LOP3.LUT R44, R84, R25, R48, 0x96, !PT ;  /* 0x00000019542c7212 */ /* 0x000fe400078e9630 */
[----:B------:R-:W-:Y:S02]  /*32c80*/  SHF.L.W.U32.HI R25, R97, 0x10, R94 ;  /* 0x0000001061197819 */ /* 0x000fe40000010e5e */
[----:B------:R-:W-:-:S02]  /*32c90*/  IADD3 R74, P0, R39, R74, RZ ;  /* 0x0000004a274a7210 */ /* 0x000fc40007f1e0ff */
[----:B------:R-:W-:Y:S02]  /*32ca0*/  LOP3.LUT R59, R72, R59, R90, 0x96, !PT ;  /* 0x0000003b483b7212 */ /* 0x000fe400078e965a */
[----:B------:R-:W-:Y:S02]  /*32cb0*/  LOP3.LUT R48, R92, R27, R70, 0x96, !PT ;  /* 0x0000001b5c307212 */ /* 0x000fe400078e9646 */
[----:B------:R-:W-:Y:S01]  /*32cc0*/  LOP3.LUT R90, R79, R46, R87, 0x96, !PT ;  /* 0x0000002e4f5a7212 */ /* 0x000fe200078e9657 */
[----:B------:R-:W-:Y:S01]  /*32cd0*/  IMAD.X R70, R25, 0x1, R86, P0 ;  /* 0x0000000119467824 */ /* 0x000fe200000e0656 */
[----:B------:R-:W-:Y:S02]  /*32ce0*/  SHF.L.W.U32.HI R46, R44, 0x10, R45 ;  /* 0x000000102c2e7819 */ /* 0x000fe40000010e2d */
[----:B------:R-:W-:Y:S02]  /*32cf0*/  SHF.L.W.U32.HI R44, R45, 0x10, R44 ;  /* 0x000000102d2c7819 */ /* 0x000fe40000010e2c */
[----:B------:R-:W-:-:S02]  /*32d00*/  SHF.L.W.U32.HI R45, R48, 0x10, R47 ;  /* 0x00000010302d7819 */ /* 0x000fc40000010e2f */
[----:B------:R-:W-:Y:S02]  /*32d10*/  SHF.L.W.U32.HI R27, R47, 0x10, R48 ;  /* 0x000000102f1b7819 */ /* 0x000fe40000010e30 */
[----:B------:R-:W-:Y:S02]  /*32d20*/  SHF.L.W.U32.HI R47, R59, 0x10, R90 ;  /* 0x000000103b2f7819 */ /* 0x000fe40000010e5a */
[----:B------:R-:W-:Y:S02]  /*32d30*/  LOP3.LUT R86, R91, R70, RZ, 0x3c, !PT ;  /* 0x000000465b567212 */ /* 0x000fe400078e3cff */
[----:B------:R-:W-:Y:S02]  /*32d40*/  LOP3.LUT R93, R93, R74, RZ, 0x3c, !PT ;  /* 0x0000004a5d5d7212 */ /* 0x000fe400078e3cff */
[----:B------:R-:W-:Y:S02]  /*32d50*/  SHF.L.W.U32.HI R48, R90, 0x10, R59 ;  /* 0x000000105a307819 */ /* 0x000fe40000010e3b */
[----:B------:R-:W-:-:S02]  /*32d60*/  IADD3 R91, P0, R47, R56, RZ ;  /* 0x000000382f5b7210 */ /* 0x000fc40007f1e0ff */
[----:B------:R-:W-:Y:S02]  /*32d70*/  IADD3 R88, P2, R27, R58, RZ ;  /* 0x0000003a1b587210 */ /* 0x000fe40007f5e0ff */
[----:B------:R-:W-:Y:S02]  /*32d80*/  SHF.L.W.U32.HI R59, R86, 0x1, R93 ;  /* 0x00000001563b7819 */ /* 0x000fe40000010e5d */
[----:B------:R-:W-:Y:S01]  /*32d90*/  SHF.L.W.U32.HI R58, R93, 0x1, R86 ;  /* 0x000000015d3a7819 */ /* 0x000fe20000010e56 */
[----:B------:R-:W-:Y:S01]  /*32da0*/  IMAD.X R93, R48, 0x1, R57, P0 ;  /* 0x00000001305d7824 */ /* 0x000fe200000e0639 */
[----:B------:R-:W-:Y:S01]  /*32db0*/  IADD3 R94, P1, R44, R73, RZ ;  /* 0x000000492c5e7210 */ /* 0x000fe20007f3e0ff */
[----:B------:R-:W-:Y:S01]  /*32dc0*/  IMAD.X R90, R45, 0x1, R82, P2 ;  /* 0x000000012d5a7824 */ /* 0x000fe200010e0652 */
        /* <DEDUP_REMOVED lines=15> */
[----:B------:R-:W-:Y:S02]  /*32ec0*/  IADD3.X R84, R7, R85, R84, P1, P0 ;  /* 0x0000005507547210 */ /* 0x000fe40000fe0454 */
[----:B------:R-:W-:Y:S02]  /*32ed0*/  IADD3.X R77, R19, R86, R68, P2, P3 ;  /* 0x00000056134d7210 */ /* 0x000fe400017e6444 */
[----:B------:R-:W-:Y:S02]  /*32ee0*/  SHF.L.W.U32.HI R87, R87, 0x1, R56 ;  /* 0x0000000157577819 */ /* 0x000fe40000010e38 */
        /* <DEDUP_REMOVED lines=45> */
[----:B------:R-:W-:Y:S02]  /*331c0*/  LOP3.LUT R46, R77, R45, R84, 0x96, !PT ;  /* 0x0000002d4d2e7212 */ /* 0x000fe400078e9654 */
[----:B------:R-:W-:Y:S02]  /*331d0*/  IADD3.X R87, R65, R84, R82, P0, P1 ;  /* 0x0000005441577210 */ /* 0x000fe400007e2452 */
[----:B------:R-:W-:Y:S02]  /*331e0*/  LOP3.LUT R45, R78, R25, R92, 0x96, !PT ;  /* 0x000000194e2d7212 */ /* 0x000fe400078e965c */
[----:B------:R-:W-:-:S02]  /*331f0*/  SHF.L.W.U32.HI R25, R90, 0x10, R83 ;  /* 0x000000105a197819 */ /* 0x000fc40000010e53 */
[----:B------:R-:W-:Y:S02]  /*33200*/  LOP3.LUT R27, R87, R27, R76, 0x96, !PT ;  /* 0x0000001b571b7212 */ /* 0x000fe400078e964c */
[----:B------:R-:W-:Y:S02]  /*33210*/  SHF.L.W.U32.HI R44, R83, 0x10, R90 ;  /* 0x00000010532c7819 */ /* 0x000fe40000010e5a */
[----:B------:R-:W-:Y:S02]  /*33220*/  IADD3 R76, P0, R25, R80, RZ ;  /* 0x00000050194c7210 */ /* 0x000fe40007f1e0ff */
[----:B------:R-:W-:-:S03]  /*33230*/  IADD3.X R92, R22, R92, R85, P2, P3 ;  /* 0x0000005c165c7210 */ /* 0x000fc600017e6455 */
[----:B------:R-:W-:Y:S01]  /*33240*/  IMAD.X R80, R44, 0x1, R81, P0 ;  /* 0x000000012c507824 */ /* 0x000fe200000e0651 */
        /* <DEDUP_REMOVED lines=12> */
[----:B------:R-:W-:Y:S02]  /*33310*/  SHF.L.W.U32.HI R56, R94, 0x10, R93 ;  /* 0x000000105e387819 */ /* 0x000fe40000010e5d */
        /* <DEDUP_REMOVED lines=51> */
[----:B------:R-:W-:-:S02]  /*33650*/  SHF.L.W.U32.HI R83, R82, 0x8, R77 ;  /* 0x0000000852537819 */ /* 0x000fc40000010e4d */
[----:B------:R-:W-:Y:S02]  /*33660*/  SHF.L.W.U32.HI R85, R77, 0x8, R82 ;  /* 0x000000084d557819 */ /* 0x000fe40000010e52 */
[----:B------:R-:W-:Y:S02]  /*33670*/  IADD3 R82, P0, P1, R38, R72, R93 ;  /* 0x0000004826527210 */ /* 0x000fe4000791e05d */
[----:B------:R-:W-:Y:S02]  /*33680*/  LOP3.LUT R88, R89, R80, RZ, 0x3c, !PT ;  /* 0x0000005059587212 */ /* 0x000fe400078e3cff */
[----:B------:R-:W-:Y:S02]  /*33690*/  IADD3 R77, P2, P3, R11, R73, R74 ;  /* 0x000000490b4d7210 */ /* 0x000fe40007b5e04a */
[----:B------:R-:W-:Y:S02]  /*336a0*/  LOP3.LUT R94, R82, R47, R57, 0x96, !PT ;  /* 0x0000002f525e7212 */ /* 0x000fe400078e9639 */
[----:B------:R-:W-:-:S02]  /*336b0*/  IADD3.X R57, R26, R57, R91, P0, P1 ;  /* 0x000000391a397210 */ /* 0x000fc400007e245b */
[----:B------:R-:W-:Y:S02]  /*336c0*/  SHF.L.W.U32.HI R89, R81, 0x8, R88 ;  /* 0x0000000851597819 */ /* 0x000fe40000010e58 */
[----:B------:R-:W-:Y:S02]  /*336d0*/  LOP3.LUT R90, R77, R56, R79, 0x96, !PT ;  /* 0x000000384d5a7212 */ /* 0x000fe400078e964f */
[----:B------:R-:W-:Y:S02]  /*336e0*/  IADD3.X R79, R17, R79, R68, P2, P3 ;  /* 0x0000004f114f7210 */ /* 0x000fe400017e6444 */
[----:B------:R-:W-:Y:S02]  /*336f0*/  LOP3.LUT R45, R57, R45, R72, 0x96, !PT ;  /* 0x0000002d392d7212 */ /* 0x000fe400078e9648 */
[----:B------:R-:W-:Y:S02]  /*33700*/  IADD3 R72, P2, P3, R69, R70, R89 ;  /* 0x0000004645487210 */ /* 0x000fe40007b5e059 */
[----:B------:R-:W-:-:S02]  /*33710*/  SHF.L.W.U32.HI R84, R88, 0x8, R81 ;  /* 0x0000000858547819 */ /* 0x000fc40000010e51 */
[----:B------:R-:W-:Y:S02]  /*33720*/  IADD3 R81, P0, P1, R60, R59, R85 ;  /* 0x0000003b3c517210 */ /* 0x000fe4000791e055 */
[----:B------:R-:W-:Y:S02]  /*33730*/  LOP3.LUT R47, R72, R39, R92, 0x96, !PT ;  /* 0x00000027482f7212 */ /* 0x000fe400078e965c */
[----:B------:R-:W-:Y:S02]  /*33740*/  IADD3.X R92, R71, R92, R84, P2, P3 ;  /* 0x0000005c475c7210 */ /* 0x000fe400017e6454 */
[----:B------:R-:W-:Y:S02]  /*33750*/  IADD3.X R88, R62, R87, R83, P0, P1 ;  /* 0x000000573e587210 */ /* 0x000fe400007e2453 */
[----:B------:R-:W-:Y:S02]  /*33760*/  SHF.L.W.U32.HI R39, R94, 0x10, R45 ;  /* 0x000000105e277819 */ /* 0x000fe40000010e2d */
[----:B------:R-:W-:-:S02]  /*33770*/  LOP3.LUT R56, R92, R27, R70, 0x96, !PT ;  /* 0x0000001b5c387212 */ /* 0x000fc400078e9646 */
[----:B------:R-:W-:Y:S02]  /*33780*/  LOP3.LUT R95, R79, R46, R73, 0x96, !PT ;  /* 0x0000002e4f5f7212 */ /* 0x000fe400078e9649 */
        /* <DEDUP_REMOVED lines=10> */
[----:B------:R-:W-:Y:S02]  /*33830*/  LOP3.LUT R56, R93, R78, RZ, 0x3c, !PT ;  /* 0x0000004e5d387212 */ /* 0x000fe400078e3cff */
[----:B------:R-:W-:-:S02]  /*33840*/  SHF.L.W.U32.HI R73, R95, 0x10, R90 ;  /* 0x000000105f497819 */ /* 0x000fc40000010e5a */
        /* <DEDUP_REMOVED lines=13> */
[----:B------:R-:W-:-:S02]  /*33920*/  LOP3.LUT R49, R83, R94, RZ, 0x3c, !PT ;  /* 0x0000005e53317212 */ /* 0x000fc400078e3cff */
[----:B------:R-:W-:Y:S02]  /*33930*/  SHF.L.W.U32.HI R56, R56, 0x1, R91 ;  /* 0x0000000138387819 */ /* 0x000fe40000010e5b */
[----:B------:R-:W-:Y:S02]  /*33940*/  SHF.L.W.U32.HI R83, R68, 0x1, R85 ;  /* 0x0000000144537819 */ /* 0x000fe40000010e55 */
[----:B------:R-:W-:Y:S02]  /*33950*/  SHF.L.W.U32.HI R91, R84, 0x1, R89 ;  /* 0x00000001545b7819 */ /* 0x000fe40000010e59 */
[----:B------:R-:W-:Y:S02]  /*33960*/  SHF.L.W.U32.HI R85, R85, 0x1, R68 ;  /* 0x0000000155557819 */ /* 0x000fe40000010e44 */
[----:B------:R-:W-:Y:S02]  /*33970*/  IADD3 R68, P1, P0, R36, R83, R81 ;  /* 0x0000005324447210 */ /* 0x000fe4000783e051 */
[----:B------:R-:W-:-:S02]  /*33980*/  SHF.L.W.U32.HI R74, R89, 0x1, R84 ;  /* 0x00000001594a7819 */ /* 0x000fc40000010e54 */
        /* <DEDUP_REMOVED lines=53> */
[----:B------:R-:W-:-:S02]  /*33ce0*/  LOP3.LUT R45, R82, R25, R92, 0x96, !PT ;  /* 0x00000019522d7212 */ /* 0x000fc400078e965c */
[----:B------:R-:W-:Y:S02]  /*33cf0*/  SHF.L.W.U32.HI R25, R73, 0x10, R44 ;  /* 0x0000001049197819 */ /* 0x000fe40000010e2c */
        /* <DEDUP_REMOVED lines=33> */
[----:B------:R-:W-:-:S02]  /*33f10*/  IADD3 R85, P4, P5, R6, R81, R85 ;  /* 0x0000005106557210 */ /* 0x000fc40007d9e055 */
[----:B------:R-:W-:Y:S02]  /*33f20*/  SHF.L.W.U32.HI R86, R89, 0x1, R86 ;  /* 0x0000000159567819 */ /* 0x000fe40000010e56 */
[----:B------:R-:W-:Y:S02]  /*33f30*/  SHF.L.W.U32.HI R89, R72, 0x1, R59 ;  /* 0x0000000148597819 */ /* 0x000fe40000010e3b */
[----:B------:R-:W-:Y:S02]  /*33f40*/  IADD3 R70, P1, P0, R69, R76, R84 ;  /* 0x0000004c45467210 */ /* 0x000fe4000783e054 */
[----:B------:R-:W-:Y:S02]  /*33f50*/  IADD3.X R72, R65, R79, R56, P2, P3 ;  /* 0x0000004f41487210 */ /* 0x000fe400017e6438 */
[----:B------:R-:W-:Y:S02]  /*33f60*/  IADD3.X R75, R7, R58, R75, P4, P5 ;  /* 0x0000003a074b7210 */ /* 0x000fe400027ea44b */
        /* <DEDUP_REMOVED lines=13> */
[----:B------:R-:W-:-:S02]  /*34040*/  LOP3.LUT R57, R25, R70, RZ, 0x3c, !PT ;  /* 0x0000004619397212 */ /* 0x000fc400078e3cff */
[----:B------:R-:W-:Y:S01]  /*34050*/  IADD3 R68, P3, R49, R68, RZ ;  /* 0x0000004431447210 */ /* 0x000fe20007f7e0ff */
[----:B------:R-:W-:Y:S01]  /*34060*/  IMAD.X R49, R82, 0x1, R91, P1 ;  /* 0x0000000152317824 */ /* 0x000fe200008e065b */
[----:B------:R-:W-:Y:S01]  /*34070*/  LOP3.LUT R91, R27, R59, RZ, 0x3c, !PT ;  /* 0x0000003b1b5b7212 */ /* 0x000fe200078e3cff */
[----:B------:R-:W-:Y:S01]  /*34080*/  IMAD.X R57, R57, 0x1, R94, P2 ;  /* 0x0000000139397824 */ /* 0x000fe200010e065e */
[----:B------:R-:W-:Y:S02]  /*34090*/  LOP3.LUT R77, R77, R78, RZ, 0x3c, !PT ;  /* 0x0000004e4d4d7212 */ /* 0x000fe400078e3cff */
        /* <DEDUP_REMOVED lines=13> */
[----:B------:R-:W-:Y:S02]  /*34170*/  IADD3 R86, P0, P1, R11, R74, R93 ;  /* 0x0000004a0b567210 */ /* 0x000fe4000791e05d */
[----:B------:R-:W-:Y:S02]  /*34180*/  LOP3.LUT R89, R89, R80, RZ, 0x3c, !PT ;  /* 0x0000005059597212 */ /* 0x000fe400078e3cff */
[----:B------:R-:W-:Y:S02]  /*34190*/  IADD3 R79, P2, P3, R16, R85, R81 ;  /* 0x00000055104f7210 */ /* 0x000fe40007b5e051 */
[----:B------:R-:W-:-:S02]  /*341a0*/  LOP3.LUT R94, R86, R47, R72, 0x96, !PT ;  /* 0x0000002f565e7212 */ /* 0x000fc400078e9648 */
[----:B------:R-:W-:Y:S02]  /*341b0*/  SHF.L.W.U32.HI R82, R89, 0x8, R58 ;  /* 0x0000000859527819 */ /* 0x000fe40000010e3a */
[----:B------:R-:W-:Y:S02]  /*341c0*/  IADD3.X R72, R17, R72, R91, P0, P1 ;  /* 0x0000004811487210 */ /* 0x000fe400007e245b */
[----:B------:R-:W-:Y:S02]  /*341d0*/  SHF.L.W.U32.HI R89, R58, 0x8, R89 ;  /* 0x000000083a597819 */ /* 0x000fe40000010e59 */
[----:B------:R-:W-:Y:S02]  /*341e0*/  LOP3.LUT R90, R79, R48, R75, 0x96, !PT ;  /* 0x000000304f5a7212 */ /* 0x000fe400078e964b */
[----:B------:R-:W-:Y:S02]  /*341f0*/  IADD3.X R75, R18, R75, R77, P2, P3 ;  /* 0x0000004b124b7210 */ /* 0x000fe400017e644d */
[----:B------:R-:W-:-:S02]  /*34200*/  LOP3.LUT R95, R72, R45, R74, 0x96, !PT ;  /* 0x0000002d485f7212 */ /* 0x000fc400078e964a */
[----:B------:R-:W-:Y:S02]  /*34210*/  IADD3 R58, P0, P1, R61, R70, R83 ;  /* 0x000000463d3a7210 */ /* 0x000fe4000791e053 */
[----:B------:R-:W-:Y:S02]  /*34220*/  IADD3 R74, P2, P3, R12, R59, R89 ;  /* 0x0000003b0c4a7210 */ /* 0x000fe40007b5e059 */
[----:B------:R-:W-:Y:S02]  /*34230*/  IADD3.X R88, R63, R87, R76, P0, P1 ;  /* 0x000000573f587210 */ /* 0x000fe400007e244c */
[----:B------:R-:W-:Y:S02]  /*34240*/  LOP3.LUT R47, R74, R39, R92, 0x96, !PT ;  /* 0x000000274a2f7212 */ /* 0x000fe400078e965c */
[----:B------:R-:W-:Y:S02]  /*34250*/  SHF.L.W.U32.HI R39, R94, 0x10, R95 ;  /* 0x000000105e277819 */ /* 0x000fe40000010e5f */
[----:B------:R-:W-:-:S02]  /*34260*/  IADD3.X R92, R13, R92, R82, P2, P3 ;  /* 0x0000005c0d5c7210 */ /* 0x000fc400017e6452 */
[----:B------:R-:W-:Y:S02]  /*34270*/  LOP3.LUT R45, R88, R25, R70, 0x96, !PT ;  /* 0x00000019582d7212 */ /* 0x000fe400078e9646 */
        /* <DEDUP_REMOVED lines=11> */
[----:B------:R-:W-:Y:S02]  /*34330*/  LOP3.LUT R84, R91, R70, RZ, 0x3c, !PT ;  /* 0x000000465b547212 */ /* 0x000fe400078e3cff */
[----:B------:R-:W-:-:S02]  /*34340*/  SHF.L.W.U32.HI R48, R85, 0x10, R90 ;  /* 0x0000001055307819 */ /* 0x000fc40000010e5a */
[----:B------:R-:W-:Y:S02]  /*34350*/  IADD3 R90, P2, R27, R68, RZ ;  /* 0x000000441b5a7210 */ /* 0x000fe40007f5e0ff */
[----:B------:R-:W-:Y:S02]  /*34360*/  IADD3 R91, P0, R47, R56, RZ ;  /* 0x000000382f5b7210 */ /* 0x000fe40007f1e0ff */
[----:B------:R-:W-:Y:S02]  /*34370*/  LOP3.LUT R93, R93, R78, RZ, 0x3c, !PT ;  /* 0x0000004e5d5d7212 */ /* 0x000fe400078e3cff */
[----:B------:R-:W-:Y:S01]  /*34380*/  IADD3 R94, P1, R44, R73, RZ ;  /* 0x000000492c5e7210 */ /* 0x000fe20007f3e0ff */
[----:B------:R-:W-:Y:S02]  /*34390*/  IMAD.X R80, R45, 0x1, R80, P2 ;  /* 0x000000012d507824 */ /* 0x000fe400010e0650 */
        /* <DEDUP_REMOVED lines=14> */
[----:B------:R-:W-:-:S02]  /*34480*/  IADD3 R86, P2, P3, R15, R76, R86 ;  /* 0x0000004c0f567210 */ /* 0x000fc40007b5e056 */
[----:B------:R-:W-:Y:S02]  /*34490*/  IADD3 R58, P1, P0, R67, R73, R58 ;  /* 0x00000049433a7210 */ /* 0x000fe4000783e03a */
[----:B------:R-:W-:Y:S02]  /*344a0*/  SHF.L.W.U32.HI R83, R56, 0x1, R87 ;  /* 0x0000000138537819 */ /* 0x000fe40000010e57 */
[----:B------:R-:W-:Y:S02]  /*344b0*/  IADD3 R79, P4, P5, R6, R59, R79 ;  /* 0x0000003b064f7210 */ /* 0x000fe40007d9e04f */
[----:B------:R-:W-:Y:S02]  /*344c0*/  SHF.L.W.U32.HI R87, R87, 0x1, R56 ;  /* 0x0000000157577819 */ /* 0x000fe40000010e38 */
[----:B------:R-:W-:Y:S02]  /*344d0*/  IADD3.X R85, R14, R89, R72, P2, P3 ;  /* 0x000000590e557210 */ /* 0x000fe400017e6448 */
[----:B------:R-:W-:-:S02]  /*344e0*/  IADD3.X R88, R65, R81, R88, P1, P0 ;  /* 0x0000005141587210 */ /* 0x000fc40000fe0458 */
        /* <DEDUP_REMOVED lines=29> */
[----:B------:R-:W-:Y:S02]  /*346c0*/  LOP3.LUT R59, R87, R76, RZ, 0x3c, !PT ;  /* 0x0000004c573b7212 */ /* 0x000fe400078e3cff */
[----:B------:R-:W-:Y:S02]  /*346d0*/  SHF.L.W.U32.HI R82, R80, 0x8, R73 ;  /* 0x0000000850527819 */ /* 0x000fe40000010e49 */
[----:B------:R-:W-:Y:S02]  /*346e0*/  SHF.L.W.U32.HI R87, R73, 0x8, R80 ;  /* 0x0000000849577819 */ /* 0x000fe40000010e50 */
[----:B------:R-:W-:Y:S02]  /*346f0*/  IADD3 R73, P0, P1, R61, R86, R72 ;  /* 0x000000563d497210 */ /* 0x000fe4000791e048 */
[----:B------:R-:W-:Y:S02]  /*34700*/  LOP3.LUT R90, R83, R74, RZ, 0x3c, !PT ;  /* 0x0000004a535a7212 */ /* 0x000fe400078e3cff */
[----:B------:R-:W-:-:S02]  /*34710*/  IADD3 R83, P2, P3, R8, R79, R91 ;  /* 0x0000004f08537210 */ /* 0x000fc40007b5e05b */
[----:B------:R-:W-:Y:S02]  /*34720*/  LOP3.LUT R93, R73, R48, R85, 0x96, !PT ;  /* 0x00000030495d7212 */ /* 0x000fe400078e9655 */
[----:B------:R-:W-:Y:S02]  /*34730*/  SHF.L.W.U32.HI R81, R59, 0x8, R90 ;  /* 0x000000083b517819 */ /* 0x000fe40000010e5a */
[----:B------:R-:W-:Y:S02]  /*34740*/  IADD3.X R48, R63, R85, R68, P0, P1 ;  /* 0x000000553f307210 */ /* 0x000fe400007e2444 */
[----:B------:R-:W-:Y:S02]  /*34750*/  SHF.L.W.U32.HI R90, R90, 0x8, R59 ;  /* 0x000000085a5a7819 */ /* 0x000fe40000010e3b */
[----:B------:R-:W-:Y:S02]  /*34760*/  LOP3.LUT R85, R83, R46, R75, 0x96, !PT ;  /* 0x0000002e53557212 */ /* 0x000fe400078e964b */
[----:B------:R-:W-:-:S02]  /*34770*/  IADD3.X R75, R10, R75, R89, P2, P3 ;  /* 0x0000004b0a4b7210 */ /* 0x000fc400017e6459 */
[----:B------:R-:W-:Y:S02]  /*34780*/  IADD3 R80, P0, P1, R69, R58, R87 ;  /* 0x0000003a45507210 */ /* 0x000fe4000791e057 */
[----:B------:R-:W-:Y:S02]  /*34790*/  IADD3 R59, P2, P3, R37, R56, R90 ;  /* 0x00000038253b7210 */ /* 0x000fe40007b5e05a */
[----:B------:R-:W-:Y:S02]  /*347a0*/  LOP3.LUT R44, R75, R44, R79, 0x96, !PT ;  /* 0x0000002c4b2c7212 */ /* 0x000fe400078e964f */
[----:B------:R-:W-:Y:S02]  /*347b0*/  LOP3.LUT R94, R48, R47, R86, 0x96, !PT ;  /* 0x0000002f305e7212 */ /* 0x000fe400078e9656 */
[----:B------:R-:W-:Y:S02]  /*347c0*/  LOP3.LUT R46, R80, R45, R88, 0x96, !PT ;  /* 0x0000002d502e7212 */ /* 0x000fe400078e9658 */
[----:B------:R-:W-:-:S02]  /*347d0*/  IADD3.X R86, R71, R88, R82, P0, P1 ;  /* 0x0000005847567210 */ /* 0x000fc400007e2452 */
[----:B------:R-:W-:Y:S02]  /*347e0*/  LOP3.LUT R45, R59, R25, R92, 0x96, !PT ;  /* 0x000000193b2d7212 */ /* 0x000fe400078e965c */
[----:B------:R-:W-:Y:S02]  /*347f0*/  SHF.L.W.U32.HI R25, R85, 0x10, R44 ;  /* 0x0000001055197819 */ /* 0x000fe40000010e2c */
[----:B------:R-:W-:Y:S02]  /*34800*/  IADD3.X R92, R24, R92, R81, P2, P3 ;  /* 0x0000005c185c7210 */ /* 0x000fe400017e6451 */
[----:B------:R-:W-:Y:S02]  /*34810*/  LOP3.LUT R27, R86, R27, R58, 0x96, !PT ;  /* 0x0000001b561b7212 */ /* 0x000fe400078e963a */
[----:B------:R-:W-:Y:S02]  /*34820*/  SHF.L.W.U32.HI R44, R44, 0x10, R85 ;  /* 0x000000102c2c7819 */ /* 0x000fe40000010e55 */
[----:B------:R-:W-:-:S02]  /*34830*/  IADD3 R58, P0, R25, R84, RZ ;  /* 0x00000054193a7210 */ /* 0x000fc40007f1e0ff */
        /* <DEDUP_REMOVED lines=9> */
[----:B------:R-:W-:Y:S02]  /*348d0*/  IADD3 R91, P2, R45, R74, RZ ;  /* 0x0000004a2d5b7210 */ /* 0x000fe40007f5e0ff */
[----:B------:R-:W-:Y:S02]  /*348e0*/  SHF.L.W.U32.HI R56, R94, 0x10, R93 ;  /* 0x000000105e387819 */ /* 0x000fe40000010e5d */
[----:B------:R-:W-:Y:S02]  /*348f0*/  IADD3 R93, P1, R27, R78, RZ ;  /* 0x0000004e1b5d7210 */ /* 0x000fe40007f3e0ff */
[----:B------:R-:W-:Y:S02]  /*34900*/  IADD3 R94, P0, R46, R57, RZ ;  /* 0x000000392e5e7210 */ /* 0x000fe40007f1e0ff */
[----:B------:R-:W-:-:S02]  /*34910*/  SHF.L.W.U32.HI R77, R88, 0x1, R79 ;  /* 0x00000001584d7819 */ /* 0x000fc40000010e4f */
[----:B------:R-:W-:Y:S01]  /*34920*/  SHF.L.W.U32.HI R79, R79, 0x1, R88 ;  /* 0x000000014f4f7819 */ /* 0x000fe20000010e58 */
[----:B------:R-:W-:Y:S01]  /*34930*/  IMAD.X R88, R47, 0x1, R76, P2 ;  /* 0x000000012f587824 */ /* 0x000fe200010e064c */
[----:B------:R-:W-:Y:S01]  /*34940*/  LOP3.LUT R78, R90, R91, RZ, 0x3c, !PT ;  /* 0x0000005b5a4e7212 */ /* 0x000fe200078e3cff */
[----:B------:R-:W-:Y:S02]  /*34950*/  IMAD.X R95, R39, 0x1, R70, P1 ;  /* 0x00000001275f7824 */ /* 0x000fe400008e0646 */
        /* <DEDUP_REMOVED lines=12> */
[----:B------:R-:W-:Y:S02]  /*34a20*/  IADD3.X R72, R26, R79, R48, P2, P3 ;  /* 0x0000004f1a487210 */ /* 0x000fe400017e6430 */
[----:B------:R-:W-:Y:S02]  /*34a30*/  SHF.L.W.U32.HI R74, R74, 0x1, R49 ;  /* 0x000000014a4a7819 */ /* 0x000fe40000010e31 */
[----:B------:R-:W-:Y:S02]  /*34a40*/  IADD3 R83, P4, P5, R20, R89, R83 ;  /* 0x0000005914537210 */ /* 0x000fe40007d9e053 */
[----:B------:R-:W-:-:S02]  /*34a50*/  IADD3 R59, P2, P3, R64, R81, R59 ;  /* 0x00000051403b7210 */ /* 0x000fc40007b5e03b */
[----:B------:R-:W-:Y:S02]  /*34a60*/  IADD3 R70, P1, P0, R11, R76, R80 ;  /* 0x0000004c0b467210 */ /* 0x000fe4000783e050 */
[----:B------:R-:W-:Y:S02]  /*34a70*/  IADD3.X R75, R19, R74, R75, P4, P5 ;  /* 0x0000004a134b7210 */ /* 0x000fe400027ea44b */
        /* <DEDUP_REMOVED lines=8> */
[----:B------:R-:W-:Y:S01]  /*34b00*/  IADD3 R68, P1, R68, R91, RZ ;  /* 0x0000005b44447210 */ /* 0x000fe20007f3e0ff */
        /* <DEDUP_REMOVED lines=22> */
[----:B------:R-:W-:Y:S02]  /*34c70*/  IADD3 R88, P0, P1, R60, R73, R91 ;  /* 0x000000493c587210 */ /* 0x000fe4000791e05b */
[----:B------:R-:W-:-:S02]  /*34c80*/  LOP3.LUT R87, R87, R84, RZ, 0x3c, !PT ;  /* 0x0000005457577212 */ /* 0x000fc400078e3cff */
        /* <DEDUP_REMOVED lines=10> */
[----:B------:R-:W-:Y:S02]  /*34d30*/  IADD3.X R90, R13, R85, R76, P0, P1 ;  /* 0x000000550d5a7210 */ /* 0x000fe400007e244c */
[----:B------:R-:W-:-:S02]  /*34d40*/  LOP3.LUT R47, R73, R39, R92, 0x96, !PT ;  /* 0x00000027492f7212 */ /* 0x000fc400078e965c */
[----:B------:R-:W-:Y:S02]  /*34d50*/  IADD3.X R92, R22, R92, R77, P2, P3 ;  /* 0x0000005c165c7210 */ /* 0x000fe400017e644d */
[----:B------:R-:W-:Y:S02]  /*34d60*/  LOP3.LUT R44, R78, R44, R85, 0x96, !PT ;  /* 0x0000002c4e2c7212 */ /* 0x000fe400078e9655 */
[----:B------:R-:W-:Y:S02]  /*34d70*/  LOP3.LUT R45, R90, R25, R70, 0x96, !PT ;  /* 0x000000195a2d7212 */ /* 0x000fe400078e9646 */
[----:B------:R-:W-:Y:S02]  /*34d80*/  SHF.L.W.U32.HI R39, R95, 0x10, R56 ;  /* 0x000000105f277819 */ /* 0x000fe40000010e38 */
[----:B------:R-:W-:Y:S02]  /*34d90*/  SHF.L.W.U32.HI R25, R56, 0x10, R95 ;  /* 0x0000001038197819 */ /* 0x000fe40000010e5f */
[----:B------:R-:W-:-:S02]  /*34da0*/  LOP3.LUT R56, R92, R27, R59, 0x96, !PT ;  /* 0x0000001b5c387212 */ /* 0x000fc400078e963b */
[----:B------:R-:W-:Y:S02]  /*34db0*/  LOP3.LUT R94, R75, R46, R83, 0x96, !PT ;  /* 0x0000002e4b5e7212 */ /* 0x000fe400078e9653 */
[----:B------:R-:W-:Y:S02]  /*34dc0*/  SHF.L.W.U32.HI R46, R45, 0x10, R44 ;  /* 0x000000102d2e7819 */ /* 0x000fe40000010e2c */
[----:B------:R-:W-:Y:S02]  /*34dd0*/  IADD3 R82, P0, R39, R82, RZ ;  /* 0x0000005227527210 */ /* 0x000fe40007f1e0ff */
        /* <DEDUP_REMOVED lines=14> */
[----:B------:R-:W-:Y:S02]  /*34ec0*/  LOP3.LUT R80, R80, R91, RZ, 0x3c, !PT ;  /* 0x0000005b50507212 */ /* 0x000fe400078e3cff */
[----:B------:R-:W-:Y:S02]  /*34ed0*/  LOP3.LUT R83, R74, R93, RZ, 0x3c, !PT ;  /* 0x0000005d4a537212 */ /* 0x000fe400078e3cff */
[----:B------:R-:W-:Y:S01]  /*34ee0*/  SHF.L.W.U32.HI R56, R56, 0x1, R89 ;  /* 0x0000000138387819 */ /* 0x000fe20000010e59 */
        /* <DEDUP_REMOVED lines=40> */
[----:B------:R-:W-:Y:S02]  /*35170*/  LOP3.LUT R77, R77, R82, RZ, 0x3c, !PT ;  /* 0x000000524d4d7212 */ /* 0x000fe400078e3cff */
[----:B------:R-:W-:Y:S02]  /*35180*/  LOP3.LUT R72, R83, R70, RZ, 0x3c, !PT ;  /* 0x0000004653487212 */ /* 0x000fe400078e3cff */
        /* <DEDUP_REMOVED lines=12> */
[----:B------:R-:W-:Y:S02]  /*35250*/  LOP3.LUT R59, R73, R46, R75, 0x96, !PT ;  /* 0x0000002e493b7212 */ /* 0x000fe400078e964b */
[----:B------:R-:W-:Y:S02]  /*35260*/  IADD3.X R75, R18, R75, R91, P2, P3 ;  /* 0x0000004b124b7210 */ /* 0x000fe400017e645b */
[----:B------:R-:W-:-:S02]  /*35270*/  IADD3.X R56, R23, R84, R58, P0, P1 ;  /* 0x0000005417387210 */ /* 0x000fc400007e243a */
[----:B------:R-:W-:Y:S02]  /*35280*/  IADD3 R84, P0, P1, R20, R78, R85 ;  /* 0x0000004e14547210 */ /* 0x000fe4000791e055 */
[----:B------:R-:W-:Y:S02]  /*35290*/  IADD3 R77, P2, P3, R64, R48, R87 ;  /* 0x00000030404d7210 */ /* 0x000fe40007b5e057 */
[----:B------:R-:W-:Y:S02]  /*352a0*/  LOP3.LUT R44, R75, R44, R79, 0x96, !PT ;  /* 0x0000002c4b2c7212 */ /* 0x000fe400078e964f */
[----:B------:R-:W-:Y:S02]  /*352b0*/  LOP3.LUT R46, R84, R45, R90, 0x96, !PT ;  /* 0x0000002d542e7212 */ /* 0x000fe400078e965a */
[----:B------:R-:W-:Y:S02]  /*352c0*/  LOP3.LUT R45, R77, R25, R92, 0x96, !PT ;  /* 0x000000194d2d7212 */ /* 0x000fe400078e965c */
[----:B------:R-:W-:-:S02]  /*352d0*/  SHF.L.W.U32.HI R25, R59, 0x10, R44 ;  /* 0x000000103b197819 */ /* 0x000fc40000010e2c */
[----:B------:R-:W-:Y:S02]  /*352e0*/  IADD3.X R89, R19, R90, R86, P0, P1 ;  /* 0x0000005a13597210 */ /* 0x000fe400007e2456 */
[----:B------:R-:W-:Y:S02]  /*352f0*/  SHF.L.W.U32.HI R44, R44, 0x10, R59 ;  /* 0x000000102c2c7819 */ /* 0x000fe40000010e3b */
[----:B------:R-:W-:Y:S02]  /*35300*/  IADD3 R80, P0, R25, R80, RZ ;  /* 0x0000005019507210 */ /* 0x000fe40007f1e0ff */
[----:B------:R-:W-:Y:S02]  /*35310*/  IADD3.X R92, R66, R92, R83, P2, P3 ;  /* 0x0000005c425c7210 */ /* 0x000fe400017e6453 */
[----:B------:R-:W-:Y:S01]  /*35320*/  LOP3.LUT R27, R89, R27, R78, 0x96, !PT ;  /* 0x0000001b591b7212 */ /* 0x000fe200078e964e */
[----:B------:R-:W-:Y:S01]  /*35330*/  IMAD.X R78, R44, 0x1, R81, P0 ;  /* 0x000000012c4e7824 */ /* 0x000fe200000e0651 */
[----:B------:R-:W-:-:S02]  /*35340*/  LOP3.LUT R48, R92, R39, R48, 0x96, !PT ;  /* 0x000000275c307212 */ /* 0x000fc400078e9630 */
        /* <DEDUP_REMOVED lines=25> */
[----:B------:R-:W-:Y:S02]  /*354e0*/  IADD3 R72, P2, P3, R69, R79, R72 ;  /* 0x0000004f45487210 */ /* 0x000fe40007b5e048 */
[----:B------:R-:W-:Y:S02]  /*354f0*/  SHF.L.W.U32.HI R83, R49, 0x1, R68 ;  /* 0x0000000131537819 */ /* 0x000fe40000010e44 */
[----:B------:R-:W-:Y:S02]  /*35500*/  SHF.L.W.U32.HI R87, R86, 0x1, R85 ;  /* 0x0000000156577819 */ /* 0x000fe40000010e55 */
[----:B------:R-:W-:Y:S02]  /*35510*/  SHF.L.W.U32.HI R91, R85, 0x1, R86 ;  /* 0x00000001555b7819 */ /* 0x000fe40000010e56 */
[----:B------:R-:W-:Y:S02]  /*35520*/  SHF.L.W.U32.HI R85, R68, 0x1, R49 ;  /* 0x0000000144557819 */ /* 0x000fe40000010e31 */
[----:B------:R-:W-:-:S02]  /*35530*/  IADD3.X R68, R71, R81, R56, P2, P3 ;  /* 0x0000005147447210 */ /* 0x000fc400017e6438 */
[----:B------:R-:W-:Y:S02]  /*35540*/  IADD3 R70, P2, P3, R60, R83, R77 ;  /* 0x000000533c467210 */ /* 0x000fe40007b5e04d */
[----:B------:R-:W-:Y:S02]  /*35550*/  IADD3 R59, P1, P0, R37, R76, R84 ;  /* 0x0000004c253b7210 */ /* 0x000fe4000783e054 */
[----:B------:R-:W-:Y:S02]  /*35560*/  IADD3 R73, P4, P5, R8, R87, R73 ;  /* 0x0000005708497210 */ /* 0x000fe40007d9e049 */
[----:B------:R-:W-:Y:S02]  /*35570*/  IADD3.X R92, R62, R85, R92, P2, P3 ;  /* 0x000000553e5c7210 */ /* 0x000fe400017e645c */
[----:B------:R-:W-:Y:S02]  /*35580*/  IADD3.X R89, R24, R82, R89, P1, P0 ;  /* 0x0000005218597210 */ /* 0x000fe40000fe0459 */
[----:B------:R-:W-:-:S02]  /*35590*/  IADD3.X R75, R10, R91, R75, P4, P5 ;  /* 0x0000005b0a4b7210 */ /* 0x000fc400027ea44b */
[----:B------:R-:W-:Y:S02]  /*355a0*/  LOP3.LUT R74, R47, R68, RZ, 0x3c, !PT ;  /* 0x000000442f4a7212 */ /* 0x000fe400078e3cff */
[----:B------:R-:W-:Y:S02]  /*355b0*/  LOP3.LUT R49, R39, R92, RZ, 0x3c, !PT ;  /* 0x0000005c27317212 */ /* 0x000fe400078e3cff */
[----:B------:R-:W-:Y:S02]  /*355c0*/  LOP3.LUT R57, R44, R89, RZ, 0x3c, !PT ;  /* 0x000000592c397212 */ /* 0x000fe400078e3cff */
[----:B------:R-:W-:Y:S02]  /*355d0*/  LOP3.LUT R58, R48, R75, RZ, 0x3c, !PT ;  /* 0x0000004b303a7212 */ /* 0x000fe400078e3cff */
[----:B------:R-:W-:Y:S02]  /*355e0*/  IADD3 R74, P0, R74, R93, RZ ;  /* 0x0000005d4a4a7210 */ /* 0x000fe40007f1e0ff */
[----:B------:R-:W-:-:S02]  /*355f0*/  LOP3.LUT R84, R45, R72, RZ, 0x3c, !PT ;  /* 0x000000482d547212 */ /* 0x000fc400078e3cff */
[----:B------:R-:W-:Y:S02]  /*35600*/  IADD3 R80, P3, R49, R80, RZ ;  /* 0x0000005031507210 */ /* 0x000fe40007f7e0ff */
[----:B------:R-:W-:Y:S02]  /*35610*/  IADD3 R57, P2, R57, R94, RZ ;  /* 0x0000005e39397210 */ /* 0x000fe40007f5e0ff */
        /* <DEDUP_REMOVED lines=16> */
[----:B------:R-:W-:Y:S02]  /*35720*/  LOP3.LUT R88, R83, R80, RZ, 0x3c, !PT ;  /* 0x0000005053587212 */ /* 0x000fe400078e3cff */
[----:B------:R-:W-:Y:S02]  /*35730*/  SHF.L.W.U32.HI R83, R82, 0x8, R87 ;  /* 0x0000000852537819 */ /* 0x000fe40000010e57 */
        /* <DEDUP_REMOVED lines=12> */
[----:B------:R-:W-:Y:S02]  /*35800*/  LOP3.LUT R45, R68, R45, R72, 0x96, !PT ;  /* 0x0000002d442d7212 */ /* 0x000fe400078e9648 */
[----:B------:R-:W-:Y:S02]  /*35810*/  IADD3 R79, P0, P1, R38, R59, R87 ;  /* 0x0000003b264f7210 */ /* 0x000fe4000791e057 */
[----:B------:R-:W-:-:S02]  /*35820*/  IADD3 R72, P2, P3, R15, R70, R88 ;  /* 0x000000460f487210 */ /* 0x000fc40007b5e058 */
[----:B------:R-:W-:Y:S02]  /*35830*/  IADD3.X R86, R26, R89, R83, P0, P1 ;  /* 0x000000591a567210 */ /* 0x000fe400007e2453 */
[----:B------:R-:W-:Y:S02]  /*35840*/  LOP3.LUT R47, R72, R39, R92, 0x96, !PT ;  /* 0x00000027482f7212 */ /* 0x000fe400078e965c */
[----:B------:R-:W-:Y:S02]  /*35850*/  SHF.L.W.U32.HI R39, R94, 0x10, R45 ;  /* 0x000000105e277819 */ /* 0x000fe40000010e2d */
[----:B------:R-:W-:Y:S02]  /*35860*/  IADD3.X R92, R14, R92, R85, P2, P3 ;  /* 0x0000005c0e5c7210 */ /* 0x000fe400017e6455 */
[----:B------:R-:W-:Y:S02]  /*35870*/  LOP3.LUT R59, R86, R25, R59, 0x96, !PT ;  /* 0x00000019563b7212 */ /* 0x000fe400078e963b */
[----:B------:R-:W-:-:S02]  /*35880*/  SHF.L.W.U32.HI R25, R45, 0x10, R94 ;  /* 0x000000102d197819 */ /* 0x000fc40000010e5e */
[----:B------:R-:W-:Y:S02]  /*35890*/  IADD3 R74, P0, R39, R74, RZ ;  /* 0x0000004a274a7210 */ /* 0x000fe40007f1e0ff */
[----:B------:R-:W-:Y:S02]  /*358a0*/  LOP3.LUT R48, R92, R27, R70, 0x96, !PT ;  /* 0x0000001b5c307212 */ /* 0x000fe400078e9646 */
[----:B------:R-:W-:Y:S01]  /*358b0*/  LOP3.LUT R95, R75, R46, R73, 0x96, !PT ;  /* 0x0000002e4b5f7212 */ /* 0x000fe200078e9649 */
[----:B------:R-:W-:Y:S01]  /*358c0*/  IMAD.X R70, R25, 0x1, R84, P0 ;  /* 0x0000000119467824 */ /* 0x000fe200000e0654 */
[----:B------:R-:W-:Y:S02]  /*358d0*/  LOP3.LUT R44, R79, R44, R89, 0x96, !PT ;  /* 0x0000002c4f2c7212 */ /* 0x000fe400078e9659 */
[----:B------:R-:W-:Y:S02]  /*358e0*/  SHF.L.W.U32.HI R45, R48, 0x10, R47 ;  /* 0x00000010302d7819 */ /* 0x000fe40000010e2f */
        /* <DEDUP_REMOVED lines=9> */
[----:B------:R-:W-:Y:S01]  /*35980*/  IADD3 R94, P1, R44, R57, RZ ;  /* 0x000000392c5e7210 */ /* 0x000fe20007f3e0ff */
[----:B------:R-:W-:Y:S01]  /*35990*/  IMAD.X R95, R73, 0x1, R56, P0 ;  /* 0x00000001495f7824 */ /* 0x000fe200000e0638 */
[----:B------:R-:W-:Y:S01]  /*359a0*/  LOP3.LUT R80, R88, R91, RZ, 0x3c, !PT ;  /* 0x0000005b58507212 */ /* 0x000fe200078e3cff */
[----:B------:R-:W-:Y:S02]  /*359b0*/  IMAD.X R90, R45, 0x1, R78, P2 ;  /* 0x000000012d5a7824 */ /* 0x000fe400010e064e */
        /* <DEDUP_REMOVED lines=18> */
[----:B------:R-:W-:Y:S02]  /*35ae0*/  SHF.L.W.U32.HI R89, R89, 0x1, R56 ;  /* 0x0000000159597819 */ /* 0x000fe40000010e38 */
[----:B------:R-:W-:-:S02]  /*35af0*/  IADD3.X R75, R62, R48, R75, P4, P5 ;  /* 0x000000303e4b7210 */ /* 0x000fc400027ea44b */
        /* <DEDUP_REMOVED lines=43> */
[----:B------:R-:W-:Y:S02]  /*35db0*/  IADD3.X R87, R22, R86, R79, P0, P1 ;  /* 0x0000005616577210 */ /* 0x000fe400007e244f */
[----:B------:R-:W-:Y:S02]  /*35dc0*/  LOP3.LUT R46, R76, R45, R86, 0x96, !PT ;  /* 0x0000002d4c2e7212 */ /* 0x000fe400078e9656 */
        /* <DEDUP_REMOVED lines=8> */
[----:B------:R-:W-:Y:S02]  /*35e50*/  SHF.L.W.U32.HI R27, R46, 0x10, R27 ;  /* 0x000000102e1b7819 */ /* 0x000fe40000010e1b */
[----:B------:R-:W-:Y:S01]  /*35e60*/  LOP3.LUT R95, R48, R47, R82, 0x96, !PT ;  /* 0x0000002f305f7212 */ /* 0x000fe200078e9652 */
[----:B------:R-:W-:Y:S01]  /*35e70*/  IMAD.X R86, R44, 0x1, R81, P0 ;  /* 0x000000012c567824 */ /* 0x000fe200000e0651 */
[----:B------:R-:W-:Y:S02]  /*35e80*/  SHF.L.W.U32.HI R47, R56, 0x10, R45 ;  /* 0x00000010382f7819 */ /* 0x000fe40000010e2d */
[----:B------:R-:W-:Y:S02]  /*35e90*/  SHF.L.W.U32.HI R45, R45, 0x10, R56 ;  /* 0x000000102d2d7819 */ /* 0x000fe40000010e38 */
[----:B------:R-:W-:Y:S02]  /*35ea0*/  IADD3 R90, P1, R27, R74, RZ ;  /* 0x0000004a1b5a7210 */ /* 0x000fe40007f3e0ff */
[----:B------:R-:W-:-:S02]  /*35eb0*/  SHF.L.W.U32.HI R46, R94, 0x10, R95 ;  /* 0x000000105e2e7819 */ /* 0x000fc40000010e5f */
[----:B------:R-:W-:Y:S02]  /*35ec0*/  LOP3.LUT R81, R88, R84, RZ, 0x3c, !PT ;  /* 0x0000005458517212 */ /* 0x000fe400078e3cff */
[----:B------:R-:W-:Y:S01]  /*35ed0*/  LOP3.LUT R78, R91, R86, RZ, 0x3c, !PT ;  /* 0x000000565b4e7212 */ /* 0x000fe200078e3cff */
        /* <DEDUP_REMOVED lines=21> */
[----:B------:R-:W-:Y:S02]  /*36030*/  SHF.L.W.U32.HI R83, R59, 0x1, R58 ;  /* 0x000000013b537819 */ /* 0x000fe40000010e3a */
[----:B------:R-:W-:Y:S02]  /*36040*/  IADD3 R58, P1, P0, R15, R78, R76 ;  /* 0x0000004e0f3a7210 */ /* 0x000fe4000783e04c */
[----:B------:R-:W-:Y:S02]  /*36050*/  IADD3.X R68, R63, R81, R48, P2, P3 ;  /* 0x000000513f447210 */ /* 0x000fe400017e6430 */
        /* <DEDUP_REMOVED lines=8> */
[----:B------:R-:W-:-:S02]  /*360e0*/  IADD3 R48, P1, R48, R88, RZ ;  /* 0x0000005830307210 */ /* 0x000fc40007f3e0ff */
        /* <DEDUP_REMOVED lines=40> */
[----:B------:R-:W-:Y:S02]  /*36370*/  SHF.L.W.U32.HI R39, R95, 0x10, R56 ;  /* 0x000000105f277819 */ /* 0x000fe40000010e38 */
[----:B------:R-:W-:-:S02]  /*36380*/  SHF.L.W.U32.HI R25, R56, 0x10, R95 ;  /* 0x0000001038197819 */ /* 0x000fc40000010e5f */
[----:B------:R-:W-:Y:S02]  /*36390*/  LOP3.LUT R44, R70, R44, R87, 0x96, !PT ;  /* 0x0000002c462c7212 */ /* 0x000fe400078e9657 */
[----:B------:R-:W-:Y:S02]  /*363a0*/  LOP3.LUT R56, R92, R27, R57, 0x96, !PT ;  /* 0x0000001b5c387212 */ /* 0x000fe400078e9639 */
[----:B------:R-:W-:Y:S02]  /*363b0*/  LOP3.LUT R94, R75, R46, R85, 0x96, !PT ;  /* 0x0000002e4b5e7212 */ /* 0x000fe400078e9655 */
        /* <DEDUP_REMOVED lines=14> */
[----:B------:R-:W-:Y:S02]  /*364a0*/  IADD3 R94, P1, R44, R73, RZ ;  /* 0x000000492c5e7210 */ /* 0x000fe40007f3e0ff */
[----:B------:R-:W-:Y:S02]  /*364b0*/  SHF.L.W.U32.HI R57, R89, 0x1, R56 ;  /* 0x0000000159397819 */ /* 0x000fe40000010e38 */
[----:B------:R-:W-:Y:S02]  /*364c0*/  LOP3.LUT R90, R90, R87, RZ, 0x3c, !PT ;  /* 0x000000575a5a7212 */ /* 0x000fe400078e3cff */
[----:B------:R-:W-:Y:S02]  /*364d0*/  LOP3.LUT R93, R88, R86, RZ, 0x3c, !PT ;  /* 0x00000056585d7212 */ /* 0x000fe400078e3cff */
[----:B------:R-:W-:-:S02]  /*364e0*/  SHF.L.W.U32.HI R56, R56, 0x1, R89 ;  /* 0x0000000138387819 */ /* 0x000fc40000010e59 */
[----:B------:R-:W-:Y:S01]  /*364f0*/  LOP3.LUT R89, R83, R94, RZ, 0x3c, !PT ;  /* 0x0000005e53597212 */ /* 0x000fe200078e3cff */
[----:B------:R-:W-:Y:S01]  /*36500*/  IMAD.X R95, R46, 0x1, R59, P1 ;  /* 0x000000012e5f7824 */ /* 0x000fe200008e063b */
[----:B------:R-:W-:Y:S02]  /*36510*/  LOP3.LUT R83, R81, R96, RZ, 0x3c, !PT ;  /* 0x0000006051537212 */ /* 0x000fe400078e3cff */
[----:B------:R-:W-:Y:S02]  /*36520*/  LOP3.LUT R48, R77, R97, RZ, 0x3c, !PT ;  /* 0x000000614d307212 */ /* 0x000fe400078e3cff */
[----:B------:R-:W-:Y:S02]  /*36530*/  SHF.L.W.U32.HI R91, R93, 0x1, R90 ;  /* 0x000000015d5b7819 */ /* 0x000fe40000010e5a */
[----:B------:R-:W-:Y:S02]  /*36540*/  SHF.L.W.U32.HI R81, R48, 0x1, R83 ;  /* 0x0000000130517819 */ /* 0x000fe40000010e53 */
[----:B------:R-:W-:-:S02]  /*36550*/  SHF.L.W.U32.HI R93, R90, 0x1, R93 ;  /* 0x000000015a5d7819 */ /* 0x000fc40000010e5d */
[----:B------:R-:W-:Y:S02]  /*36560*/  IADD3 R78, P2, P3, R36, R91, R78 ;  /* 0x0000005b244e7210 */ /* 0x000fe40007b5e04e */
[----:B------:R-:W-:Y:S02]  /*36570*/  LOP3.LUT R74, R74, R95, RZ, 0x3c, !PT ;  /* 0x0000005f4a4a7212 */ /* 0x000fe400078e3cff */
[----:B------:R-:W-:Y:S02]  /*36580*/  IADD3 R79, P4, P5, R8, R57, R79 ;  /* 0x00000039084f7210 */ /* 0x000fe40007d9e04f */
[----:B------:R-:W-:Y:S02]  /*36590*/  SHF.L.W.U32.HI R83, R83, 0x1, R48 ;  /* 0x0000000153537819 */ /* 0x000fe40000010e30 */
[----:B------:R-:W-:Y:S02]  /*365a0*/  IADD3 R59, P1, P0, R21, R81, R70 ;  /* 0x00000051153b7210 */ /* 0x000fe4000783e046 */
[----:B------:R-:W-:-:S02]  /*365b0*/  IADD3.X R77, R22, R93, R68, P2, P3 ;  /* 0x0000005d164d7210 */ /* 0x000fc400017e6444 */
[----:B------:R-:W-:Y:S02]  /*365c0*/  SHF.L.W.U32.HI R85, R74, 0x1, R89 ;  /* 0x000000014a557819 */ /* 0x000fe40000010e59 */
[----:B------:R-:W-:Y:S02]  /*365d0*/  IADD3.X R73, R10, R56, R75, P4, P5 ;  /* 0x000000380a497210 */ /* 0x000fe400027ea44b */
[----:B------:R-:W-:Y:S02]  /*365e0*/  IADD3.X R80, R23, R83, R80, P1, P0 ;  /* 0x0000005317507210 */ /* 0x000fe40000fe0450 */
[----:B------:R-:W-:Y:S02]  /*365f0*/  LOP3.LUT R49, R58, R77, RZ, 0x3c, !PT ;  /* 0x0000004d3a317212 */ /* 0x000fe400078e3cff */
[----:B------:R-:W-:Y:S02]  /*36600*/  SHF.L.W.U32.HI R89, R89, 0x1, R74 ;  /* 0x0000000159597819 */ /* 0x000fe40000010e4a */
[----:B------:R-:W-:-:S02]  /*36610*/  IADD3 R82, P2, P3, R64, R85, R82 ;  /* 0x0000005540527210 */ /* 0x000fc40007b5e052 */
[----:B------:R-:W-:Y:S02]  /*36620*/  LOP3.LUT R84, R46, R73, RZ, 0x3c, !PT ;  /* 0x000000492e547212 */ /* 0x000fe400078e3cff */
[----:B------:R-:W-:Y:S02]  /*36630*/  LOP3.LUT R75, R45, R80, RZ, 0x3c, !PT ;  /* 0x000000502d4b7212 */ /* 0x000fe400078e3cff */
[----:B------:R-:W-:Y:S02]  /*36640*/  IADD3 R49, P0, R49, R94, RZ ;  /* 0x0000005e31317210 */ /* 0x000fe40007f1e0ff */
[----:B------:R-:W-:Y:S02]  /*36650*/  LOP3.LUT R48, R47, R78, RZ, 0x3c, !PT ;  /* 0x0000004e2f307212 */ /* 0x000fe400078e3cff */
[----:B------:R-:W-:Y:S02]  /*36660*/  IADD3.X R92, R66, R89, R92, P2, P3 ;  /* 0x00000059425c7210 */ /* 0x000fe400017e645c */
        /* <DEDUP_REMOVED lines=55> */
[----:B------:R-:W-:Y:S02]  /*369e0*/  SHF.L.W.U32.HI R59, R90, 0x10, R89 ;  /* 0x000000105a3b7819 */ /* 0x000fe40000010e59 */
[----:B------:R-:W-:Y:S02]  /*369f0*/  LOP3.LUT R82, R91, R84, RZ, 0x3c, !PT ;  /* 0x000000545b527212 */ /* 0x000fe400078e3cff */
[----:B------:R-:W-:Y:S02]  /*36a00*/  IADD3 R90, P0, R46, R49, RZ ;  /* 0x000000312e5a7210 */ /* 0x000fe40007f1e0ff */
[----:B------:R-:W-:Y:S01]  /*36a10*/  LOP3.LUT R91, R86, R95, RZ, 0x3c, !PT ;  /* 0x0000005f565b7212 */ /* 0x000fe200078e3cff */
[----:B------:R-:W-:Y:S01]  /*36a20*/  IMAD.X R86, R47, 0x1, R74, P2 ;  /* 0x000000012f567824 */ /* 0x000fe200010e064a */
[----:B------:R-:W-:Y:S01]  /*36a30*/  SHF.L.W.U32.HI R79, R82, 0x1, R87 ;  /* 0x00000001524f7819 */ /* 0x000fe20000010e57 */
[----:B------:R-:W-:Y:S01]  /*36a40*/  IMAD.X R94, R39, 0x1, R72, P1 ;  /* 0x00000001275e7824 */ /* 0x000fe200008e0648 */
[----:B------:R-:W-:Y:S01]  /*36a50*/  SHF.L.W.U32.HI R87, R87, 0x1, R82 ;  /* 0x0000000157577819 */ /* 0x000fe20000010e52 */
        /* <DEDUP_REMOVED lines=27> */
[----:B------:R-:W-:Y:S02]  /*36c10*/  LOP3.LUT R49, R39, R92, RZ, 0x3c, !PT ;  /* 0x0000005c27317212 */ /* 0x000fe400078e3cff */
[----:B------:R-:W-:Y:S01]  /*36c20*/  LOP3.LUT R73, R46, R83, RZ, 0x3c, !PT ;  /* 0x000000532e497212 */ /* 0x000fe200078e3cff */
[----:B------:R-:W-:Y:S01]  /*36c30*/  IMAD.X R90, R90, 0x1, R94, P0 ;  /* 0x000000015a5a7824 */ /* 0x000fe200000e065e */
[----:B------:R-:W-:-:S03]  /*36c40*/  IADD3 R48, P3, R49, R58, RZ ;  /* 0x0000003a31307210 */ /* 0x000fc60007f7e0ff */
[----:B------:R-:W-:Y:S01]  /*36c50*/  IMAD.X R58, R73, 0x1, R86, P1 ;  /* 0x00000001493a7824 */ /* 0x000fe200008e0656 */
        /* <DEDUP_REMOVED lines=11> */
[----:B------:R-:W-:Y:S02]  /*36d10*/  SHF.L.W.U32.HI R72, R86, 0x8, R73 ;  /* 0x0000000856487819 */ /* 0x000fe40000010e49 */
[----:B------:R-:W-:Y:S02]  /*36d20*/  SHF.L.W.U32.HI R76, R73, 0x8, R86 ;  /* 0x00000008494c7819 */ /* 0x000fe40000010e56 */
[----:B------:R-:W-:-:S02]  /*36d30*/  LOP3.LUT R80, R82, R49, RZ, 0x3c, !PT ;  /* 0x0000003152507212 */ /* 0x000fc400078e3cff */
[----:B------:R-:W-:Y:S02]  /*36d40*/  IADD3 R86, P0, P1, R61, R74, R91 ;  /* 0x0000004a3d567210 */ /* 0x000fe4000791e05b */
[----:B------:R-:W-:Y:S02]  /*36d50*/  LOP3.LUT R73, R81, R48, RZ, 0x3c, !PT ;  /* 0x0000003051497212 */ /* 0x000fe400078e3cff */
[----:B------:R-:W-:Y:S02]  /*36d60*/  LOP3.LUT R94, R89, R84, RZ, 0x3c, !PT ;  /* 0x00000054595e7212 */ /* 0x000fe400078e3cff */
[----:B------:R-:W-:Y:S02]  /*36d70*/  SHF.L.W.U32.HI R82, R80, 0x8, R77 ;  /* 0x0000000850527819 */ /* 0x000fe40000010e4d */
[----:B------:R-:W-:Y:S02]  /*36d80*/  SHF.L.W.U32.HI R81, R77, 0x8, R80 ;  /* 0x000000084d517819 */ /* 0x000fe40000010e50 */
[----:B------:R-:W-:-:S02]  /*36d90*/  LOP3.LUT R93, R86, R47, R70, 0x96, !PT ;  /* 0x0000002f565d7212 */ /* 0x000fc400078e9646 */
[----:B------:R-:W-:Y:S02]  /*36da0*/  IADD3 R80, P2, P3, R69, R83, R76 ;  /* 0x0000005345507210 */ /* 0x000fe40007b5e04c */
[----:B------:R-:W-:Y:S02]  /*36db0*/  IADD3.X R70, R63, R70, R87, P0, P1 ;  /* 0x000000463f467210 */ /* 0x000fe400007e2457 */
[----:B------:R-:W-:Y:S02]  /*36dc0*/  SHF.L.W.U32.HI R89, R73, 0x8, R94 ;  /* 0x0000000849597819 */ /* 0x000fe40000010e5e */
[----:B------:R-:W-:Y:S02]  /*36dd0*/  SHF.L.W.U32.HI R79, R94, 0x8, R73 ;  /* 0x000000085e4f7819 */ /* 0x000fe40000010e49 */
[----:B------:R-:W-:Y:S02]  /*36de0*/  IADD3.X R77, R71, R88, R72, P2, P3 ;  /* 0x00000058474d7210 */ /* 0x000fe400017e6448 */
[----:B------:R-:W-:-:S02]  /*36df0*/  IADD3 R73, P0, P1, R11, R56, R81 ;  /* 0x000000380b497210 */ /* 0x000fc4000791e051 */
[----:B------:R-:W-:Y:S02]  /*36e00*/  LOP3.LUT R94, R70, R45, R74, 0x96, !PT ;  /* 0x0000002d465e7212 */ /* 0x000fe400078e964a */
[----:B------:R-:W-:Y:S02]  /*36e10*/  IADD3 R74, P2, P3, R16, R75, R89 ;  /* 0x0000004b104a7210 */ /* 0x000fe40007b5e059 */
[----:B------:R-:W-:Y:S02]  /*36e20*/  LOP3.LUT R59, R80, R59, R88, 0x96, !PT ;  /* 0x0000003b503b7212 */ /* 0x000fe400078e9658 */
[----:B------:R-:W-:Y:S02]  /*36e30*/  IADD3.X R88, R17, R85, R82, P0, P1 ;  /* 0x0000005511587210 */ /* 0x000fe400007e2452 */
[----:B------:R-:W-:Y:S02]  /*36e40*/  LOP3.LUT R47, R74, R39, R92, 0x96, !PT ;  /* 0x000000274a2f7212 */ /* 0x000fe400078e965c */
[----:B------:R-:W-:-:S02]  /*36e50*/  IADD3.X R92, R18, R92, R79, P2, P3 ;  /* 0x0000005c125c7210 */ /* 0x000fc400017e644f */
[----:B------:R-:W-:Y:S02]  /*36e60*/  LOP3.LUT R44, R73, R44, R85, 0x96, !PT ;  /* 0x0000002c492c7212 */ /* 0x000fe400078e9655 */
[----:B------:R-:W-:Y:S02]  /*36e70*/  LOP3.LUT R45, R88, R25, R56, 0x96, !PT ;  /* 0x00000019582d7212 */ /* 0x000fe400078e9638 */
[----:B------:R-:W-:Y:S02]  /*36e80*/  SHF.L.W.U32.HI R39, R93, 0x10, R94 ;  /* 0x000000105d277819 */ /* 0x000fe40000010e5e */
        /* <DEDUP_REMOVED lines=10> */
[----:B------:R-:W-:-:S02]  /*36f30*/  LOP3.LUT R83, R91, R78, RZ, 0x3c, !PT ;  /* 0x0000004e5b537212 */ /* 0x000fc400078e3cff */
        /* <DEDUP_REMOVED lines=64> */
[----:B------:R-:W-:Y:S02]  /*37340*/  LOP3.LUT R85, R59, R46, R77, 0x96, !PT ;  /* 0x0000002e3b557212 */ /* 0x000fe400078e964d */
[----:B------:R-:W-:Y:S02]  /*37350*/  IADD3.X R77, R14, R77, R89, P2, P3 ;  /* 0x0000004d0e4d7210 */ /* 0x000fe400017e6459 */
[----:B------:R-:W-:Y:S02]  /*37360*/  IADD3.X R48, R24, R90, R73, P0, P1 ;  /* 0x0000005a18307210 */ /* 0x000fe400007e2449 */
[----:B------:R-:W-:Y:S02]  /*37370*/  LOP3.LUT R94, R82, R75, R90, 0x96, !PT ;  /* 0x0000004b525e7212 */ /* 0x000fe400078e965a */
[----:B------:R-:W-:-:S02]  /*37380*/  IADD3 R79, P0, P1, R64, R72, R87 ;  /* 0x00000048404f7210 */ /* 0x000fc4000791e057 */
[----:B------:R-:W-:Y:S02]  /*37390*/  IADD3 R75, P2, P3, R12, R58, R93 ;  /* 0x0000003a0c4b7210 */ /* 0x000fe40007b5e05d */
        /* <DEDUP_REMOVED lines=13> */
[----:B------:R-:W-:Y:S02]  /*37470*/  LOP3.LUT R95, R48, R47, R86, 0x96, !PT ;  /* 0x0000002f305f7212 */ /* 0x000fe400078e9656 */
[----:B------:R-:W-:Y:S02]  /*37480*/  IADD3 R88, P1, R27, R78, RZ ;  /* 0x0000004e1b587210 */ /* 0x000fe40007f3e0ff */
[----:B------:R-:W-:Y:S02]  /*37490*/  LOP3.LUT R85, R91, R72, RZ, 0x3c, !PT ;  /* 0x000000485b557212 */ /* 0x000fe400078e3cff */
[----:B------:R-:W-:Y:S02]  /*374a0*/  LOP3.LUT R86, R89, R74, RZ, 0x3c, !PT ;  /* 0x0000004a59567212 */ /* 0x000fe400078e3cff */
        /* <DEDUP_REMOVED lines=8> */
[----:B------:R-:W-:-:S02]  /*37530*/  IADD3 R86, P2, R45, R70, RZ ;  /* 0x000000462d567210 */ /* 0x000fc40007f5e0ff */
[----:B------:R-:W-:Y:S01]  /*37540*/  LOP3.LUT R87, R87, R88, RZ, 0x3c, !PT ;  /* 0x0000005857577212 */ /* 0x000fe200078e3cff */
[----:B------:R-:W-:Y:S01]  /*37550*/  IMAD.X R96, R58, 0x1, R49, P0 ;  /* 0x000000013a607824 */ /* 0x000fe200000e0631 */
[----:B------:R-:W-:Y:S01]  /*37560*/  LOP3.LUT R56, R83, R90, RZ, 0x3c, !PT ;  /* 0x0000005a53387212 */ /* 0x000fe200078e3cff */
[----:B------:R-:W-:Y:S01]  /*37570*/  IMAD.X R95, R47, 0x1, R76, P2 ;  /* 0x000000012f5f7824 */ /* 0x000fe200010e064c */
[----:B------:R-:W-:Y:S02]  /*37580*/  LOP3.LUT R68, R68, R94, RZ, 0x3c, !PT ;  /* 0x0000005e44447212 */ /* 0x000fe400078e3cff */
[----:B------:R-:W-:Y:S02]  /*37590*/  SHF.L.W.U32.HI R89, R56, 0x1, R87 ;  /* 0x0000000138597819 */ /* 0x000fe40000010e57 */
[----:B------:R-:W-:Y:S02]  /*375a0*/  LOP3.LUT R73, R73, R96, RZ, 0x3c, !PT ;  /* 0x0000006049497212 */ /* 0x000fe400078e3cff */
[----:B------:R-:W-:-:S02]  /*375b0*/  LOP3.LUT R93, R93, R86, RZ, 0x3c, !PT ;  /* 0x000000565d5d7212 */ /* 0x000fc400078e3cff */
[----:B------:R-:W-:Y:S02]  /*375c0*/  LOP3.LUT R84, R84, R95, RZ, 0x3c, !PT ;  /* 0x0000005f54547212 */ /* 0x000fe400078e3cff */
[----:B------:R-:W-:Y:S02]  /*375d0*/  SHF.L.W.U32.HI R91, R87, 0x1, R56 ;  /* 0x00000001575b7819 */ /* 0x000fe40000010e38 */
[----:B------:R-:W-:Y:S02]  /*375e0*/  IADD3 R59, P4, P5, R36, R89, R59 ;  /* 0x00000059243b7210 */ /* 0x000fe40007d9e03b */
[----:B------:R-:W-:Y:S02]  /*375f0*/  IADD3 R82, P2, P3, R21, R81, R82 ;  /* 0x0000005115527210 */ /* 0x000fe40007b5e052 */
[----:B------:R-:W-:Y:S02]  /*37600*/  SHF.L.W.U32.HI R83, R73, 0x1, R68 ;  /* 0x0000000149537819 */ /* 0x000fe40000010e44 */
[----:B------:R-:W-:-:S02]  /*37610*/  SHF.L.W.U32.HI R70, R84, 0x1, R93 ;  /* 0x0000000154467819 */ /* 0x000fc40000010e5d */
[----:B------:R-:W-:Y:S02]  /*37620*/  SHF.L.W.U32.HI R87, R68, 0x1, R73 ;  /* 0x0000000144577819 */ /* 0x000fe40000010e49 */
[----:B------:R-:W-:Y:S02]  /*37630*/  IADD3.X R77, R22, R91, R77, P4, P5 ;  /* 0x0000005b164d7210 */ /* 0x000fe400027ea44d */
[----:B------:R-:W-:Y:S02]  /*37640*/  IADD3.X R68, R23, R85, R48, P2, P3 ;  /* 0x0000005517447210 */ /* 0x000fe400017e6430 */
[----:B------:R-:W-:Y:S02]  /*37650*/  IADD3 R57, P2, P3, R16, R83, R75 ;  /* 0x0000005310397210 */ /* 0x000fe40007b5e04b */
[----:B------:R-:W-:Y:S02]  /*37660*/  SHF.L.W.U32.HI R93, R93, 0x1, R84 ;  /* 0x000000015d5d7819 */ /* 0x000fe40000010e54 */
        /* <DEDUP_REMOVED lines=12> */
[----:B------:R-:W-:Y:S02]  /*37730*/  IADD3 R72, P3, R49, R72, RZ ;  /* 0x0000004831487210 */ /* 0x000fe40007f7e0ff */
        /* <DEDUP_REMOVED lines=16> */
[----:B------:R-:W-:-:S02]  /*37840*/  IADD3 R88, P0, P1, R67, R82, R89 ;  /* 0x0000005243587210 */ /* 0x000fc4000791e059 */
[----:B------:R-:W-:Y:S02]  /*37850*/  LOP3.LUT R83, R83, R72, RZ, 0x3c, !PT ;  /* 0x0000004853537212 */ /* 0x000fe400078e3cff */
[----:B------:R-:W-:Y:S02]  /*37860*/  LOP3.LUT R94, R87, R74, RZ, 0x3c, !PT ;  /* 0x0000004a575e7212 */ /* 0x000fe400078e3cff */
[----:B------:R-:W-:Y:S02]  /*37870*/  SHF.L.W.U32.HI R70, R93, 0x8, R84 ;  /* 0x000000085d467819 */ /* 0x000fe40000010e54 */
[----:B------:R-:W-:Y:S02]  /*37880*/  SHF.L.W.U32.HI R84, R84, 0x8, R93 ;  /* 0x0000000854547819 */ /* 0x000fe40000010e5d */
[----:B------:R-:W-:Y:S02]  /*37890*/  IADD3 R81, P2, P3, R8, R59, R85 ;  /* 0x0000003b08517210 */ /* 0x000fe40007b5e055 */
[----:B------:R-:W-:-:S02]  /*378a0*/  LOP3.LUT R93, R88, R47, R68, 0x96, !PT ;  /* 0x0000002f585d7212 */ /* 0x000fc400078e9644 */
[----:B------:R-:W-:Y:S02]  /*378b0*/  IADD3.X R68, R65, R68, R90, P0, P1 ;  /* 0x0000004441447210 */ /* 0x000fe400007e245a */
[----:B------:R-:W-:Y:S02]  /*378c0*/  SHF.L.W.U32.HI R87, R83, 0x8, R94 ;  /* 0x0000000853577819 */ /* 0x000fe40000010e5e */
[----:B------:R-:W-:Y:S02]  /*378d0*/  SHF.L.W.U32.HI R80, R94, 0x8, R83 ;  /* 0x000000085e507819 */ /* 0x000fe40000010e53 */
[----:B------:R-:W-:Y:S02]  /*378e0*/  LOP3.LUT R91, R81, R58, R77, 0x96, !PT ;  /* 0x0000003a515b7212 */ /* 0x000fe400078e964d */
[----:B------:R-:W-:Y:S02]  /*378f0*/  IADD3.X R77, R10, R77, R79, P2, P3 ;  /* 0x0000004d0a4d7210 */ /* 0x000fe400017e644f */
[----:B------:R-:W-:-:S02]  /*37900*/  IADD3 R83, P0, P1, R69, R76, R84 ;  /* 0x0000004c45537210 */ /* 0x000fc4000791e054 */
[----:B------:R-:W-:Y:S02]  /*37910*/  LOP3.LUT R58, R68, R45, R82, 0x96, !PT ;  /* 0x0000002d443a7212 */ /* 0x000fe400078e9652 */
[----:B------:R-:W-:Y:S02]  /*37920*/  IADD3 R82, P2, P3, R6, R57, R87 ;  /* 0x0000003906527210 */ /* 0x000fe40007b5e057 */
[----:B------:R-:W-:Y:S02]  /*37930*/  IADD3.X R94, R71, R73, R70, P0, P1 ;  /* 0x00000049475e7210 */ /* 0x000fe400007e2446 */
[----:B------:R-:W-:Y:S02]  /*37940*/  LOP3.LUT R47, R82, R39, R92, 0x96, !PT ;  /* 0x00000027522f7212 */ /* 0x000fe400078e965c */
[----:B------:R-:W-:Y:S02]  /*37950*/  IADD3.X R92, R7, R92, R80, P2, P3 ;  /* 0x0000005c075c7210 */ /* 0x000fe400017e6450 */
[----:B------:R-:W-:-:S02]  /*37960*/  LOP3.LUT R45, R94, R25, R76, 0x96, !PT ;  /* 0x000000195e2d7212 */ /* 0x000fc400078e964c */
[----:B------:R-:W-:Y:S02]  /*37970*/  SHF.L.W.U32.HI R39, R93, 0x10, R58 ;  /* 0x000000105d277819 */ /* 0x000fe40000010e3a */
[----:B------:R-:W-:Y:S02]  /*37980*/  SHF.L.W.U32.HI R25, R58, 0x10, R93 ;  /* 0x000000103a197819 */ /* 0x000fe40000010e5d */
[----:B------:R-:W-:Y:S02]  /*37990*/  LOP3.LUT R58, R92, R27, R57, 0x96, !PT ;  /* 0x0000001b5c3a7212 */ /* 0x000fe400078e9639 */
[----:B------:R-:W-:Y:S02]  /*379a0*/  LOP3.LUT R44, R83, R44, R73, 0x96, !PT ;  /* 0x0000002c532c7212 */ /* 0x000fe400078e9649 */
[----:B------:R-:W-:Y:S02]  /*379b0*/  LOP3.LUT R96, R77, R46, R59, 0x96, !PT ;  /* 0x0000002e4d607212 */ /* 0x000fe400078e963b */
[----:B------:R-:W-:-:S02]  /*379c0*/  SHF.L.W.U32.HI R27, R47, 0x10, R58 ;  /* 0x000000102f1b7819 */ /* 0x000fc40000010e3a */
[----:B------:R-:W-:Y:S02]  /*379d0*/  SHF.L.W.U32.HI R46, R45, 0x10, R44 ;  /* 0x000000102d2e7819 */ /* 0x000fe40000010e2c */
        /* <DEDUP_REMOVED lines=70> */
[----:B------:R-:W-:Y:S02]  /*37e40*/  IADD3.X R58, R65, R96, R68, P0, P1 ;  /* 0x00000060413a7210 */ /* 0x000fe400007e2444 */
[----:B------:R-:W-:Y:S02]  /*37e50*/  IADD3 R77, P0, P1, R11, R56, R87 ;  /* 0x000000380b4d7210 */ /* 0x000fe4000791e057 */
[----:B------:R-:W-:Y:S02]  /*37e60*/  LOP3.LUT R46, R79, R46, R75, 0x96, !PT ;  /* 0x0000002e4f2e7212 */ /* 0x000fe400078e964b */
[----:B------:R-:W-:Y:S02]  /*37e70*/  IADD3.X R59, R71, R75, R98, P2, P3 ;  /* 0x0000004b473b7210 */ /* 0x000fe400017e6462 */
[----:B------:R-:W-:-:S02]  /*37e80*/  LOP3.LUT R91, R76, R57, R96, 0x96, !PT ;  /* 0x000000394c5b7212 */ /* 0x000fc400078e9660 */
[----:B------:R-:W-:Y:S02]  /*37e90*/  IADD3 R75, P2, P3, R6, R82, R89 ;  /* 0x00000052064b7210 */ /* 0x000fe40007b5e059 */
[----:B------:R-:W-:Y:S02]  /*37ea0*/  LOP3.LUT R96, R58, R47, R88, 0x96, !PT ;  /* 0x0000002f3a607212 */ /* 0x000fe400078e9658 */
[----:B------:R-:W-:Y:S02]  /*37eb0*/  IADD3.X R88, R17, R94, R80, P0, P1 ;  /* 0x0000005e11587210 */ /* 0x000fe400007e2450 */
[----:B------:R-:W-:Y:S02]  /*37ec0*/  LOP3.LUT R81, R59, R44, R81, 0x96, !PT ;  /* 0x0000002c3b517212 */ /* 0x000fe400078e9651 */
[----:B------:R-:W-:Y:S02]  /*37ed0*/  LOP3.LUT R47, R77, R45, R94, 0x96, !PT ;  /* 0x0000002d4d2f7212 */ /* 0x000fe400078e965e */
[----:B------:R-:W-:-:S02]  /*37ee0*/  IADD3.X R85, R7, R92, R84, P2, P3 ;  /* 0x0000005c07557210 */ /* 0x000fc400017e6454 */
[----:B------:R-:W-:Y:S02]  /*37ef0*/  LOP3.LUT R45, R75, R25, R92, 0x96, !PT ;  /* 0x000000194b2d7212 */ /* 0x000fe400078e965c */
[----:B------:R-:W-:Y:S02]  /*37f00*/  LOP3.LUT R92, R88, R27, R56, 0x96, !PT ;  /* 0x0000001b585c7212 */ /* 0x000fe400078e9638 */
[----:B------:R-:W-:Y:S02]  /*37f10*/  SHF.L.W.U32.HI R25, R46, 0x10, R81 ;  /* 0x000000102e197819 */ /* 0x000fe40000010e51 */
[----:B------:R-:W-:Y:S02]  /*37f20*/  SHF.L.W.U32.HI R27, R81, 0x10, R46 ;  /* 0x00000010511b7819 */ /* 0x000fe40000010e2e */
[----:B------:R-:W-:Y:S02]  /*37f30*/  LOP3.LUT R46, R85, R39, R82, 0x96, !PT ;  /* 0x00000027552e7212 */ /* 0x000fe400078e9652 */
        /* <DEDUP_REMOVED lines=30> */
[----:B------:R-:W-:Y:S02]  /*38120*/  IADD3.X R68, R24, R83, R58, P2, P3 ;  /* 0x0000005318447210 */ /* 0x000fe400017e643a */
[----:B------:R-:W-:Y:S02]  /*38130*/  SHF.L.W.U32.HI R89, R70, 0x1, R49 ;  /* 0x0000000146597819 */ /* 0x000fe40000010e31 */
[----:B------:R-:W-:Y:S02]  /*38140*/  IADD3 R48, P2, P3, R36, R87, R75 ;  /* 0x0000005724307210 */ /* 0x000fe40007b5e04b */
[----:B------:R-:W-:Y:S02]  /*38150*/  IADD3 R79, P4, P5, R15, R72, R79 ;  /* 0x000000480f4f7210 */ /* 0x000fe40007d9e04f */
        /* <DEDUP_REMOVED lines=9> */
[----:B------:R-:W-:Y:S02]  /*381f0*/  LOP3.LUT R90, R45, R76, RZ, 0x3c, !PT ;  /* 0x0000004c2d5a7212 */ /* 0x000fe400078e3cff */
[----:B------:R-:W-:Y:S02]  /*38200*/  IADD3 R56, P3, R49, R56, RZ ;  /* 0x0000003831387210 */ /* 0x000fe40007f7e0ff */
[----:B------:R-:W-:Y:S02]  /*38210*/  IADD3 R58, P1, R58, R86, RZ ;  /* 0x000000563a3a7210 */ /* 0x000fe40007f3e0ff */
[----:B------:R-:W-:-:S02]  /*38220*/  IADD3 R73, P2, R73, R94, RZ ;  /* 0x0000005e49497210 */ /* 0x000fc40007f5e0ff */
[----:B------:R-:W-:Y:S02]  /*38230*/  LOP3.LUT R59, R46, R79, RZ, 0x3c, !PT ;  /* 0x0000004f2e3b7212 */ /* 0x000fe400078e3cff */
[----:B------:R-:W-:Y:S01]  /*38240*/  LOP3.LUT R49, R25, R70, RZ, 0x3c, !PT ;  /* 0x0000004619317212 */ /* 0x000fe200078e3cff */
        /* <DEDUP_REMOVED lines=32> */
[----:B------:R-:W-:Y:S02]  /*38450*/  IADD3.X R86, R63, R85, R84, P2, P3 ;  /* 0x000000553f567210 */ /* 0x000fe400017e6454 */
[----:B------:R-:W-:Y:S02]  /*38460*/  LOP3.LUT R47, R76, R44, R85, 0x96, !PT ;  /* 0x0000002c4c2f7212 */ /* 0x000fe400078e9655 */
[----:B------:R-:W-:Y:S02]  /*38470*/  LOP3.LUT R44, R88, R25, R70, 0x96, !PT ;  /* 0x00000019582c7212 */ /* 0x000fe400078e9646 */
[----:B------:R-:W-:-:S02]  /*38480*/  SHF.L.W.U32.HI R27, R89, 0x10, R96 ;  /* 0x00000010591b7819 */ /* 0x000fc40000010e60 */
[----:B------:R-:W-:Y:S02]  /*38490*/  LOP3.LUT R48, R86, R39, R48, 0x96, !PT ;  /* 0x0000002756307212 */ /* 0x000fe400078e9630 */
[----:B------:R-:W-:Y:S02]  /*384a0*/  LOP3.LUT R94, R77, R46, R79, 0x96, !PT ;  /* 0x0000002e4d5e7212 */ /* 0x000fe400078e964f */
[----:B------:R-:W-:Y:S02]  /*384b0*/  SHF.L.W.U32.HI R46, R44, 0x10, R45 ;  /* 0x000000102c2e7819 */ /* 0x000fe40000010e2d */
[----:B------:R-:W-:Y:S02]  /*384c0*/  SHF.L.W.U32.HI R25, R96, 0x10, R89 ;  /* 0x0000001060197819 */ /* 0x000fe40000010e59 */
[----:B------:R-:W-:Y:S02]  /*384d0*/  IADD3 R79, P0, R27, R92, RZ ;  /* 0x0000005c1b4f7210 */ /* 0x000fe40007f1e0ff */
        /* <DEDUP_REMOVED lines=93> */
[----:B------:R-:W-:Y:S02]  /*38ab0*/  IADD3 R96, P0, R27, R68, RZ ;  /* 0x000000441b607210 */ /* 0x000fe40007f1e0ff */
[----:B------:R-:W-:Y:S02]  /*38ac0*/  LOP3.LUT R80, R93, R74, RZ, 0x3c, !PT ;  /* 0x0000004a5d507212 */ /* 0x000fe400078e3cff */
[----:B------:R-:W-:-:S02]  /*38ad0*/  SHF.L.W.U32.HI R45, R45, 0x10, R82 ;  /* 0x000000102d2d7819 */ /* 0x000fc40000010e52 */
        /* <DEDUP_REMOVED lines=21> */
[----:B------:R-:W-:-:S02]  /*38c30*/  IADD3 R82, P2, P3, R16, R89, R49 ;  /* 0x0000005910527210 */ /* 0x000fc40007b5e031 */
[----:B------:R-:W-:Y:S02]  /*38c40*/  IADD3.X R78, R26, R68, R91, P4, P5 ;  /* 0x000000441a4e7210 */ /* 0x000fe400027ea45b */
[----:B------:R-:W-:Y:S02]  /*38c50*/  IADD3.X R87, R13, R85, R56, P0, P1 ;  /* 0x000000550d577210 */ /* 0x000fe400007e2438 */
[----:B------:R-:W-:Y:S02]  /*38c60*/  SHF.L.W.U32.HI R49, R70, 0x1, R79 ;  /* 0x0000000146317819 */ /* 0x000fe40000010e4f */
[----:B------:R-:W-:Y:S02]  /*38c70*/  IADD3 R90, P0, P1, R21, R86, R90 ;  /* 0x00000056155a7210 */ /* 0x000fe4000791e05a */
[----:B------:R-:W-:Y:S02]  /*38c80*/  LOP3.LUT R88, R47, R78, RZ, 0x3c, !PT ;  /* 0x0000004e2f587212 */ /* 0x000fe400078e3cff */
[----:B------:R-:W-:-:S02]  /*38c90*/  LOP3.LUT R70, R46, R87, RZ, 0x3c, !PT ;  /* 0x000000572e467212 */ /* 0x000fc400078e3cff */
[----:B------:R-:W-:Y:S02]  /*38ca0*/  IADD3.X R79, R23, R49, R58, P0, P1 ;  /* 0x00000031174f7210 */ /* 0x000fe400007e243a */
[----:B------:R-:W-:Y:S02]  /*38cb0*/  IADD3.X R80, R18, R84, R77, P2, P3 ;  /* 0x0000005412507210 */ /* 0x000fe400017e644d */
[----:B------:R-:W-:Y:S02]  /*38cc0*/  IADD3 R88, P3, R88, R96, RZ ;  /* 0x0000006058587210 */ /* 0x000fe40007f7e0ff */
[----:B------:R-:W-:Y:S02]  /*38cd0*/  LOP3.LUT R83, R48, R73, RZ, 0x3c, !PT ;  /* 0x0000004930537212 */ /* 0x000fe400078e3cff */
[----:B------:R-:W-:Y:S02]  /*38ce0*/  IADD3 R70, P0, R70, R93, RZ ;  /* 0x0000005d46467210 */ /* 0x000fe40007f1e0ff */
[----:B------:R-:W-:-:S02]  /*38cf0*/  LOP3.LUT R58, R44, R79, RZ, 0x3c, !PT ;  /* 0x0000004f2c3a7212 */ /* 0x000fc400078e3cff */
[----:B------:R-:W-:Y:S02]  /*38d00*/  LOP3.LUT R76, R45, R72, RZ, 0x3c, !PT ;  /* 0x000000482d4c7212 */ /* 0x000fe400078e3cff */
[----:B------:R-:W-:Y:S01]  /*38d10*/  LOP3.LUT R56, R39, R80, RZ, 0x3c, !PT ;  /* 0x0000005027387212 */ /* 0x000fe200078e3cff */
[----:B------:R-:W-:Y:S01]  /*38d20*/  IMAD.X R83, R83, 0x1, R98, P3 ;  /* 0x0000000153537824 */ /* 0x000fe200018e0662 */
[----:B------:R-:W-:Y:S01]  /*38d30*/  IADD3 R59, P2, R58, R59, RZ ;  /* 0x0000003b3a3b7210 */ /* 0x000fe20007f5e0ff */
        /* <DEDUP_REMOVED lines=20> */
[----:B------:R-:W-:Y:S02]  /*38e80*/  SHF.L.W.U32.HI R89, R89, 0x8, R94 ;  /* 0x0000000859597819 */ /* 0x000fe40000010e5e */
[----:B------:R-:W-:Y:S02]  /*38e90*/  SHF.L.W.U32.HI R75, R86, 0x8, R85 ;  /* 0x00000008564b7819 */ /* 0x000fe40000010e55 */
[----:B------:R-:W-:Y:S02]  /*38ea0*/  IADD3.X R49, R24, R78, R91, P0, P1 ;  /* 0x0000004e18317210 */ /* 0x000fe400007e245b */
[----:B------:R-:W-:-:S02]  /*38eb0*/  SHF.L.W.U32.HI R85, R85, 0x8, R86 ;  /* 0x0000000855557819 */ /* 0x000fc40000010e56 */
[----:B------:R-:W-:Y:S02]  /*38ec0*/  IADD3 R81, P0, P1, R15, R72, R76 ;  /* 0x000000480f517210 */ /* 0x000fe4000791e04c */
[----:B------:R-:W-:Y:S02]  /*38ed0*/  IADD3 R86, P2, P3, R20, R82, R89 ;  /* 0x0000005214567210 */ /* 0x000fe40007b5e059 */
[----:B------:R-:W-:Y:S02]  /*38ee0*/  LOP3.LUT R48, R49, R48, R73, 0x96, !PT ;  /* 0x0000003031307212 */ /* 0x000fe400078e9649 */
[----:B------:R-:W-:Y:S02]  /*38ef0*/  LOP3.LUT R47, R68, R47, R78, 0x96, !PT ;  /* 0x0000002f442f7212 */ /* 0x000fe400078e964e */
[----:B------:R-:W-:Y:S02]  /*38f00*/  IADD3 R73, P4, P5, R36, R90, R85 ;  /* 0x0000005a24497210 */ /* 0x000fe40007d9e055 */
[----:B------:R-:W-:-:S02]  /*38f10*/  LOP3.LUT R93, R81, R46, R87, 0x96, !PT ;  /* 0x0000002e515d7212 */ /* 0x000fc400078e9657 */
[----:B------:R-:W-:Y:S02]  /*38f20*/  IADD3.X R78, R14, R87, R77, P0, P1 ;  /* 0x000000570e4e7210 */ /* 0x000fe400007e244d */
[----:B------:R-:W-:Y:S02]  /*38f30*/  LOP3.LUT R87, R86, R39, R80, 0x96, !PT ;  /* 0x0000002756577212 */ /* 0x000fe400078e9650 */
        /* <DEDUP_REMOVED lines=14> */
[----:B------:R-:W-:Y:S02]  /*39020*/  SHF.L.W.U32.HI R27, R93, 0x10, R94 ;  /* 0x000000105d1b7819 */ /* 0x000fe40000010e5e */
[----:B------:R-:W-:Y:S02]  /*39030*/  LOP3.LUT R88, R91, R72, RZ, 0x3c, !PT ;  /* 0x000000485b587212 */ /* 0x000fe400078e3cff */
[----:B------:R-:W-:-:S02]  /*39040*/  LOP3.LUT R87, R92, R82, RZ, 0x3c, !PT ;  /* 0x000000525c577212 */ /* 0x000fc400078e3cff */
        /* <DEDUP_REMOVED lines=54> */
[----:B------:R-:W-:Y:S02]  /*393b0*/  SHF.L.W.U32.HI R72, R58, 0x8, R79 ;  /* 0x000000083a487819 */ /* 0x000fe40000010e4f */
[----:B------:R-:W-:Y:S02]  /*393c0*/  SHF.L.W.U32.HI R79, R75, 0x8, R74 ;  /* 0x000000084b4f7819 */ /* 0x000fe40000010e4a */
[----:B------:R-:W-:-:S02]  /*393d0*/  SHF.L.W.U32.HI R74, R74, 0x8, R75 ;  /* 0x000000084a4a7819 */ /* 0x000fc40000010e4b */
[----:B------:R-:W-:Y:S02]  /*393e0*/  LOP3.LUT R69, R69, R59, RZ, 0x3c, !PT ;  /* 0x0000003b45457212 */ /* 0x000fe400078e3cff */
[----:B------:R-:W-:Y:S02]  /*393f0*/  LOP3.LUT R78, R76, R73, RZ, 0x3c, !PT ;  /* 0x000000494c4e7212 */ /* 0x000fe400078e3cff */
[----:B------:R-:W-:Y:S02]  /*39400*/  IADD3 R75, P0, P1, R16, R38, R57 ;  /* 0x00000026104b7210 */ /* 0x000fe4000791e039 */
        /* <DEDUP_REMOVED lines=10> */
[----:B------:R-:W-:Y:S02]  /*394b0*/  IADD3.X R46, R17, R84, R76, P2, P3 ;  /* 0x00000054112e7210 */ /* 0x000fe400017e644c */
[----:B------:R-:W-:Y:S02]  /*394c0*/  SHF.L.W.U32.HI R11, R16, 0x10, R77 ;  /* 0x00000010100b7819 */ /* 0x000fe40000010e4d */
[----:B------:R-:W-:Y:S02]  /*394d0*/  IADD3.X R47, R24, R15, R79, P0, P1 ;  /* 0x0000000f182f7210 */ /* 0x000fe400007e244f */
[----:B------:R-:W-:Y:S02]  /*394e0*/  SHF.L.W.U32.HI R16, R77, 0x10, R16 ;  /* 0x000000104d107819 */ /* 0x000fe40000010e10 */
[----:B------:R-:W-:-:S02]  /*394f0*/  LOP3.LUT R14, R80, R45, R84, 0x96, !PT ;  /* 0x0000002d500e7212 */ /* 0x000fc400078e9654 */
[----:B------:R-:W-:Y:S02]  /*39500*/  IADD3 R77, P0, R11, R82, RZ ;  /* 0x000000520b4d7210 */ /* 0x000fe40007f1e0ff */
[----:B------:R-:W-:Y:S02]  /*39510*/  LOP3.LUT R27, R46, R27, R68, 0x96, !PT ;  /* 0x0000001b2e1b7212 */ /* 0x000fe400078e9644 */
[----:B------:R-:W-:Y:S02]  /*39520*/  LOP3.LUT R12, R81, R44, R15, 0x96, !PT ;  /* 0x0000002c510c7212 */ /* 0x000fe400078e960f */
[----:B------:R-:W-:Y:S01]  /*39530*/  LOP3.LUT R39, R47, R39, R56, 0x96, !PT ;  /* 0x000000272f277212 */ /* 0x000fe200078e9638 */
[----:B------:R-:W-:Y:S01]  /*39540*/  IMAD.X R82, R16, 0x1, R85, P0 ;  /* 0x0000000110527824 */ /* 0x000fe200000e0655 */
[----:B------:R-:W-:Y:S02]  /*39550*/  SHF.L.W.U32.HI R18, R27, 0x10, R14 ;  /* 0x000000101b127819 */ /* 0x000fe40000010e0e */
[----:B------:R-:W-:-:S02]  /*39560*/  SHF.L.W.U32.HI R15, R39, 0x10, R12 ;  /* 0x00000010270f7819 */ /* 0x000fc40000010e0c */
[----:B------:R-:W-:Y:S02]  /*39570*/  SHF.L.W.U32.HI R14, R14, 0x10, R27 ;  /* 0x000000100e0e7819 */ /* 0x000fe40000010e1b */
[----:B------:R-:W-:Y:S02]  /*39580*/  SHF.L.W.U32.HI R12, R12, 0x10, R39 ;  /* 0x000000100c0c7819 */ /* 0x000fe40000010e27 */
[----:B------:R-:W-:Y:S02]  /*39590*/  LOP3.LUT R38, R69, R25, R38, 0x96, !PT ;  /* 0x0000001945267212 */ /* 0x000fe400078e9626 */
[----:B------:R-:W-:Y:S02]  /*395a0*/  IADD3 R59, P1, R14, R59, RZ ;  /* 0x0000003b0e3b7210 */ /* 0x000fe40007f3e0ff */
[----:B------:R-:W-:Y:S02]  /*395b0*/  LOP3.LUT R27, R72, R77, RZ, 0x3c, !PT ;  /* 0x0000004d481b7212 */ /* 0x000fe400078e3cff */
[----:B------:R-:W-:-:S02]  /*395c0*/  LOP3.LUT R70, R70, R82, RZ, 0x3c, !PT ;  /* 0x0000005246467212 */ /* 0x000fc400078e3cff */
[----:B------:R-:W-:Y:S02]  /*395d0*/  IADD3 R71, P0, R12, R71, RZ ;  /* 0x000000470c477210 */ /* 0x000fe40007f1e0ff */
[----:B------:R-:W-:Y:S01]  /*395e0*/  SHF.L.W.U32.HI R13, R83, 0x10, R38 ;  /* 0x00000010530d7819 */ /* 0x000fe20000010e26 */
[----:B------:R-:W-:Y:S01]  /*395f0*/  IMAD.X R73, R18, 0x1, R73, P1 ;  /* 0x0000000112497824 */ /* 0x000fe200008e0649 */
[----:B------:R-:W-:Y:S01]  /*39600*/  SHF.L.W.U32.HI R24, R70, 0x1, R27 ;  /* 0x0000000146187819 */ /* 0x000fe20000010e1b */
[----:B------:R-:W-:Y:S01]  /*39610*/  IMAD.X R39, R15, 0x1, R36, P0 ;  /* 0x000000010f277824 */ /* 0x000fe200000e0624 */
[----:B------:R-:W-:Y:S02]  /*39620*/  SHF.L.W.U32.HI R27, R27, 0x1, R70 ;  /* 0x000000011b1b7819 */ /* 0x000fe40000010e46 */
[----:B------:R-:W-:Y:S02]  /*39630*/  SHF.L.W.U32.HI R17, R38, 0x10, R83 ;  /* 0x0000001026117819 */ /* 0x000fe40000010e53 */
        /* <DEDUP_REMOVED lines=54> */
[----:B------:R-:W-:Y:S02]  /*399a0*/  IADD3 R67, P1, P0, R67, R60, R26 ;  /* 0x0000003c43437210 */ /* 0x000fe4000783e01a */
[----:B------:R-:W-:Y:S02]  /*399b0*/  IADD3.X R63, R23, R69, R6, P2, P3 ;  /* 0x00000045173f7210 */ /* 0x000fe400017e6406 */
[----:B------:R-:W-:Y:S02]  /*399c0*/  SHF.L.W.U32.HI R27, R22, 0x8, R25 ;  /* 0x00000008161b7819 */ /* 0x000fe40000010e19 */
[----:B------:R-:W-:Y:S02]  /*399d0*/  IADD3 R47, P2, P3, R8, R56, R19 ;  /* 0x00000038082f7210 */ /* 0x000fe40007b5e013 */
[----:B------:R-:W-:Y:S02]  /*399e0*/  IADD3 R64, P4, P5, R64, R45, R21 ;  /* 0x0000002d40407210 */ /* 0x000fe40007d9e015 */
[----:B------:R-:W-:-:S02]  /*399f0*/  LOP3.LUT R36, R61, R18, R69, 0x96, !PT ;  /* 0x000000123d247212 */ /* 0x000fc400078e9645 */
[----:B------:R-:W-:Y:S02]  /*39a00*/  LOP3.LUT R25, R67, R17, R62, 0x96, !PT ;  /* 0x0000001143197212 */ /* 0x000fe400078e963e */
[----:B------:R-:W-:Y:S02]  /*39a10*/  IADD3.X R65, R65, R62, R24, P1, P0 ;  /* 0x0000003e41417210 */ /* 0x000fe40000fe0418 */
[----:B------:R-:W-:Y:S02]  /*39a20*/  IADD3.X R18, R10, R57, R7, P2, P3 ;  /* 0x000000390a127210 */ /* 0x000fe400017e6407 */
[----:B------:R-:W-:Y:S02]  /*39a30*/  IADD3.X R17, R66, R46, R27, P4, P5 ;  /* 0x0000002e42117210 */ /* 0x000fe400027ea41b */
[----:B------:R-:W-:Y:S02]  /*39a40*/  LOP3.LUT R16, R47, R16, R57, 0x96, !PT ;  /* 0x000000102f107212 */ /* 0x000fe400078e9639 */
[----:B------:R-:W-:-:S02]  /*39a50*/  LOP3.LUT R15, R64, R15, R46, 0x96, !PT ;  /* 0x0000000f400f7212 */ /* 0x000fc400078e962e */
[----:B------:R-:W-:Y:S02]  /*39a60*/  LOP3.LUT R11, R18, R11, R56, 0x96, !PT ;  /* 0x0000000b120b7212 */ /* 0x000fe400078e9638 */
[----:B------:R-:W-:Y:S02]  /*39a70*/  LOP3.LUT R12, R17, R12, R45, 0x96, !PT ;  /* 0x0000000c110c7212 */ /* 0x000fe400078e962d */
[----:B------:R-:W-:Y:S02]  /*39a80*/  LOP3.LUT R10, R65, R13, R60, 0x96, !PT ;  /* 0x0000000d410a7212 */ /* 0x000fe400078e963c */
[----:B------:R-:W-:Y:S02]  /*39a90*/  LOP3.LUT R57, R63, R14, R75, 0x96, !PT ;  /* 0x0000000e3f397212 */ /* 0x000fe400078e964b */
[----:B------:R-:W-:Y:S02]  /*39aa0*/  SHF.L.W.U32.HI R8, R11, 0x10, R16 ;  /* 0x000000100b087819 */ /* 0x000fe40000010e10 */
        /* <DEDUP_REMOVED lines=8> */
[----:B------:R-:W-:Y:S02]  /*39b30*/  IADD3 R36, P2, R14, R48, RZ ;  /* 0x000000300e247210 */ /* 0x000fe40007f5e0ff */
[----:B------:R-:W-:Y:S02]  /*39b40*/  IADD3 R45, P0, R11, R68, RZ ;  /* 0x000000440b2d7210 */ /* 0x000fe40007f1e0ff */
[----:B------:R-:W-:Y:S02]  /*39b50*/  IADD3 R15, P1, R25, R58, RZ ;  /* 0x0000003a190f7210 */ /* 0x000fe40007f3e0ff */
[----:B------:R-:W-:Y:S02]  /*39b60*/  LOP3.LUT R10, R21, R12, RZ, 0x3c, !PT ;  /* 0x0000000c150a7212 */ /* 0x000fe400078e3cff */
[----:B------:R-:W-:-:S02]  /*39b70*/  LOP3.LUT R19, R19, R36, RZ, 0x3c, !PT ;  /* 0x0000002413137212 */ /* 0x000fc400078e3cff */
[----:B------:R-:W-:Y:S02]  /*39b80*/  LOP3.LUT R38, R20, R45, RZ, 0x3c, !PT ;  /* 0x0000002d14267212 */ /* 0x000fe400078e3cff */
[-C--:B------:R-:W-:Y:S02]  /*39b90*/  LOP3.LUT R26, R26, R15.reuse, RZ, 0x3c, !PT ;  /* 0x0000000f1a1a7212 */ /* 0x080fe400078e3cff */
[----:B------:R-:W-:Y:S01]  /*39ba0*/  LOP3.LUT R21, R34, R15, R64, 0x96, !PT ;  /* 0x0000000f22157212 */ /* 0x000fe200078e9640 */
[----:B------:R-:W-:Y:S01]  /*39bb0*/  IMAD.X R15, R13, 0x1, R59, P1 ;  /* 0x000000010d0f7824 */ /* 0x000fe200008e063b */
[----:B------:R-:W-:Y:S01]  /*39bc0*/  LOP3.LUT R36, R28, R36, R61, 0x96, !PT ;  /* 0x000000241c247212 */ /* 0x000fe200078e963d */
[----:B------:R-:W-:Y:S01]  /*39bd0*/  IMAD.X R28, R8, 0x1, R49, P2 ;  /* 0x00000001081c7824 */ /* 0x000fe200010e0631 */
[----:B------:R-:W-:Y:S01]  /*39be0*/  LOP3.LUT R30, R30, R12, R67, 0x96, !PT ;  /* 0x0000000c1e1e7212 */ /* 0x000fe200078e9643 */
[----:B------:R-:W-:Y:S01]  /*39bf0*/  IMAD.X R12, R22, 0x1, R39, P3 ;  /* 0x00000001160c7824 */ /* 0x000fe200018e0627 */
[----:B------:R-:W-:Y:S01]  /*39c00*/  LOP3.LUT R20, R32, R45, R47, 0x96, !PT ;  /* 0x0000002d20147212 */ /* 0x000fe200078e962f */
[----:B------:R-:W-:Y:S01]  /*39c10*/  IMAD.X R47, R23, 0x1, R70, P0 ;  /* 0x00000001172f7824 */ /* 0x000fe200000e0646 */
[----:B------:R-:W-:-:S02]  /*39c20*/  LOP3.LUT R34, R35, R15, R17, 0x96, !PT ;  /* 0x0000000f23227212 */ /* 0x000fc400078e9611 */
[----:B------:R-:W-:Y:S02]  /*39c30*/  LOP3.LUT R45, R29, R28, R63, 0x96, !PT ;  /* 0x0000001c1d2d7212 */ /* 0x000fe400078e963f */
[----:B------:R-:W-:Y:S02]  /*39c40*/  LOP3.LUT R39, R31, R12, R65, 0x96, !PT ;  /* 0x0000000c1f277212 */ /* 0x000fe400078e9641 */
[----:B------:R-:W-:Y:S02]  /*39c50*/  LOP3.LUT R16, R7, R28, RZ, 0x3c, !PT ;  /* 0x0000001c07107212 */ /* 0x000fe400078e3cff */
[----:B------:R-:W-:Y:S02]  /*39c60*/  LOP3.LUT R17, R6, R47, RZ, 0x3c, !PT ;  /* 0x0000002f06117212 */ /* 0x000fe400078e3cff */
[----:B------:R-:W-:Y:S02]  /*39c70*/  LOP3.LUT R29, R24, R15, RZ, 0x3c, !PT ;  /* 0x0000000f181d7212 */ /* 0x000fe400078e3cff */
[----:B------:R-:W-:Y:S01]  /*39c80*/  LOP3.LUT R33, R33, R47, R18, 0x96, !PT ;  /* 0x0000002f21217212 */ /* 0x000fe200078e9612 */
[----:B------:R-:W-:Y:S01]  /*39c90*/  IMAD.MOV.U32 R18, RZ, RZ, R30 ;  /* 0x000000ffff127224 */ /* 0x000fe200078e001e */
[----:B------:R-:W-:-:S02]  /*39ca0*/  SHF.L.W.U32.HI R7, R17, 0x1, R38 ;  /* 0x0000000111077819 */ /* 0x000fc40000010e26 */
[----:B------:R-:W-:Y:S01]  /*39cb0*/  SHF.L.W.U32.HI R15, R38, 0x1, R17 ;  /* 0x00000001260f7819 */ /* 0x000fe20000010e11 */
[----:B------:R-:W-:Y:S01]  /*39cc0*/  IMAD.MOV.U32 R17, RZ, RZ, R45 ;  /* 0x000000ffff117224 */ /* 0x000fe200078e002d */
[----:B------:R-:W-:Y:S02]  /*39cd0*/  SHF.L.W.U32.HI R6, R16, 0x1, R19 ;  /* 0x0000000110067819 */ /* 0x000fe40000010e13 */
[----:B------:R-:W-:Y:S01]  /*39ce0*/  SHF.L.W.U32.HI R31, R19, 0x1, R16 ;  /* 0x00000001131f7819 */ /* 0x000fe20000010e10 */
[----:B------:R-:W-:Y:S02]  /*39cf0*/  IMAD.MOV.U32 R16, RZ, RZ, R36 ;  /* 0x000000ffff107224 */ /* 0x000fe400078e0024 */
[----:B------:R-:W-:Y:S01]  /*39d00*/  IMAD.MOV.U32 R19, RZ, RZ, R39 ;  /* 0x000000ffff137224 */ /* 0x000fe200078e0027 */
[----:B------:R-:W-:-:S04]  /*39d10*/  LOP3.LUT R27, R27, R12, RZ, 0x3c, !PT ;  /* 0x0000000c1b1b7212 */ /* 0x000fc800078e3cff */
[----:B------:R0:W-:Y:S01]  /*39d20*/  STL.128 [R1], R16 ;  /* 0x0000001001007387 */ /* 0x0001e20000100c00 */
[----:B------:R-:W-:Y:S02]  /*39d30*/  SHF.L.W.U32.HI R12, R27, 0x1, R10 ;  /* 0x000000011b0c7819 */ /* 0x000fe40000010e0a */
[----:B------:R-:W-:Y:S02]  /*39d40*/  SHF.L.W.U32.HI R10, R10, 0x1, R27 ;  /* 0x000000010a0a7819 */ /* 0x000fe40000010e1b */
[----:B------:R-:W-:Y:S02]  /*39d50*/  SHF.L.W.U32.HI R27, R29, 0x1, R26 ;  /* 0x000000011d1b7819 */ /* 0x000fe40000010e1a */
[----:B------:R-:W-:Y:S02]  /*39d60*/  SHF.L.W.U32.HI R29, R26, 0x1, R29 ;  /* 0x000000011a1d7819 */ /* 0x000fe40000010e1d */
[----:B------:R-:W-:Y:S01]  /*39d70*/  LOP3.LUT R14, R42, R14, R7, 0x96, !PT ;  /* 0x0000000e2a0e7212 */ /* 0x000fe200078e9607 */
[----:B0-----:R-:W-:-:S02]  /*39d80*/  IMAD.MOV.U32 R16, RZ, RZ, R20 ;  /* 0x000000ffff107224 */ /* 0x001fc400078e0014 */
[----:B------:R-:W-:Y:S02]  /*39d90*/  IMAD.MOV.U32 R17, RZ, RZ, R33 ;  /* 0x000000ffff117224 */ /* 0x000fe400078e0021 */
[----:B------:R-:W-:Y:S02]  /*39da0*/  IMAD.MOV.U32 R18, RZ, RZ, R21 ;  /* 0x000000ffff127224 */ /* 0x000fe400078e0015 */
[----:B------:R-:W-:Y:S01]  /*39db0*/  IMAD.MOV.U32 R19, RZ, RZ, R34 ;  /* 0x000000ffff137224 */ /* 0x000fe200078e0022 */
[----:B------:R-:W-:-:S04]  /*39dc0*/  LOP3.LUT R7, R53, R22, R29, 0x96, !PT ;  /* 0x0000001635077212 */ /* 0x000fc800078e961d */
[----:B------:R0:W-:Y:S01]  /*39dd0*/  STL.128 [R1+0x10], R16 ;  /* 0x0000101001007387 */ /* 0x0001e20000100c00 */
[----:B------:R-:W-:Y:S02]  /*39de0*/  LOP3.LUT R6, R54, R11, R6, 0x96, !PT ;  /* 0x0000000b36067212 */ /* 0x000fe400078e9606 */
[----:B------:R-:W-:Y:S02]  /*39df0*/  LOP3.LUT R12, R40, R25, R12, 0x96, !PT ;  /* 0x00000019280c7212 */ /* 0x000fe400078e960c */
[----:B------:R-:W-:Y:S02]  /*39e00*/  LOP3.LUT R13, R41, R13, R10, 0x96, !PT ;  /* 0x0000000d290d7212 */ /* 0x000fe400078e960a */
[----:B------:R-:W-:Y:S02]  /*39e10*/  SHF.R.U32.HI R11, RZ, 0x8, R39 ;  /* 0x00000008ff0b7819 */ /* 0x000fe40000011627 */
[----:B------:R-:W-:Y:S02]  /*39e20*/  LOP3.LUT R22, R39, 0xff, RZ, 0xc0, !PT ;  /* 0x000000ff27167812 */ /* 0x000fe400078ec0ff */
[----:B------:R-:W-:-:S02]  /*39e30*/  SHF.R.U32.HI R10, RZ, 0x10, R30 ;  /* 0x00000010ff0a7819 */ /* 0x000fc4000001161e */
[----:B0-----:R-:W-:Y:S02]  /*39e40*/  SHF.R.U32.HI R16, RZ, 0x10, R36 ;  /* 0x00000010ff107819 */ /* 0x001fe40000011624 */
[----:B------:R-:W-:Y:S02]  /*39e50*/  SHF.R.U64 R25, R36, 0x18, R45 ;  /* 0x0000001824197819 */ /* 0x000fe4000000122d */
[----:B------:R-:W-:Y:S02]  /*39e60*/  LOP3.LUT R16, R16, 0xff, RZ, 0xc0, !PT ;  /* 0x000000ff10107812 */ /* 0x000fe400078ec0ff */
[----:B------:R-:W-:Y:S02]  /*39e70*/  LOP3.LUT R15, R43, R8, R15, 0x96, !PT ;  /* 0x000000082b0f7212 */ /* 0x000fe400078e960f */
[----:B------:R-:W-:Y:S02]  /*39e80*/  PRMT R22, R11, 0x7604, R22 ;  /* 0x000076040b167816 */ /* 0x000fe40000000016 */
[----:B------:R-:W-:-:S02]  /*39e90*/  LOP3.LUT R8, R52, R37, R27, 0x96, !PT ;  /* 0x0000002534087212 */ /* 0x000fc400078e961b */
[----:B------:R-:W-:Y:S02]  /*39ea0*/  LOP3.LUT R10, R10, 0xff, RZ, 0xc0, !PT ;  /* 0x000000ff0a0a7812 */ /* 0x000fe400078ec0ff */
[----:B------:R-:W-:Y:S02]  /*39eb0*/  SHF.R.U64 R17, R30, 0x18, R39 ;  /* 0x000000181e117819 */ /* 0x000fe40000001227 */
[----:B------:R-:W-:Y:S02]  /*39ec0*/  SHF.R.U32.HI R11, RZ, 0x10, R21 ;  /* 0x00000010ff0b7819 */ /* 0x000fe40000011615 */
[----:B------:R-:W-:Y:S02]  /*39ed0*/  PRMT R25, R25, 0x7604, R16 ;  /* 0x0000760419197816 */ /* 0x000fe40000000010 */
[----:B------:R-:W-:Y:S02]  /*39ee0*/  SHF.R.U32.HI R16, RZ, 0x8, R34 ;  /* 0x00000008ff107819 */ /* 0x000fe40000011622 */
[----:B------:R-:W-:-:S02]  /*39ef0*/  LOP3.LUT R27, R34, 0xff, RZ, 0xc0, !PT ;  /* 0x000000ff221b7812 */ /* 0x000fc400078ec0ff */
[----:B------:R-:W-:Y:S02]  /*39f00*/  LOP3.LUT R31, R55, R23, R31, 0x96, !PT ;  /* 0x00000017371f7212 */ /* 0x000fe400078e961f */
[----:B------:R-:W-:Y:S02]  /*39f10*/  PRMT R23, R17, 0x7604, R10 ;  /* 0x0000760411177816 */ /* 0x000fe4000000000a */
[----:B------:R-:W-:Y:S02]  /*39f20*/  LOP3.LUT R11, R11, 0xff, RZ, 0xc0, !PT ;  /* 0x000000ff0b0b7812 */ /* 0x000fe400078ec0ff */
[----:B------:R-:W-:Y:S02]  /*39f30*/  SHF.R.U64 R28, R21, 0x18, R34 ;  /* 0x00000018151c7819 */ /* 0x000fe40000001222 */
[----:B------:R-:W-:Y:S02]  /*39f40*/  SHF.R.U32.HI R17, RZ, 0x8, R45 ;  /* 0x00000008ff117819 */ /* 0x000fe4000001162d */
[----:B------:R-:W-:-:S02]  /*39f50*/  LOP3.LUT R24, R45, 0xff, RZ, 0xc0, !PT ;  /* 0x000000ff2d187812 */ /* 0x000fc400078ec0ff */
[----:B------:R-:W-:Y:S02]  /*39f60*/  PRMT R27, R16, 0x7604, R27 ;  /* 0x00007604101b7816 */ /* 0x000fe4000000001b */
[----:B------:R-:W-:Y:S02]  /*39f70*/  LOP3.LUT R16, R30, 0xffff, RZ, 0xc0, !PT ;  /* 0x0000ffff1e107812 */ /* 0x000fe400078ec0ff */
[----:B------:R-:W-:Y:S02]  /*39f80*/  SHF.R.U32.HI R10, RZ, 0x10, R20 ;  /* 0x00000010ff0a7819 */ /* 0x000fe40000011614 */
[----:B------:R-:W-:Y:S02]  /*39f90*/  PRMT R28, R28, 0x7604, R11 ;  /* 0x000076041c1c7816 */ /* 0x000fe4000000000b */
[----:B------:R-:W-:Y:S02]  /*39fa0*/  PRMT R24, R17, 0x7604, R24 ;  /* 0x0000760411187816 */ /* 0x000fe40000000018 */
[----:B------:R-:W-:-:S02]  /*39fb0*/  LOP3.LUT R11, R36, 0xffff, RZ, 0xc0, !PT ;  /* 0x0000ffff240b7812 */ /* 0x000fc400078ec0ff */
[----:B------:R-:W-:Y:S02]  /*39fc0*/  SHF.R.U32.HI R17, RZ, 0x8, R33 ;  /* 0x00000008ff117819 */ /* 0x000fe40000011621 */
[----:B------:R-:W-:Y:S02]  /*39fd0*/  LOP3.LUT R26, R33, 0xff, RZ, 0xc0, !PT ;  /* 0x000000ff211a7812 */ /* 0x000fe400078ec0ff */
[----:B------:R-:W-:Y:S02]  /*39fe0*/  SHF.R.U32.HI R16, RZ, 0x8, R16 ;  /* 0x00000008ff107819 */ /* 0x000fe40000011610 */
[----:B------:R-:W-:Y:S02]  /*39ff0*/  SHF.R.U32.HI R32, RZ, 0x10, R45 ;  /* 0x00000010ff207819 */ /* 0x000fe4000001162d */
[----:B------:R-:W-:Y:S02]  /*3a000*/  LOP3.LUT R10, R10, 0xff, RZ, 0xc0, !PT ;  /* 0x000000ff0a0a7812 */ /* 0x000fe400078ec0ff */
[----:B------:R-:W-:-:S02]  /*3a010*/  SHF.R.U64 R29, R20, 0x18, R33 ;  /* 0x00000018141d7819 */ /* 0x000fc40000001221 */
[----:B------:R-:W-:Y:S02]  /*3a020*/  SHF.R.U32.HI R19, RZ, 0x10, R39 ;  /* 0x00000010ff137819 */ /* 0x000fe40000011627 */
[----:B------:R-:W-:Y:S02]  /*3a030*/  SHF.R.U32.HI R11, RZ, 0x8, R11 ;  /* 0x00000008ff0b7819 */ /* 0x000fe4000001160b */
[----:B------:R-:W-:Y:S02]  /*3a040*/  PRMT R26, R17, 0x7604, R26 ;  /* 0x00007604111a7816 */ /* 0x000fe4000000001a */
[----:B------:R-:W-:Y:S02]  /*3a050*/  LOP3.LUT R18, R16, 0xffff, RZ, 0xc0, !PT ;  /* 0x0000ffff10127812 */ /* 0x000fe400078ec0ff */
[----:B------:R-:W-:Y:S02]  /*3a060*/  LOP3.LUT R17, R30, 0xff, RZ, 0xc0, !PT ;  /* 0x000000ff1e117812 */ /* 0x000fe400078ec0ff */
[----:B------:R-:W-:-:S02]  /*3a070*/  SHF.R.U32.HI R35, RZ, 0x18, R45 ;  /* 0x00000018ff237819 */ /* 0x000fc4000001162d */
[----:B------:R-:W-:Y:S02]  /*3a080*/  LOP3.LUT R16, R32, 0xff, RZ, 0xc0, !PT ;  /* 0x000000ff20107812 */ /* 0x000fe400078ec0ff */
[----:B------:R-:W-:Y:S02]  /*3a090*/  PRMT R29, R29, 0x7604, R10 ;  /* 0x000076041d1d7816 */ /* 0x000fe4000000000a */
[----:B------:R-:W-:Y:S02]  /*3a0a0*/  SHF.R.U32.HI R30, RZ, 0x18, R39 ;  /* 0x00000018ff1e7819 */ /* 0x000fe40000011627 */
[----:B------:R-:W-:Y:S02]  /*3a0b0*/  LOP3.LUT R19, R19, 0xff, RZ, 0xc0, !PT ;  /* 0x000000ff13137812 */ /* 0x000fe400078ec0ff */
[----:B------:R-:W-:Y:S02]  /*3a0c0*/  LOP3.LUT R10, R36, 0xff, RZ, 0xc0, !PT ;  /* 0x000000ff240a7812 */ /* 0x000fe400078ec0ff */
[----:B------:R-:W-:-:S02]  /*3a0d0*/  LOP3.LUT R11, R11, 0xffff, RZ, 0xc0, !PT ;  /* 0x0000ffff0b0b7812 */ /* 0x000fc400078ec0ff */
[----:B------:R-:W-:Y:S02]  /*3a0e0*/  PRMT R35, R35, 0x7604, R16 ;  /* 0x0000760423237816 */ /* 0x000fe40000000010 */
[----:B------:R-:W-:Y:S02]  /*3a0f0*/  PRMT R37, R30, 0x7604, R19 ;  /* 0x000076041e257816 */ /* 0x000fe40000000013 */
[----:B------:R-:W-:Y:S02]  /*3a100*/  LOP3.LUT R16, R21, 0xffff, RZ, 0xc0, !PT ;  /* 0x0000ffff15107812 */ /* 0x000fe400078ec0ff */
[----:B------:R-:W-:Y:S02]  /*3a110*/  PRMT R30, R11, 0x7604, R10 ;  /* 0x000076040b1e7816 */ /* 0x000fe4000000000a */
[----:B------:R-:W-:Y:S02]  /*3a120*/  LOP3.LUT R11, R20, 0xffff, RZ, 0xc0, !PT ;  /* 0x0000ffff140b7812 */ /* 0x000fe400078ec0ff */
[----:B------:R-:W-:-:S02]  /*3a130*/  SHF.R.U32.HI R16, RZ, 0x8, R16 ;  /* 0x00000008ff107819 */ /* 0x000fc40000011610 */
[----:B------:R-:W-:Y:S02]  /*3a140*/  LOP3.LUT R10, R20, 0xff, RZ, 0xc0, !PT ;  /* 0x000000ff140a7812 */ /* 0x000fe400078ec0ff */
[----:B------:R-:W-:Y:S02]  /*3a150*/  SHF.R.U32.HI R19, RZ, 0x10, R34 ;  /* 0x00000010ff137819 */ /* 0x000fe40000011622 */
[----:B------:R-:W-:Y:S02]  /*3a160*/  SHF.R.U32.HI R20, RZ, 0x10, R33 ;  /* 0x00000010ff147819 */ /* 0x000fe40000011621 */
[----:B------:R-:W-:Y:S02]  /*3a170*/  SHF.R.U32.HI R11, RZ, 0x8, R11 ;  /* 0x00000008ff0b7819 */ /* 0x000fe4000001160b */
[----:B------:R-:W-:Y:S02]  /*3a180*/  PRMT R32, R18, 0x7604, R17 ;  /* 0x0000760412207816 */ /* 0x000fe40000000011 */
[----:B------:R-:W-:-:S02]  /*3a190*/  LOP3.LUT R17, R21, 0xff, RZ, 0xc0, !PT ;  /* 0x000000ff15117812 */ /* 0x000fc400078ec0ff */
[----:B------:R-:W-:Y:S02]  /*3a1a0*/  LOP3.LUT R18, R16, 0xffff, RZ, 0xc0, !PT ;  /* 0x0000ffff10127812 */ /* 0x000fe400078ec0ff */
[----:B------:R-:W-:Y:S02]  /*3a1b0*/  SHF.R.U32.HI R36, RZ, 0x18, R34 ;  /* 0x00000018ff247819 */ /* 0x000fe40000011622 */
[----:B------:R-:W-:Y:S02]  /*3a1c0*/  SHF.R.U32.HI R33, RZ, 0x18, R33 ;  /* 0x00000018ff217819 */ /* 0x000fe40000011621 */
[----:B------:R-:W-:Y:S02]  /*3a1d0*/  LOP3.LUT R19, R19, 0xff, RZ, 0xc0, !PT ;  /* 0x000000ff13137812 */ /* 0x000fe400078ec0ff */
[----:B------:R-:W-:Y:S02]  /*3a1e0*/  LOP3.LUT R16, R20, 0xff, RZ, 0xc0, !PT ;  /* 0x000000ff14107812 */ /* 0x000fe400078ec0ff */
[----:B------:R-:W-:-:S02]  /*3a1f0*/  LOP3.LUT R11, R11, 0xffff, RZ, 0xc0, !PT ;  /* 0x0000ffff0b0b7812 */ /* 0x000fc400078ec0ff */
[----:B------:R-:W-:Y:S02]  /*3a200*/  PRMT R39, R18, 0x7604, R17 ;  /* 0x0000760412277816 */ /* 0x000fe40000000011 */
[----:B------:R-:W-:Y:S02]  /*3a210*/  SHF.R.U32.HI R18, RZ, 0x8, R31 ;  /* 0x00000008ff127819 */ /* 0x000fe4000001161f */
[----:B------:R-:W-:Y:S02]  /*3a220*/  LOP3.LUT R17, R31, 0xff, RZ, 0xc0, !PT ;  /* 0x000000ff1f117812 */ /* 0x000fe400078ec0ff */
[----:B------:R-:W-:Y:S02]  /*3a230*/  PRMT R36, R36, 0x7604, R19 ;  /* 0x0000760424247816 */ /* 0x000fe40000000013 */
[----:B------:R-:W-:Y:S02]  /*3a240*/  PRMT R33, R33, 0x7604, R16 ;  /* 0x0000760421217816 */ /* 0x000fe40000000010 */
[----:B------:R-:W-:-:S02]  /*3a250*/  PRMT R34, R11, 0x7604, R10 ;  /* 0x000076040b227816 */ /* 0x000fc4000000000a */
[----:B------:R-:W-:Y:S02]  /*3a260*/  SHF.R.U32.HI R20, RZ, 0x8, R15 ;  /* 0x00000008ff147819 */ /* 0x000fe4000001160f */
[----:B------:R-:W-:Y:S02]  /*3a270*/  LOP3.LUT R11, R15, 0xff, RZ, 0xc0, !PT ;  /* 0x000000ff0f0b7812 */ /* 0x000fe400078ec0ff */
[----:B------:R-:W-:Y:S02]  /*3a280*/  SHF.R.U32.HI R19, RZ, 0x8, R7 ;  /* 0x00000008ff137819 */ /* 0x000fe40000011607 */
[----:B------:R-:W-:Y:S01]  /*3a290*/  LOP3.LUT R16, R7, 0xff, RZ, 0xc0, !PT ;  /* 0x000000ff07107812 */ /* 0x000fe200078ec0ff */
[----:B------:R0:W-:Y:S01]  /*3a2a0*/  STL.128 [R1+0x20], R12 ;  /* 0x0000200c01007387 */ /* 0x0001e20000100c00 */
[----:B------:R-:W-:Y:S02]  /*3a2b0*/  PRMT R48, R18, 0x7604, R17 ;  /* 0x0000760412307816 */ /* 0x000fe40000000011 */
[----:B------:R-:W-:-:S02]  /*3a2c0*/  SHF.R.U32.HI R17, RZ, 0x10, R15 ;  /* 0x00000010ff117819 */ /* 0x000fc4000001160f */
[--C-:B------:R-:W-:Y:S02]  /*3a2d0*/  SHF.R.U32.HI R40, RZ, 0x18, R15.reuse ;  /* 0x00000018ff287819 */ /* 0x100fe4000001160f */
[----:B------:R-:W-:Y:S02]  /*3a2e0*/  SHF.R.U64 R43, R14, 0x18, R15 ;  /* 0x000000180e2b7819 */ /* 0x000fe4000000120f */
[----:B------:R-:W-:Y:S02]  /*3a2f0*/  PRMT R11, R20, 0x7604, R11 ;  /* 0x00007604140b7816 */ /* 0x000fe4000000000b */
[----:B------:R-:W-:Y:S02]  /*3a300*/  PRMT R44, R19, 0x7604, R16 ;  /* 0x00007604132c7816 */ /* 0x000fe40000000010 */
[----:B------:R-:W-:Y:S02]  /*3a310*/  SHF.R.U32.HI R21, RZ, 0x8, R13 ;  /* 0x00000008ff157819 */ /* 0x000fe4000001160d */
[----:B------:R-:W-:-:S02]  /*3a320*/  LOP3.LUT R10, R13, 0xff, RZ, 0xc0, !PT ;  /* 0x000000ff0d0a7812 */ /* 0x000fc400078ec0ff */
[----:B0-----:R-:W-:Y:S02]  /*3a330*/  SHF.R.U32.HI R15, RZ, 0x10, R14 ;  /* 0x00000010ff0f7819 */ /* 0x001fe4000001160e */
[--C-:B------:R-:W-:Y:S02]  /*3a340*/  SHF.R.U32.HI R19, RZ, 0x10, R13.reuse ;  /* 0x00000010ff137819 */ /* 0x100fe4000001160d */
[--C-:B------:R-:W-:Y:S02]  /*3a350*/  SHF.R.U32.HI R18, RZ, 0x18, R13.reuse ;  /* 0x00000018ff127819 */ /* 0x100fe4000001160d */
[----:B------:R-:W-:Y:S02]  /*3a360*/  SHF.R.U64 R20, R12, 0x18, R13 ;  /* 0x000000180c147819 */ /* 0x000fe4000000120d */
[----:B------:R-:W-:Y:S02]  /*3a370*/  SHF.R.U32.HI R13, RZ, 0x10, R12 ;  /* 0x00000010ff0d7819 */ /* 0x000fe4000001160c */
[----:B------:R-:W-:-:S02]  /*3a380*/  LOP3.LUT R16, R15, 0xff, RZ, 0xc0, !PT ;  /* 0x000000ff0f107812 */ /* 0x000fc400078ec0ff */
[----:B------:R-:W-:Y:S02]  /*3a390*/  LOP3.LUT R15, R19, 0xff, RZ, 0xc0, !PT ;  /* 0x000000ff130f7812 */ /* 0x000fe400078ec0ff */
[----:B------:R-:W-:Y:S02]  /*3a3a0*/  LOP3.LUT R13, R13, 0xff, RZ, 0xc0, !PT ;  /* 0x000000ff0d0d7812 */ /* 0x000fe400078ec0ff */
[----:B------:R-:W-:Y:S02]  /*3a3b0*/  LOP3.LUT R17, R17, 0xff, RZ, 0xc0, !PT ;  /* 0x000000ff11117812 */ /* 0x000fe400078ec0ff */
[----:B------:R-:W-:Y:S02]  /*3a3c0*/  PRMT R10, R21, 0x7604, R10 ;  /* 0x00007604150a7816 */ /* 0x000fe4000000000a */
[----:B------:R-:W-:Y:S02]  /*3a3d0*/  PRMT R21, R18, 0x7604, R15 ;  /* 0x0000760412157816 */ /* 0x000fe4000000000f */
[----:B------:R-:W-:-:S02]  /*3a3e0*/  PRMT R41, R20, 0x7604, R13 ;  /* 0x0000760414297816 */ /* 0x000fc4000000000d */
[----:B------:R-:W-:Y:S02]  /*3a3f0*/  SHF.R.U32.HI R15, RZ, 0x10, R6 ;  /* 0x00000010ff0f7819 */ /* 0x000fe40000011606 */
[----:B------:R-:W-:Y:S02]  /*3a400*/  PRMT R40, R40, 0x7604, R17 ;  /* 0x0000760428287816 */ /* 0x000fe40000000011 */
[----:B------:R-:W-:Y:S02]  /*3a410*/  SHF.R.U32.HI R19, RZ, 0x10, R7 ;  /* 0x00000010ff137819 */ /* 0x000fe40000011607 */
[----:B------:R-:W-:Y:S02]  /*3a420*/  SHF.R.U32.HI R13, RZ, 0x10, R8 ;  /* 0x00000010ff0d7819 */ /* 0x000fe40000011608 */
[----:B------:R-:W-:Y:S02]  /*3a430*/  SHF.R.U32.HI R17, RZ, 0x10, R31 ;  /* 0x00000010ff117819 */ /* 0x000fe4000001161f */
[----:B------:R-:W-:-:S02]  /*3a440*/  PRMT R43, R43, 0x7604, R16 ;  /* 0x000076042b2b7816 */ /* 0x000fc40000000010 */
[----:B------:R-:W-:Y:S02]  /*3a450*/  LOP3.LUT R16, R15, 0xff, RZ, 0xc0, !PT ;  /* 0x000000ff0f107812 */ /* 0x000fe400078ec0ff */
[--C-:B------:R-:W-:Y:S02]  /*3a460*/  SHF.R.U32.HI R20, RZ, 0x18, R7.reuse ;  /* 0x00000018ff147819 */ /* 0x100fe40000011607 */
[----:B------:R-:W-:Y:S02]  /*3a470*/  SHF.R.U64 R38, R8, 0x18, R7 ;  /* 0x0000001808267819 */ /* 0x000fe40000001207 */
[----:B------:R-:W-:Y:S02]  /*3a480*/  LOP3.LUT R15, R19, 0xff, RZ, 0xc0, !PT ;  /* 0x000000ff130f7812 */ /* 0x000fe400078ec0ff */
[----:B------:R-:W-:Y:S02]  /*3a490*/  LOP3.LUT R13, R13, 0xff, RZ, 0xc0, !PT ;  /* 0x000000ff0d0d7812 */ /* 0x000fe400078ec0ff */
[----:B------:R-:W-:-:S02]  /*3a4a0*/  SHF.R.U32.HI R18, RZ, 0x18, R31 ;  /* 0x00000018ff127819 */ /* 0x000fc4000001161f */
[----:B------:R-:W-:Y:S02]  /*3a4b0*/  LOP3.LUT R17, R17, 0xff, RZ, 0xc0, !PT ;  /* 0x000000ff11117812 */ /* 0x000fe400078ec0ff */
[----:B------:R-:W-:Y:S02]  /*3a4c0*/  PRMT R47, R20, 0x7604, R15 ;  /* 0x00007604142f7816 */ /* 0x000fe4000000000f */
[----:B------:R-:W-:Y:S02]  /*3a4d0*/  PRMT R45, R38, 0x7604, R13 ;  /* 0x00007604262d7816 */ /* 0x000fe4000000000d */
[----:B------:R-:W-:Y:S02]  /*3a4e0*/  PRMT R53, R18, 0x7604, R17 ;  /* 0x0000760412357816 */ /* 0x000fe40000000011 */
[----:B------:R-:W-:Y:S02]  /*3a4f0*/  LOP3.LUT R15, R14, 0xff, RZ, 0xc0, !PT ;  /* 0x000000ff0e0f7812 */ /* 0x000fe400078ec0ff */
[----:B------:R-:W-:-:S02]  /*3a500*/  LOP3.LUT R13, R12, 0xff, RZ, 0xc0, !PT ;  /* 0x000000ff0c0d7812 */ /* 0x000fc400078ec0ff */
[----:B------:R-:W-:Y:S02]  /*3a510*/  LOP3.LUT R14, R14, 0xffff, RZ, 0xc0, !PT ;  /* 0x0000ffff0e0e7812 */ /* 0x000fe400078ec0ff */
[----:B------:R-:W-:Y:S02]  /*3a520*/  LOP3.LUT R12, R12, 0xffff, RZ, 0xc0, !PT ;  /* 0x0000ffff0c0c7812 */ /* 0x000fe400078ec0ff */
[----:B------:R-:W-:Y:S02]  /*3a530*/  LOP3.LUT R19, R6, 0xffff, RZ, 0xc0, !PT ;  /* 0x0000ffff06137812 */ /* 0x000fe400078ec0ff */
[----:B------:R-:W-:Y:S02]  /*3a540*/  LOP3.LUT R17, R8, 0xffff, RZ, 0xc0, !PT ;  /* 0x0000ffff08117812 */ /* 0x000fe400078ec0ff */
[----:B------:R-:W-:Y:S02]  /*3a550*/  SHF.R.U64 R49, R6, 0x18, R31 ;  /* 0x0000001806317819 */ /* 0x000fe4000000121f */
[----:B------:R-:W-:-:S02]  /*3a560*/  SHF.R.U32.HI R14, RZ, 0x8, R14 ;  /* 0x00000008ff0e7819 */ /* 0x000fc4000001160e */
[----:B------:R-:W-:Y:S02]  /*3a570*/  SHF.R.U32.HI R12, RZ, 0x8, R12 ;  /* 0x00000008ff0c7819 */ /* 0x000fe4000001160c */
[----:B------:R-:W-:Y:S02]  /*3a580*/  SHF.R.U32.HI R19, RZ, 0x8, R19 ;  /* 0x00000008ff137819 */ /* 0x000fe40000011613 */
[----:B------:R-:W-:Y:S02]  /*3a590*/  SHF.R.U32.HI R17, RZ, 0x8, R17 ;  /* 0x00000008ff117819 */ /* 0x000fe40000011611 */
[----:B------:R-:W-:Y:S02]  /*3a5a0*/  PRMT R49, R49, 0x7604, R16 ;  /* 0x0000760431317816 */ /* 0x000fe40000000010 */
[----:B------:R-:W-:Y:S02]  /*3a5b0*/  LOP3.LUT R18, R6, 0xff, RZ, 0xc0, !PT ;  /* 0x000000ff06127812 */ /* 0x000fe400078ec0ff */
[----:B------:R-:W-:-:S02]  /*3a5c0*/  LOP3.LUT R16, R8, 0xff, RZ, 0xc0, !PT ;  /* 0x000000ff08107812 */ /* 0x000fc400078ec0ff */
[----:B------:R-:W-:Y:S02]  /*3a5d0*/  LOP3.LUT R14, R14, 0xffff, RZ, 0xc0, !PT ;  /* 0x0000ffff0e0e7812 */ /* 0x000fe400078ec0ff */
[----:B------:R-:W-:Y:S02]  /*3a5e0*/  LOP3.LUT R12, R12, 0xffff, RZ, 0xc0, !PT ;  /* 0x0000ffff0c0c7812 */ /* 0x000fe400078ec0ff */
[----:B------:R-:W-:Y:S02]  /*3a5f0*/  LOP3.LUT R19, R19, 0xffff, RZ, 0xc0, !PT ;  /* 0x0000ffff13137812 */ /* 0x000fe400078ec0ff */
[----:B------:R-:W-:Y:S02]  /*3a600*/  LOP3.LUT R17, R17, 0xffff, RZ, 0xc0, !PT ;  /* 0x0000ffff11117812 */ /* 0x000fe400078ec0ff */
[----:B------:R-:W-:Y:S02]  /*3a610*/  PRMT R38, R14, 0x7604, R15 ;  /* 0x000076040e267816 */ /* 0x000fe4000000000f */
[----:B------:R-:W-:-:S02]  /*3a620*/  PRMT R20, R12, 0x7604, R13 ;  /* 0x000076040c147816 */ /* 0x000fc4000000000d */
[----:B------:R-:W-:Y:S02]  /*3a630*/  PRMT R46, R19, 0x7604, R18 ;  /* 0x00007604132e7816 */ /* 0x000fe40000000012 */
[----:B------:R-:W-:Y:S02]  /*3a640*/  PRMT R42, R17, 0x7604, R16 ;  /* 0x00007604112a7816 */ /* 0x000fe40000000010 */
[----:B------:R-:W-:Y:S02]  /*3a650*/  PRMT R15, R37, 0x1054, R22 ;  /* 0x00001054250f7816 */ /* 0x000fe40000000016 */
[----:B------:R-:W-:Y:S02]  /*3a660*/  PRMT R14, R23, 0x1054, R32 ;  /* 0x00001054170e7816 */ /* 0x000fe40000000020 */
[----:B------:R-:W-:Y:S02]  /*3a670*/  PRMT R13, R35, 0x1054, R24 ;  /* 0x00001054230d7816 */ /* 0x000fe40000000018 */
[----:B------:R-:W-:Y:S01]  /*3a680*/  PRMT R12, R25, 0x1054, R30 ;  /* 0x00001054190c7816 */ /* 0x000fe2000000001e */
[----:B------:R-:W-:Y:S01]  /*3a690*/  IMAD.MOV.U32 R30, RZ, RZ, R6 ;  /* 0x000000ffff1e7224 */ /* 0x000fe200078e0006 */
[----:B------:R-:W-:-:S02]  /*3a6a0*/  PRMT R19, R36, 0x1054, R27 ;  /* 0x0000105424137816 */ /* 0x000fc4000000001b */
[----:B------:R-:W-:Y:S01]  /*3a6b0*/  PRMT R18, R28, 0x1054, R39 ;  /* 0x000010541c127816 */ /* 0x000fe20000000027 */
[----:B------:R-:W-:Y:S01]  /*3a6c0*/  IMAD.MOV.U32 R28, RZ, RZ, R8 ;  /* 0x000000ffff1c7224 */ /* 0x000fe200078e0008 */
[----:B------:R-:W-:Y:S02]  /*3a6d0*/  PRMT R17, R33, 0x1054, R26 ;  /* 0x0000105421117816 */ /* 0x000fe4000000001a */
[----:B------:R-:W-:Y:S01]  /*3a6e0*/  PRMT R16, R29, 0x1054, R34 ;  /* 0x000010541d107816 */ /* 0x000fe20000000022 */
[----:B------:R-:W-:Y:S01]  /*3a6f0*/  IMAD.MOV.U32 R29, RZ, RZ, R7 ;  /* 0x000000ffff1d7224 */ /* 0x000fe200078e0007 */
        /* <DEDUP_REMOVED lines=12> */
[----:B------:R0:W-:Y:S02]  /*3a7c0*/  STL.128 [R1+0x620], R24 ;  /* 0x0006201801007387 */ /* 0x0001e40000100c00 */
.L_x_92:
[----:B------:R-:W-:-:S04]  /*3a7d0*/  IADD3 R0, R0, 0x1, RZ ;  /* 0x0000000100007810 */ /* 0x000fc80007ffe0ff */
[----:B------:R-:W-:-:S13]  /*3a7e0*/  ISETP.GE.U32.AND P0, PT, R0, 0xe, PT ;  /* 0x0000000e0000780c */ /* 0x000fda0003f06070 */
[----:B------:R-:W-:Y:S01]  /*3a7f0*/  @P0 CALL.REL.NOINC `(.L_x_99) ;  /* 0x0000001000000944 */ /* 0x000fe20003c00000 */
[----:B------:R-:W-:Y:S05]  /*3a800*/  BRA `(.L_x_100) ;  /* 0xffff370000007947 */ /* 0x000fea000383ffff */
.L_x_99:
[----:B0-----:R-:W-:Y:S01]  /*3a810*/  IMAD.MOV.U32 R20, RZ, RZ, -0x16b07d5 ;  /* 0xfe94f82bff147424 */ /* 0x001fe200078e00ff */
[----:B------:R-:W-:Y:S01]  /*3a820*/  STL.128 [R1+0x240], RZ ;  /* 0x000240ff01007387 */ /* 0x000fe20000100c00 */
[----:B------:R-:W-:Y:S02]  /*3a830*/  IMAD.MOV.U32 R21, RZ, RZ, 0x3c6ef372 ;  /* 0x3c6ef372ff157424 */ /* 0x000fe400078e00ff */
[----:B------:R-:W-:Y:S01]  /*3a840*/  IMAD.MOV.U32 R22, RZ, RZ, 0x5f1d36f1 ;  /* 0x5f1d36f1ff167424 */ /* 0x000fe200078e00ff */
[----:B------:R-:W-:Y:S01]  /*3a850*/  STL.128 [R1+0x250], RZ ;  /* 0x000250ff01007387 */ /* 0x000fe20000100c00 */
[----:B------:R-:W-:Y:S02]  /*3a860*/  IMAD.MOV.U32 R23, RZ, RZ, -0x5ab00ac6 ;  /* 0xa54ff53aff177424 */ /* 0x000fe400078e00ff */
[----:B------:R-:W-:Y:S01]  /*3a870*/  IMAD.MOV.U32 R24, RZ, RZ, -0x52197d2f ;  /* 0xade682d1ff187424 */ /* 0x000fe200078e00ff */
[----:B------:R-:W-:Y:S01]  /*3a880*/  STL.64 [R1+0x2e0], RZ ;  /* 0x0002e0ff01007387 */ /* 0x000fe20000100a00 */
[----:B------:R-:W-:-:S02]  /*3a890*/  IMAD.MOV.U32 R25, RZ, RZ, 0x510e527f ;  /* 0x510e527fff197424 */ /* 0x000fc400078e00ff */
[----:B------:R-:W-:Y:S01]  /*3a8a0*/  IMAD.MOV.U32 R26, RZ, RZ, 0x2b3e6c1f ;  /* 0x2b3e6c1fff1a7424 */ /* 0x000fe200078e00ff */
[----:B------:R-:W-:Y:S01]  /*3a8b0*/  STL.128 [R1+0x210], R20 ;  /* 0x0002101401007387 */ /* 0x000fe20000100c00 */
[----:B------:R-:W-:Y:S02]  /*3a8c0*/  IMAD.MOV.U32 R27, RZ, RZ, -0x64fa9774 ;  /* 0x9b05688cff1b7424 */ /* 0x000fe400078e00ff */
[----:B------:R-:W-:Y:S01]  /*3a8d0*/  IMAD.MOV.U32 R12, RZ, RZ, -0x4be4295 ;  /* 0xfb41bd6bff0c7424 */ /* 0x000fe200078e00ff */
[----:B------:R-:W2:Y:S01]  /*3a8e0*/  LDL R28, [R1+0x5bc] ;  /* 0x0005bc00011c7983 */ /* 0x000ea20000100800 */
[----:B------:R-:W-:Y:S02]  /*3a8f0*/  IMAD.MOV.U32 R13, RZ, RZ, 0x1f83d9ab ;  /* 0x1f83d9abff0d7424 */ /* 0x000fe400078e00ff */
[----:B------:R-:W-:Y:S01]  /*3a900*/  IMAD.MOV.U32 R14, RZ, RZ, 0x137e2179 ;  /* 0x137e2179ff0e7424 */ /* 0x000fe200078e00ff */
[----:B------:R0:W-:Y:S01]  /*3a910*/  STL.128 [R1+0x220], R24 ;  /* 0x0002201801007387 */ /* 0x0001e20000100c00 */
[----:B------:R-:W-:-:S02]  /*3a920*/  IMAD.MOV.U32 R15, RZ, RZ, 0x5be0cd19 ;  /* 0x5be0cd19ff0f7424 */ /* 0x000fc400078e00ff */
[----:B------:R-:W-:Y:S01]  /*3a930*/  IMAD.MOV.U32 R16, RZ, RZ, -0x7b3558c5 ;  /* 0x84caa73bff107424 */ /* 0x000fe200078e00ff */
[----:B------:R-:W3:Y:S01]  /*3a940*/  LDL R30, [R1+0x5c0] ;  /* 0x0005c000011e7983 */ /* 0x000ee20000100800 */
[----:B------:R-:W-:Y:S02]  /*3a950*/  IMAD.MOV.U32 R17, RZ, RZ, -0x4498517b ;  /* 0xbb67ae85ff117424 */ /* 0x000fe400078e00ff */
[----:B------:R-:W-:Y:S01]  /*3a960*/  IMAD.MOV.U32 R54, RZ, RZ, -0xd4236b8 ;  /* 0xf2bdc948ff367424 */ /* 0x000fe200078e00ff */
[----:B------:R4:W-:Y:S01]  /*3a970*/  STL.128 [R1+0x230], R12 ;  /* 0x0002300c01007387 */ /* 0x0009e20000100c00 */
[----:B------:R-:W-:-:S03]  /*3a980*/  IMAD.MOV.U32 R55, RZ, RZ, 0x6a09e667 ;  /* 0x6a09e667ff377424 */ /* 0x000fc600078e00ff */
[----:B------:R-:W-:Y:S04]  /*3a990*/  STL.64 [R1+0x208], R16 ;  /* 0x0002081001007387 */ /* 0x000fe80000100a00 */
[----:B------:R-:W-:Y:S04]  /*3a9a0*/  STL.64 [R1+0x200], R54 ;  /* 0x0002003601007387 */ /* 0x000fe80000100a00 */
[----:B------:R-:W2:Y:S04]  /*3a9b0*/  LDL R0, [R4] ;  /* 0x0000000004007983 */ /* 0x000ea80000100800 */
[----:B0-----:R-:W3:Y:S04]  /*3a9c0*/  LDL R24, [R1+0x5b4] ;  /* 0x0005b40001187983 */ /* 0x001ee80000100800 */
[----:B------:R-:W3:Y:S04]  /*3a9d0*/  LDL R26, [R1+0x5b8] ;  /* 0x0005b800011a7983 */ /* 0x000ee80000100800 */
        /* <DEDUP_REMOVED lines=10> */
[----:B--2---:R0:W-:Y:S04]  /*3aa80*/  STL [R1+0x260], R0 ;  /* 0x0002600001007387 */ /* 0x0041e80000100800 */
[----:B------:R-:W2:Y:S04]  /*3aa90*/  LDL R6, [R4+0x4] ;  /* 0x0000040004067983 */ /* 0x000ea80000100800 */
[----:B--2---:R2:W-:Y:S04]  /*3aaa0*/  STL [R1+0x264], R6 ;  /* 0x0002640601007387 */ /* 0x0045e80000100800 */
[----:B-1----:R-:W2:Y:S04]  /*3aab0*/  LDL R8, [R4+0x8] ;  /* 0x0000080004087983 */ /* 0x002ea80000100800 */
[----:B--2---:R1:W-:Y:S04]  /*3aac0*/  STL [R1+0x268], R8 ;  /* 0x0002680801007387 */ /* 0x0043e80000100800 */
[----:B------:R-:W2:Y:S04]  /*3aad0*/  LDL R10, [R4+0xc] ;  /* 0x00000c00040a7983 */ /* 0x000ea80000100800 */
[----:B--2---:R-:W-:Y:S04]  /*3aae0*/  STL [R1+0x26c], R10 ;  /* 0x00026c0a01007387 */ /* 0x004fe80000100800 */
[----:B----4-:R-:W2:Y:S04]  /*3aaf0*/  LDL R12, [R4+0x10] ;  /* 0x00001000040c7983 */ /* 0x010ea80000100800 */
[----:B--2---:R-:W-:Y:S04]  /*3ab00*/  STL [R1+0x270], R12 ;  /* 0x0002700c01007387 */ /* 0x004fe80000100800 */
[----:B------:R-:W2:Y:S04]  /*3ab10*/  LDL R18, [R4+0x14] ;  /* 0x0000140004127983 */ /* 0x000ea80000100800 */
[----:B--2---:R-:W-:Y:S04]  /*3ab20*/  STL [R1+0x274], R18 ;  /* 0x0002741201007387 */ /* 0x004fe80000100800 */
[----:B0-----:R-:W2:Y:S04]  /*3ab30*/  LDL R0, [R4+0x18] ;  /* 0x0000180004007983 */ /* 0x001ea80000100800 */
[----:B--2---:R-:W-:Y:S04]  /*3ab40*/  STL [R1+0x278], R0 ;  /* 0x0002780001007387 */ /* 0x004fe80000100800 */
[----:B------:R-:W2:Y:S04]  /*3ab50*/  LDL R6, [R4+0x1c] ;  /* 0x00001c0004067983 */ /* 0x000ea80000100800 */
[----:B--2---:R0:W-:Y:S04]  /*3ab60*/  STL [R1+0x27c], R6 ;  /* 0x00027c0601007387 */ /* 0x0041e80000100800 */
[----:B-1----:R-:W2:Y:S04]  /*3ab70*/  LDL R8, [R4+0x20] ;  /* 0x0000200004087983 */ /* 0x002ea80000100800 */
[----:B0-----:R-:W4:Y:S04]  /*3ab80*/  LDL.64 R6, [R1+0x2e0] ;  /* 0x0002e00001067983 */ /* 0x001f280000100a00 */
[----:B--2---:R-:W-:Y:S04]  /*3ab90*/  STL [R1+0x280], R8 ;  /* 0x0002800801007387 */ /* 0x004fe80000100800 */
[----:B------:R-:W2:Y:S04]  /*3aba0*/  LDL R10, [R4+0x24] ;  /* 0x00002400040a7983 */ /* 0x000ea80000100800 */
[----:B--2---:R-:W-:Y:S04]  /*3abb0*/  STL [R1+0x284], R10 ;  /* 0x0002840a01007387 */ /* 0x004fe80000100800 */
[----:B------:R-:W2:Y:S04]  /*3abc0*/  LDL R12, [R4+0x28] ;  /* 0x00002800040c7983 */ /* 0x000ea80000100800 */
[----:B--2---:R0:W-:Y:S04]  /*3abd0*/  STL [R1+0x288], R12 ;  /* 0x0002880c01007387 */ /* 0x0041e80000100800 */
[----:B------:R-:W2:Y:S04]  /*3abe0*/  LDL R18, [R4+0x2c] ;  /* 0x00002c0004127983 */ /* 0x000ea80000100800 */
[----:B0-----:R-:W3:Y:S04]  /*3abf0*/  LDL R12, [R1+0x5b0] ;  /* 0x0005b000010c7983 */ /* 0x001ee80000100800 */
[----:B--2---:R-:W-:Y:S04]  /*3ac00*/  STL [R1+0x28c], R18 ;  /* 0x00028c1201007387 */ /* 0x004fe80000100800 */
[----:B------:R-:W2:Y:S04]  /*3ac10*/  LDL R20, [R4+0x30] ;  /* 0x0000300004147983 */ /* 0x000ea80000100800 */
[----:B--2---:R-:W-:Y:S04]  /*3ac20*/  STL [R1+0x290], R20 ;  /* 0x0002901401007387 */ /* 0x004fe80000100800 */
[----:B------:R-:W2:Y:S04]  /*3ac30*/  LDL R22, [R4+0x34] ;  /* 0x0000340004167983 */ /* 0x000ea80000100800 */
[----:B--2---:R-:W-:Y:S04]  /*3ac40*/  STL [R1+0x294], R22 ;  /* 0x0002941601007387 */ /* 0x004fe80000100800 */
[----:B------:R-:W2:Y:S04]  /*3ac50*/  LDL R8, [R4+0x38] ;  /* 0x0000380004087983 */ /* 0x000ea80000100800 */
[----:B--2---:R0:W-:Y:S04]  /*3ac60*/  STL [R1+0x298], R8 ;  /* 0x0002980801007387 */ /* 0x0041e80000100800 */
[----:B------:R-:W2:Y:S04]  /*3ac70*/  LDL R0, [R4+0x3c] ;  /* 0x00003c0004007983 */ /* 0x000ea80000100800 */
[----:B------:R1:W-:Y:S04]  /*3ac80*/  STL.64 [R1+0x3c8], RZ ;  /* 0x0003c8ff01007387 */ /* 0x0003e80000100a00 */
[----:B------:R-:W2:Y:S04]  /*3ac90*/  LDL.64 R10, [R1+0x3c8] ;  /* 0x0003c800010a7983 */ /* 0x000ea80000100a00 */
[----:B0-----:R-:W2:Y:S01]  /*3aca0*/  LDL R8, [R1+0x5ec] ;  /* 0x0005ec0001087983 */ /* 0x001ea20000100800 */
[----:B----4-:R-:W-:Y:S01]  /*3acb0*/  IADD3 R6, P0, R6, 0x40, RZ ;  /* 0x0000004006067810 */ /* 0x010fe20007f1e0ff */
[----:B------:R-:W-:-:S02]  /*3acc0*/  IMAD.MOV.U32 R18, RZ, RZ, -0x16b07d5 ;  /* 0xfe94f82bff127424 */ /* 0x000fc400078e00ff */
[----:B------:R-:W-:Y:S02]  /*3acd0*/  IMAD.MOV.U32 R19, RZ, RZ, 0x3c6ef372 ;  /* 0x3c6ef372ff137424 */ /* 0x000fe400078e00ff */
[----:B------:R-:W-:Y:S02]  /*3ace0*/  IMAD.MOV.U32 R56, RZ, RZ, 0x5f1d36f1 ;  /* 0x5f1d36f1ff387424 */ /* 0x000fe400078e00ff */
[----:B------:R-:W-:Y:S02]  /*3acf0*/  IMAD.MOV.U32 R57, RZ, RZ, -0x5ab00ac6 ;  /* 0xa54ff53aff397424 */ /* 0x000fe400078e00ff */
[----:B------:R-:W-:Y:S02]  /*3ad00*/  IMAD.MOV.U32 R58, RZ, RZ, -0x52197d2f ;  /* 0xade682d1ff3a7424 */ /* 0x000fe400078e00ff */
[----:B------:R-:W-:Y:S02]  /*3ad10*/  IMAD.MOV.U32 R59, RZ, RZ, 0x510e527f ;  /* 0x510e527fff3b7424 */ /* 0x000fe400078e00ff */
[----:B------:R-:W-:-:S02]  /*3ad20*/  IMAD.MOV.U32 R20, RZ, RZ, 0x2b3e6c1f ;  /* 0x2b3e6c1fff147424 */ /* 0x000fc400078e00ff */
[----:B------:R-:W-:Y:S02]  /*3ad30*/  IMAD.MOV.U32 R21, RZ, RZ, -0x64fa9774 ;  /* 0x9b05688cff157424 */ /* 0x000fe400078e00ff */
[----:B------:R-:W-:Y:S02]  /*3ad40*/  IMAD.MOV.U32 R22, RZ, RZ, -0x4be4295 ;  /* 0xfb41bd6bff167424 */ /* 0x000fe400078e00ff */
[----:B------:R-:W-:Y:S02]  /*3ad50*/  IMAD.MOV.U32 R23, RZ, RZ, 0x1f83d9ab ;  /* 0x1f83d9abff177424 */ /* 0x000fe400078e00ff */
[----:B------:R-:W-:Y:S01]  /*3ad60*/  IMAD.X R7, RZ, RZ, R7, P0 ;  /* 0x000000ffff077224 */ /* 0x000fe200000e0607 */
[----:B------:R1:W-:Y:S04]  /*3ad70*/  STL.128 [R1+0x2f0], R16 ;  /* 0x0002f01001007387 */ /* 0x0003e80000100c00 */
[----:B------:R1:W-:Y:S04]  /*3ad80*/  STL.128 [R1+0x300], R56 ;  /* 0x0003003801007387 */ /* 0x0003e80000100c00 */
[----:B------:R1:W-:Y:S04]  /*3ad90*/  STL.128 [R1+0x310], R20 ;  /* 0x0003101401007387 */ /* 0x0003e80000100c00 */
[----:B------:R1:W-:Y:S04]  /*3ada0*/  STL.64 [R1+0x320], R14 ;  /* 0x0003200e01007387 */ /* 0x0003e80000100a00 */
[----:B------:R1:W-:Y:S04]  /*3adb0*/  STL.64 [R1+0x2e8], R54 ;  /* 0x0002e83601007387 */ /* 0x0003e80000100a00 */
[----:B------:R1:W-:Y:S04]  /*3adc0*/  STL.64 [R1+0x2e0], R6 ;  /* 0x0002e00601007387 */ /* 0x0003e80000100a00 */
[----:B---3--:R1:W-:Y:S04]  /*3add0*/  STL [R1+0x348], R12 ;  /* 0x0003480c01007387 */ /* 0x0083e80000100800 */
        /* <DEDUP_REMOVED lines=14> */
[----:B------:R1:W-:Y:S04]  /*3aec0*/  STL.U8 [R1+0x3e8], RZ ;  /* 0x0003e8ff01007387 */ /* 0x0003e80000100000 */
[----:B------:R1:W-:Y:S04]  /*3aed0*/  STL.64 [R1+0x328], RZ ;  /* 0x000328ff01007387 */ /* 0x0003e80000100a00 */
[----:B------:R1:W-:Y:S04]  /*3aee0*/  STL.128 [R1+0x330], RZ ;  /* 0x000330ff01007387 */ /* 0x0003e80000100c00 */
[----:B------:R1:W-:Y:S04]  /*3aef0*/  STL.64 [R1+0x340], RZ ;  /* 0x000340ff01007387 */ /* 0x0003e80000100a00 */
[----:B------:R1:W-:Y:S01]  /*3af00*/  STL.U8 [R1+0x3e9], RZ ;  /* 0x0003e9ff01007387 */ /* 0x0003e20000100000 */
[----:B------:R-:W-:-:S02]  /*3af10*/  ULDC UR10, c[0x0][0x20] ;  /* 0x00000800000a7ab9 */ /* 0x000fc40000000800 */
[----:B------:R-:W-:Y:S02]  /*3af20*/  UIADD3 UR10, UP0, UR17, UR10, URZ ;  /* 0x0000000a110a7290 */ /* 0x000fe4000ff1e03f */
[----:B------:R-:W-:Y:S02]  /*3af30*/  ULDC UR11, c[0x0][0x24] ;  /* 0x00000900000b7ab9 */ /* 0x000fe40000000800 */
[----:B------:R-:W-:Y:S02]  /*3af40*/  UIADD3.X UR11, URZ, UR11, URZ, UP0, !UPT ;  /* 0x0000000b3f0b7290 */ /* 0x000fe400087fe43f */
[----:B------:R-:W-:Y:S02]  /*3af50*/  UIADD3 UR21, UP0, UR10, 0x200, URZ ;  /* 0x000002000a157890 */ /* 0x000fe4000ff1e03f */
[----:B------:R-:W-:Y:S02]  /*3af60*/  UIADD3 UR22, UR10, 0x770, URZ ;  /* 0x000007700a167890 */ /* 0x000fe4000fffe03f */
[----:B------:R-:W-:-:S02]  /*3af70*/  UIADD3 UR23, UR10, 0x9a8, URZ ;  /* 0x000009a80a177890 */ /* 0x000fc4000fffe03f */
[----:B------:R-:W-:Y:S02]  /*3af80*/  UIADD3.X UR24, URZ, UR11, URZ, UP0, !UPT ;  /* 0x0000000b3f187290 */ /* 0x000fe400087fe43f */
[----:B------:R-:W-:Y:S01]  /*3af90*/  UMOV UR4, URZ ;  /* 0x0000003f00047c82 */ /* 0x000fe20008000000 */
[----:B--2---:R-:W-:-:S05]  /*3afa0*/  IADD3 R10, P1, R10, 0x40, RZ ;  /* 0x000000400a0a7810 */ /* 0x004fca0007f3e0ff */
[----:B------:R-:W-:Y:S01]  /*3afb0*/  IMAD.X R11, RZ, RZ, R11, P1 ;  /* 0x000000ffff0b7224 */ /* 0x000fe200008e060b */
[----:B------:R1:W-:Y:S04]  /*3afc0*/  STL [R1+0x29c], R0 ;  /* 0x00029c0001007387 */ /* 0x0003e80000100800 */
[----:B------:R1:W-:Y:S04]  /*3afd0*/  STL.64 [R1+0x3c8], R10 ;  /* 0x0003c80a01007387 */ /* 0x0003e80000100a00 */
[----:B------:R1:W-:Y:S02]  /*3afe0*/  STL [R1+0x384], R8 ;  /* 0x0003840801007387 */ /* 0x0003e40000100800 */
.L_x_294:
[----:B01----:R-:W-:Y:S01]  /*3aff0*/  IMAD.MOV.U32 R16, RZ, RZ, -0x16b07d5 ;  /* 0xfe94f82bff107424 */ /* 0x003fe200078e00ff */
[----:B------:R0:W-:Y:S01]  /*3b000*/  STL.64 [R1+0x670], RZ ;  /* 0x000670ff01007387 */ /* 0x0001e20000100a00 */
[----:B------:R-:W-:Y:S01]  /*3b010*/  IMAD.MOV.U32 R17, RZ, RZ, 0x3c6ef372 ;  /* 0x3c6ef372ff117424 */ /* 0x000fe200078e00ff */
[----:B------:R-:W-:Y:S01]  /*3b020*/  BSSY B0, `(.L_x_101) ;  /* 0x0000ab8000007945 */ /* 0x000fe20003800000 */
[----:B------:R-:W-:Y:S01]  /*3b030*/  IMAD.MOV.U32 R18, RZ, RZ, 0x5f1d36f1 ;  /* 0x5f1d36f1ff127424 */ /* 0x000fe200078e00ff */
[----:B------:R0:W-:Y:S01]  /*3b040*/  STL.128 [R1+0x40], RZ ;  /* 0x000040ff01007387 */ /* 0x0001e20000100c00 */
[----:B------:R-:W-:-:S02]  /*3b050*/  IMAD.MOV.U32 R19, RZ, RZ, -0x5ab00ac6 ;  /* 0xa54ff53aff137424 */ /* 0x000fc400078e00ff */
[----:B------:R-:W-:Y:S01]  /*3b060*/  IMAD.MOV.U32 R20, RZ, RZ, -0x52197d2f ;  /* 0xade682d1ff147424 */ /* 0x000fe200078e00ff */
[----:B------:R0:W-:Y:S01]  /*3b070*/  STL.128 [R1+0x50], RZ ;  /* 0x000050ff01007387 */ /* 0x0001e20000100c00 */
[----:B------:R-:W-:Y:S02]  /*3b080*/  IMAD.MOV.U32 R21, RZ, RZ, 0x510e527f ;  /* 0x510e527fff157424 */ /* 0x000fe400078e00ff */
[----:B------:R-:W-:Y:S01]  /*3b090*/  IMAD.MOV.U32 R22, RZ, RZ, 0x2b3e6c1f ;  /* 0x2b3e6c1fff167424 */ /* 0x000fe200078e00ff */
[----:B------:R0:W-:Y:S01]  /*3b0a0*/  STL.128 [R1+0x10], R16 ;  /* 0x0000101001007387 */ /* 0x0001e20000100c00 */
[----:B------:R-:W-:Y:S02]  /*3b0b0*/  IMAD.MOV.U32 R23, RZ, RZ, -0x64fa9774 ;  /* 0x9b05688cff177424 */ /* 0x000fe400078e00ff */
[----:B------:R-:W-:Y:S02]  /*3b0c0*/  IMAD.MOV.U32 R24, RZ, RZ, -0x4be4295 ;  /* 0xfb41bd6bff187424 */ /* 0x000fe400078e00ff */
[----:B------:R-:W-:Y:S01]  /*3b0d0*/  IMAD.MOV.U32 R25, RZ, RZ, 0x1f83d9ab ;  /* 0x1f83d9abff197424 */ /* 0x000fe200078e00ff */
[----:B------:R0:W-:Y:S01]  /*3b0e0*/  STL.128 [R1+0x20], R20 ;  /* 0x0000201401007387 */ /* 0x0001e20000100c00 */
[----:B------:R-:W-:-:S02]  /*3b0f0*/  IMAD.MOV.U32 R26, RZ, RZ, 0x137e2179 ;  /* 0x137e2179ff1a7424 */ /* 0x000fc400078e00ff */
[----:B------:R-:W-:Y:S02]  /*3b100*/  IMAD.MOV.U32 R27, RZ, RZ, 0x5be0cd19 ;  /* 0x5be0cd19ff1b7424 */ /* 0x000fe400078e00ff */
[----:B------:R-:W-:Y:S02]  /*3b110*/  IMAD.MOV.U32 R12, RZ, RZ, -0x7b3558c5 ;  /* 0x84caa73bff0c7424 */ /* 0x000fe400078e00ff */
[----:B------:R-:W-:Y:S01]  /*3b120*/  IMAD.MOV.U32 R13, RZ, RZ, -0x4498517b ;  /* 0xbb67ae85ff0d7424 */ /* 0x000fe200078e00ff */
[----:B------:R0:W-:Y:S01]  /*3b130*/  STL.128 [R1+0x30], R24 ;  /* 0x0000301801007387 */ /* 0x0001e20000100c00 */
[----:B------:R-:W-:Y:S02]  /*3b140*/  IMAD.MOV.U32 R14, RZ, RZ, -0xd4236b8 ;  /* 0xf2bdc948ff0e7424 */ /* 0x000fe400078e00ff */
[----:B------:R-:W-:Y:S01]  /*3b150*/  IMAD.MOV.U32 R15, RZ, RZ, 0x6a09e667 ;  /* 0x6a09e667ff0f7424 */ /* 0x000fe200078e00ff */
[----:B------:R0:W-:Y:S01]  /*3b160*/  STL.64 [R1+0x8], R12 ;  /* 0x0000080c01007387 */ /* 0x0001e20000100a00 */
[----:B------:R-:W-:-:S02]  /*3b170*/  IMAD.MOV.U32 R28, RZ, RZ, 0x4 ;  /* 0x00000004ff1c7424 */ /* 0x000fc400078e00ff */
[----:B------:R-:W-:Y:S01]  /*3b180*/  IMAD.MOV.U32 R29, RZ, RZ, 0x0 ;  /* 0x00000000ff1d7424 */ /* 0x000fe200078e00ff */
[----:B------:R0:W-:Y:S01]  /*3b190*/  STL.64 [R1], R14 ;  /* 0x0000000e01007387 */ /* 0x0001e20000100a00 */
[----:B------:R-:W-:Y:S02]  /*3b1a0*/  IMAD.MOV.U32 R10, RZ, RZ, 0x1400 ;  /* 0x00001400ff0a7424 */ /* 0x000fe400078e00ff */
[----:B------:R-:W-:Y:S01]  /*3b1b0*/  IMAD.MOV.U32 R5, RZ, RZ, 0x40 ;  /* 0x00000040ff057424 */ /* 0x000fe200078e00ff */
[----:B------:R0:W-:Y:S01]  /*3b1c0*/  STL.64 [R1+0xe0], R28 ;  /* 0x0000e01c01007387 */ /* 0x0001e20000100a00 */
[----:B------:R-:W-:Y:S02]  /*3b1d0*/  IMAD.MOV.U32 R6, RZ, RZ, RZ ;  /* 0x000000ffff067224 */ /* 0x000fe400078e00ff */
[----:B------:R-:W-:Y:S01]  /*3b1e0*/  IMAD.MOV.U32 R8, RZ, RZ, 0x4 ;  /* 0x00000004ff087424 */ /* 0x000fe200078e00ff */
[----:B------:R0:W-:Y:S01]  /*3b1f0*/  STL [R1+0x67c], R10 ;  /* 0x00067c0a01007387 */ /* 0x0001e20000100800 */
[----:B------:R-:W-:-:S02]  /*3b200*/  IMAD.MOV.U32 R11, RZ, RZ, RZ ;  /* 0x000000ffff0b7224 */ /* 0x000fc400078e00ff */
[----:B------:R-:W-:Y:S01]  /*3b210*/  IMAD.U32 R0, RZ, RZ, UR19 ;  /* 0x00000013ff007e24 */ /* 0x000fe2000f8e00ff */
[----:B------:R0:W-:Y:S04]  /*3b220*/  STL [R1+0x60], R10 ;  /* 0x0000600a01007387 */ /* 0x0001e80000100800 */
.L_x_116:
[----:B------:R-:W-:Y:S01]  /*3b230*/  IADD3 R60, P1, -R8, 0x80, RZ ;  /* 0x00000080083c7810 */ /* 0x000fe20007f3e1ff */
[----:B------:R-:W-:Y:S03]  /*3b240*/  BSSY B1, `(.L_x_102) ;  /* 0x0000a8f000017945 */ /* 0x000fe60003800000 */
[----:B------:R-:W-:Y:S01]  /*3b250*/  ISETP.GT.U32.AND P0, PT, R5, R60, PT ;  /* 0x0000003c0500720c */ /* 0x000fe20003f04070 */
[----:B------:R-:W-:-:S05]  /*3b260*/  IMAD.X R59, RZ, RZ, ~R11, P1 ;  /* 0x000000ffff3b7224 */ /* 0x000fca00008e0e0b */
[----:B------:R-:W-:-:S13]  /*3b270*/  ISETP.GT.U32.AND.EX P0, PT, R6, R59, PT, P0 ;  /* 0x0000003b0600720c */ /* 0x000fda0003f04100 */
[----:B0-----:R-:W-:Y:S05]  /*3b280*/  @P0 BRA `(.L_x_103) ;  /* 0x0000035000000947 */ /* 0x001fea0003800000 */
[C---:B------:R-:W-:Y:S01]  /*3b290*/  IADD3 R7, P1, R5.reuse, -0x1, RZ ;  /* 0xffffffff05077810 */ /* 0x040fe20007f3e0ff */
[----:B------:R-:W-:Y:S01]  /*3b2a0*/  BSSY B2, `(.L_x_104) ;  /* 0x000001c000027945 */ /* 0x000fe20003800000 */
[----:B0-----:R-:W-:Y:S02]  /*3b2b0*/  LOP3.LUT R18, R5, 0x3, RZ, 0xc0, !PT ;  /* 0x0000000305127812 */ /* 0x001fe400078ec0ff */
[----:B------:R-:W-:Y:S02]  /*3b2c0*/  ISETP.GE.U32.AND P0, PT, R7, 0x3, PT ;  /* 0x000000030700780c */ /* 0x000fe40003f06070 */
[----:B------:R-:W-:Y:S02]  /*3b2d0*/  IADD3.X R7, R6, -0x1, RZ, P1, !PT ;  /* 0xffffffff06077810 */ /* 0x000fe40000ffe4ff */
[----:B------:R-:W-:Y:S02]  /*3b2e0*/  ISETP.NE.U32.AND P1, PT, R18, RZ, PT ;  /* 0x000000ff1200720c */ /* 0x000fe40003f25070 */
[----:B------:R-:W-:Y:S01]  /*3b2f0*/  ISETP.GE.U32.AND.EX P0, PT, R7, RZ, PT, P0 ;  /* 0x000000ff0700720c */ /* 0x000fe20003f06100 */
[----:B------:R-:W-:Y:S01]  /*3b300*/  IMAD.MOV.U32 R7, RZ, RZ, RZ ;  /* 0x000000ffff077224 */ /* 0x000fe200078e00ff */
[----:B------:R-:W-:-:S11]  /*3b310*/  ISETP.NE.AND.EX P1, PT, RZ, RZ, PT, P1 ;  /* 0x000000ffff00720c */ /* 0x000fd60003f25310 */
[----:B------:R-:W-:Y:S05]  /*3b320*/  @!P0 BRA `(.L_x_105) ;  /* 0x0000013000008947 */ /* 0x000fea0003800000 */
[----:B------:R-:W-:Y:S01]  /*3b330*/  IADD3 R16, P0, -R18, R5, RZ ;  /* 0x0000000512107210 */ /* 0x000fe20007f1e1ff */
[----:B------:R-:W-:-:S03]  /*3b340*/  IMAD.MOV.U32 R7, RZ, RZ, RZ ;  /* 0x000000ffff077224 */ /* 0x000fc600078e00ff */
[----:B------:R-:W-:Y:S02]  /*3b350*/  IADD3.X R17, R6, -0x1, RZ, P0, !PT ;  /* 0xffffffff06117810 */ /* 0x000fe400007fe4ff */
.L_x_106:
        /* <DEDUP_REMOVED lines=16> */
.L_x_105:
[----:B------:R-:W-:Y:S05]  /*3b460*/  BSYNC B2 ;  /* 0x0000000000027941 */ /* 0x000fea0003800000 */
.L_x_104:
        /* <DEDUP_REMOVED lines=9> */
[----:B------:R-:W2:Y:S01]  /*3b500*/  LDL.U8 R7, [R11+0x1] ;  /* 0x000001000b077983 */ /* 0x000ea20000100000 */
[----:B------:R-:W-:-:S04]  /*3b510*/  ISETP.NE.U32.AND P0, PT, R18, 0x2, PT ;  /* 0x000000021200780c */ /* 0x000fc80003f05070 */
[----:B------:R-:W-:Y:S01]  /*3b520*/  ISETP.NE.AND.EX P0, PT, RZ, RZ, PT, P0 ;  /* 0x000000ffff00720c */ /* 0x000fe20003f05300 */
[----:B--2---:R1:W-:-:S12]  /*3b530*/  STL.U8 [R13+0x61], R7 ;  /* 0x000061070d007387 */ /* 0x0043d80000100000 */
[----:B------:R-:W2:Y:S04]  /*3b540*/  @P0 LDL.U8 R8, [R11+0x2] ;  /* 0x000002000b080983 */ /* 0x000ea80000100000 */
[----:B--2---:R1:W-:Y:S02]  /*3b550*/  @P0 STL.U8 [R13+0x62], R8 ;  /* 0x000062080d000387 */ /* 0x0043e40000100000 */
.L_x_108:
[----:B------:R-:W-:Y:S05]  /*3b560*/  BSYNC B2 ;  /* 0x0000000000027941 */ /* 0x000fea0003800000 */
.L_x_107:
[----:B0-----:R-:W2:Y:S02]  /*3b570*/  LDL.64 R10, [R1+0xe0] ;  /* 0x0000e000010a7983 */ /* 0x001ea40000100a00 */
[----:B-12---:R-:W-:-:S05]  /*3b580*/  IADD3 R8, P0, R10, R5, RZ ;  /* 0x000000050a087210 */ /* 0x006fca0007f1e0ff */
[----:B------:R-:W-:Y:S02]  /*3b590*/  IMAD.X R11, R11, 0x1, R6, P0 ;  /* 0x000000010b0b7824 */ /* 0x000fe400000e0606 */
[----:B------:R-:W-:Y:S01]  /*3b5a0*/  IMAD.MOV.U32 R10, RZ, RZ, R8 ;  /* 0x000000ffff0a7224 */ /* 0x000fe200078e0008 */
[----:B------:R-:W-:-:S04]  /*3b5b0*/  CS2R R6, SRZ ;  /* 0x0000000000067805 */ /* 0x000fc8000001ff00 */
[----:B------:R0:W-:Y:S01]  /*3b5c0*/  STL.64 [R1+0xe0], R10 ;  /* 0x0000e00a01007387 */ /* 0x0001e20000100a00 */
[----:B------:R-:W-:Y:S05]  /*3b5d0*/  BRA `(.L_x_109) ;  /* 0x0000a55000007947 */ /* 0x000fea0003800000 */
.L_x_103:
[----:B------:R-:W-:Y:S01]  /*3b5e0*/  ISETP.NE.U32.AND P0, PT, R60, RZ, PT ;  /* 0x000000ff3c00720c */ /* 0x000fe20003f05070 */
[----:B------:R-:W-:Y:S03]  /*3b5f0*/  BSSY B2, `(.L_x_110) ;  /* 0x000002f000027945 */ /* 0x000fe60003800000 */
[----:B------:R-:W-:-:S13]  /*3b600*/  ISETP.NE.AND.EX P0, PT, R59, RZ, PT, P0 ;  /* 0x000000ff3b00720c */ /* 0x000fda0003f05300 */
[----:B------:R-:W-:Y:S05]  /*3b610*/  @!P0 BRA `(.L_x_111) ;  /* 0x000002c000008947 */ /* 0x000fea0003800000 */
[----:B------:R-:W-:Y:S01]  /*3b620*/  IADD3 R7, P1, -R8, 0x7f, RZ ;  /* 0x0000007f08077810 */ /* 0x000fe20007f3e1ff */
[----:B------:R-:W-:Y:S01]  /*3b630*/  BSSY B3, `(.L_x_112) ;  /* 0x000001c000037945 */ /* 0x000fe20003800000 */
[----:B0-----:R-:W-:Y:S02]  /*3b640*/  LOP3.LUT R19, R60, 0x3, RZ, 0xc0, !PT ;  /* 0x000000033c137812 */ /* 0x001fe400078ec0ff */
[----:B------:R-:W-:Y:S01]  /*3b650*/  ISETP.GE.U32.AND P0, PT, R7, 0x3, PT ;  /* 0x000000030700780c */ /* 0x000fe20003f06070 */
[----:B------:R-:W-:Y:S01]  /*3b660*/  IMAD.X R11, RZ, RZ, ~R11, P1 ;  /* 0x000000ffff0b7224 */ /* 0x000fe200008e0e0b */
[----:B------:R-:W-:Y:S01]  /*3b670*/  ISETP.NE.U32.AND P1, PT, R19, RZ, PT ;  /* 0x000000ff1300720c */ /* 0x000fe20003f25070 */
[----:B------:R-:W-:-:S03]  /*3b680*/  IMAD.MOV.U32 R7, RZ, RZ, RZ ;  /* 0x000000ffff077224 */ /* 0x000fc600078e00ff */
[----:B------:R-:W-:Y:S02]  /*3b690*/  ISETP.GE.U32.AND.EX P0, PT, R11, RZ, PT, P0 ;  /* 0x000000ff0b00720c */ /* 0x000fe40003f06100 */
[----:B------:R-:W-:-:S11]  /*3b6a0*/  ISETP.NE.AND.EX P1, PT, RZ, RZ, PT, P1 ;  /* 0x000000ffff00720c */ /* 0x000fd60003f25310 */
[----:B------:R-:W-:Y:S05]  /*3b6b0*/  @!P0 BRA `(.L_x_113) ;  /* 0x0000013000008947 */ /* 0x000fea0003800000 */
[----:B------:R-:W-:Y:S01]  /*3b6c0*/  IADD3 R16, P0, -R19, R60, RZ ;  /* 0x0000003c13107210 */ /* 0x000fe20007f1e1ff */
[----:B------:R-:W-:-:S03]  /*3b6d0*/  IMAD.MOV.U32 R7, RZ, RZ, RZ ;  /* 0x000000ffff077224 */ /* 0x000fc600078e00ff */
[----:B------:R-:W-:Y:S02]  /*3b6e0*/  IADD3.X R17, R59, -0x1, RZ, P0, !PT ;  /* 0xffffffff3b117810 */ /* 0x000fe400007fe4ff */
.L_x_114:
        /* <DEDUP_REMOVED lines=16> */
.L_x_113:
[----:B------:R-:W-:Y:S05]  /*3b7f0*/  BSYNC B3 ;  /* 0x0000000000037941 */ /* 0x000fea0003800000 */
.L_x_112:
        /* <DEDUP_REMOVED lines=14> */
.L_x_111:
[----:B------:R-:W-:Y:S05]  /*3b8e0*/  BSYNC B2 ;  /* 0x0000000000027941 */ /* 0x000fea0003800000 */
.L_x_110:
[----:B------:R-:W2:Y:S04]  /*3b8f0*/  LDL.128 R36, [R1+0x60] ;  /* 0x0000600001247983 */ /* 0x000ea80000100c00 */
[----:B0-----:R-:W3:Y:S04]  /*3b900*/  LDL.128 R28, [R1+0x70] ;  /* 0x00007000011c7983 */ /* 0x001ee80000100c00 */
[----:B-1----:R-:W4:Y:S04]  /*3b910*/  LDL.128 R12, [R1+0x80] ;  /* 0x00008000010c7983 */ /* 0x002f280000100c00 */
[----:B------:R-:W3:Y:S04]  /*3b920*/  LDL.128 R24, [R1+0x90] ;  /* 0x0000900001187983 */ /* 0x000ee80000100c00 */
[----:B------:R-:W3:Y:S04]  /*3b930*/  LDL.128 R16, [R1+0xa0] ;  /* 0x0000a00001107983 */ /* 0x000ee80000100c00 */
[----:B------:R-:W3:Y:S04]  /*3b940*/  LDL.128 R20, [R1+0xb0] ;  /* 0x0000b00001147983 */ /* 0x000ee80000100c00 */
[----:B------:R-:W3:Y:S01]  /*3b950*/  LDL.64 R68, [R1+0x40] ;  /* 0x0000400001447983 */ /* 0x000ee20000100a00 */
[----:B--2---:R-:W-:-:S02]  /*3b960*/  PRMT R35, R38, 0x7732, RZ ;  /* 0x0000773226237816 */ /* 0x004fc400000000ff */
[C---:B------:R-:W-:Y:S02]  /*3b970*/  PRMT R10, R36.reuse, 0x7732, RZ ;  /* 0x00007732240a7816 */ /* 0x040fe400000000ff */
[----:B------:R-:W-:Y:S01]  /*3b980*/  LOP3.LUT R8, R36, 0xffff, RZ, 0xc0, !PT ;  /* 0x0000ffff24087812 */ /* 0x000fe200078ec0ff */
[----:B------:R-:W-:Y:S01]  /*3b990*/  IMAD.MOV.U32 R62, RZ, RZ, R35 ;  /* 0x000000ffff3e7224 */ /* 0x000fe200078e0023 */
[----:B------:R-:W-:Y:S02]  /*3b9a0*/  SHF.R.U32.HI R35, RZ, 0x8, R10 ;  /* 0x00000008ff237819 */ /* 0x000fe4000001160a */
[----:B------:R-:W-:Y:S02]  /*3b9b0*/  SHF.R.U32.HI R7, RZ, 0x8, R8 ;  /* 0x00000008ff077819 */ /* 0x000fe40000011608 */
[----:B------:R-:W-:Y:S02]  /*3b9c0*/  LOP3.LUT R42, R10, 0xff, RZ, 0xc0, !PT ;  /* 0x000000ff0a2a7812 */ /* 0x000fe400078ec0ff */
[----:B------:R-:W-:-:S02]  /*3b9d0*/  LOP3.LUT R35, R35, 0xffff, RZ, 0xc0, !PT ;  /* 0x0000ffff23237812 */ /* 0x000fc400078ec0ff */
[----:B------:R-:W-:Y:S01]  /*3b9e0*/  LOP3.LUT R32, R38, 0xffff, RZ, 0xc0, !PT ;  /* 0x0000ffff26207812 */ /* 0x000fe200078ec0ff */
[----:B------:R-:W-:Y:S01]  /*3b9f0*/  IMAD.WIDE.U32 R42, R42, 0x10000, RZ ;  /* 0x000100002a2a7825 */ /* 0x000fe200078e00ff */
[----:B------:R-:W-:Y:S02]  /*3ba00*/  LOP3.LUT R67, R7, 0xff, RZ, 0xc0, !PT ;  /* 0x000000ff07437812 */ /* 0x000fe400078ec0ff */
[----:B------:R-:W-:Y:S01]  /*3ba10*/  SHF.R.U32.HI R7, RZ, 0x8, R62 ;  /* 0x00000008ff077819 */ /* 0x000fe2000001163e */
[----:B------:R-:W-:Y:S01]  /*3ba20*/  IMAD.WIDE.U32 R44, R35, 0x1000000, RZ ;  /* 0x01000000232c7825 */ /* 0x000fe200078e00ff */
[----:B------:R-:W-:Y:S02]  /*3ba30*/  SHF.R.U32.HI R36, RZ, 0x8, R32 ;  /* 0x00000008ff247819 */ /* 0x000fe40000011620 */
[----:B------:R-:W-:Y:S02]  /*3ba40*/  SHF.L.U64.HI R35, R67, 0x8, RZ ;  /* 0x0000000843237819 */ /* 0x000fe400000102ff */
[----:B------:R-:W-:-:S02]  /*3ba50*/  LOP3.LUT R7, R7, 0xffff, RZ, 0xc0, !PT ;  /* 0x0000ffff07077812 */ /* 0x000fc400078ec0ff */
[----:B------:R-:W-:Y:S02]  /*3ba60*/  LOP3.LUT R41, R36, 0xff, RZ, 0xc0, !PT ;  /* 0x000000ff24297812 */ /* 0x000fe400078ec0ff */
[----:B------:R-:W-:Y:S01]  /*3ba70*/  LOP3.LUT R36, R45, R35, R43, 0xfe, !PT ;  /* 0x000000232d247212 */ /* 0x000fe200078efe2b */
[----:B------:R-:W-:Y:S01]  /*3ba80*/  IMAD.WIDE.U32 R46, R7, 0x1000000, RZ ;  /* 0x01000000072e7825 */ /* 0x000fe200078e00ff */
[----:B------:R-:W-:Y:S02]  /*3ba90*/  LOP3.LUT R11, R37, 0xffff, RZ, 0xc0, !PT ;  /* 0x0000ffff250b7812 */ /* 0x000fe400078ec0ff */
[----:B------:R-:W-:Y:S02]  /*3baa0*/  SHF.L.U64.HI R7, R41, 0x8, RZ ;  /* 0x0000000829077819 */ /* 0x000fe400000102ff */
[----:B------:R-:W-:Y:S02]  /*3bab0*/  LOP3.LUT R62, R62, 0xff, RZ, 0xc0, !PT ;  /* 0x000000ff3e3e7812 */ /* 0x000fe400078ec0ff */
[----:B------:R-:W-:-:S02]  /*3bac0*/  PRMT R41, R32, 0x6540, R41 ;  /* 0x0000654020297816 */ /* 0x000fc40000000029 */
[----:B------:R-:W-:Y:S01]  /*3bad0*/  PRMT R34, R37, 0x7732, RZ ;  /* 0x0000773225227816 */ /* 0x000fe200000000ff */
[----:B------:R-:W-:Y:S01]  /*3bae0*/  IMAD.WIDE.U32 R62, R62, 0x10000, RZ ;  /* 0x000100003e3e7825 */ /* 0x000fe200078e00ff */
[C---:B------:R-:W-:Y:S02]  /*3baf0*/  LOP3.LUT R33, R39.reuse, 0xffff, RZ, 0xc0, !PT ;  /* 0x0000ffff27217812 */ /* 0x040fe400078ec0ff */
[----:B------:R-:W-:Y:S02]  /*3bb00*/  PRMT R40, R39, 0x7732, RZ ;  /* 0x0000773227287816 */ /* 0x000fe400000000ff */
[----:B------:R-:W-:Y:S02]  /*3bb10*/  LOP3.LUT R32, R36, 0xff, R11, 0xf8, !PT ;  /* 0x000000ff24207812 */ /* 0x000fe400078ef80b */
[----:B------:R-:W2:Y:S01]  /*3bb20*/  LDL.128 R36, [R1+0xc0] ;  /* 0x0000c00001247983 */ /* 0x000ea20000100c00 */
[----:B------:R-:W-:Y:S02]  /*3bb30*/  LOP3.LUT R10, R47, R7, R63, 0xfe, !PT ;  /* 0x000000072f0a7212 */ /* 0x000fe400078efe3f */
[----:B------:R-:W-:-:S02]  /*3bb40*/  SHF.R.U32.HI R7, RZ, 0x8, R11 ;  /* 0x00000008ff077819 */ /* 0x000fc4000001160b */
[----:B------:R-:W-:Y:S02]  /*3bb50*/  PRMT R67, R8, 0x6540, R67 ;  /* 0x0000654008437816 */ /* 0x000fe40000000043 */
[--C-:B------:R-:W-:Y:S02]  /*3bb60*/  SHF.R.U32.HI R8, RZ, 0x8, R33.reuse ;  /* 0x00000008ff087819 */ /* 0x100fe40000011621 */
[----:B------:R-:W-:Y:S01]  /*3bb70*/  LOP3.LUT R33, R10, 0xff, R33, 0xf8, !PT ;  /* 0x000000ff0a217812 */ /* 0x000fe200078ef821 */
[----:B------:R-:W-:Y:S01]  /*3bb80*/  IMAD.MOV.U32 R10, RZ, RZ, R34 ;  /* 0x000000ffff0a7224 */ /* 0x000fe200078e0022 */
[----:B------:R-:W-:Y:S01]  /*3bb90*/  PRMT R7, R7, 0x7104, RZ ;  /* 0x0000710407077816 */ /* 0x000fe200000000ff */
[----:B------:R-:W-:Y:S01]  /*3bba0*/  IMAD.MOV.U32 R11, RZ, RZ, R40 ;  /* 0x000000ffff0b7224 */ /* 0x000fe200078e0028 */
        /* <DEDUP_REMOVED lines=14> */
[C---:B---3--:R-:W-:Y:S02]  /*3bc90*/  LOP3.LUT R10, R28.reuse, 0xffff, RZ, 0xc0, !PT ;  /* 0x0000ffff1c0a7812 */ /* 0x048fe400078ec0ff */
[----:B------:R-:W-:Y:S02]  /*3bca0*/  LOP3.LUT R64, R11, R8, RZ, 0xfc, !PT ;  /* 0x000000080b407212 */ /* 0x000fe400078efcff */
[----:B------:R-:W-:Y:S02]  /*3bcb0*/  PRMT R28, R28, 0x7732, RZ ;  /* 0x000077321c1c7816 */ /* 0x000fe400000000ff */
[C---:B------:R-:W-:Y:S02]  /*3bcc0*/  LOP3.LUT R11, R30.reuse, 0xffff, RZ, 0xc0, !PT ;  /* 0x0000ffff1e0b7812 */ /* 0x040fe400078ec0ff */
        /* <DEDUP_REMOVED lines=8> */
[----:B------:R-:W-:-:S02]  /*3bd50*/  LOP3.LUT R28, R8, 0xff, RZ, 0xc0, !PT ;  /* 0x000000ff081c7812 */ /* 0x000fc400078ec0ff */
[----:B------:R-:W-:Y:S02]  /*3bd60*/  LOP3.LUT R62, R46, R41, R62, 0xfe, !PT ;  /* 0x000000292e3e7212 */ /* 0x000fe400078efe3e */
[----:B------:R-:W-:Y:S01]  /*3bd70*/  SHF.R.U32.HI R7, RZ, 0x8, R30 ;  /* 0x00000008ff077819 */ /* 0x000fe2000001161e */
[----:B------:R-:W3:Y:S01]  /*3bd80*/  LDL.128 R44, [R1+0xd0] ;  /* 0x0000d000012c7983 */ /* 0x000ee20000100c00 */
[----:B------:R-:W-:Y:S02]  /*3bd90*/  SHF.R.U32.HI R8, RZ, 0x8, R32 ;  /* 0x00000008ff087819 */ /* 0x000fe40000011620 */
[----:B------:R-:W-:Y:S02]  /*3bda0*/  LOP3.LUT R32, R32, 0xff, RZ, 0xc0, !PT ;  /* 0x000000ff20207812 */ /* 0x000fe400078ec0ff */
[----:B------:R-:W-:Y:S02]  /*3bdb0*/  LOP3.LUT R7, R7, 0xffff, RZ, 0xc0, !PT ;  /* 0x0000ffff07077812 */ /* 0x000fe400078ec0ff */
[----:B------:R-:W-:-:S02]  /*3bdc0*/  LOP3.LUT R8, R8, 0xffff, RZ, 0xc0, !PT ;  /* 0x0000ffff08087812 */ /* 0x000fc400078ec0ff */
[----:B------:R-:W-:Y:S01]  /*3bdd0*/  LOP3.LUT R30, R30, 0xff, RZ, 0xc0, !PT ;  /* 0x000000ff1e1e7812 */ /* 0x000fe200078ec0ff */
[----:B------:R-:W-:Y:S01]  /*3bde0*/  IMAD.WIDE.U32 R32, R32, 0x10000, RZ ;  /* 0x0001000020207825 */ /* 0x000fe200078e00ff */
[C---:B------:R-:W-:Y:S02]  /*3bdf0*/  LOP3.LUT R43, R31.reuse, 0xffff, RZ, 0xc0, !PT ;  /* 0x0000ffff1f2b7812 */ /* 0x040fe400078ec0ff */
[----:B------:R-:W-:Y:S01]  /*3be00*/  PRMT R49, R31, 0x7732, RZ ;  /* 0x000077321f317816 */ /* 0x000fe200000000ff */
[----:B------:R-:W-:Y:S01]  /*3be10*/  IMAD.WIDE.U32 R34, R7, 0x1000000, RZ ;  /* 0x0100000007227825 */ /* 0x000fe200078e00ff */
[----:B------:R-:W-:-:S03]  /*3be20*/  SHF.L.U64.HI R7, R28, 0x8, RZ ;  /* 0x000000081c077819 */ /* 0x000fc600000102ff */
[----:B------:R-:W-:Y:S01]  /*3be30*/  IMAD.WIDE.U32 R40, R8, 0x1000000, RZ ;  /* 0x0100000008287825 */ /* 0x000fe200078e00ff */
[----:B------:R-:W-:Y:S02]  /*3be40*/  PRMT R77, R10, 0x6540, R29 ;  /* 0x000065400a4d7816 */ /* 0x000fe4000000001d */
[----:B------:R-:W-:Y:S01]  /*3be50*/  SHF.L.U64.HI R29, R29, 0x8, RZ ;  /* 0x000000081d1d7819 */ /* 0x000fe200000102ff */
[----:B------:R-:W-:Y:S01]  /*3be60*/  IMAD.WIDE.U32 R30, R30, 0x10000, RZ ;  /* 0x000100001e1e7825 */ /* 0x000fe200078e00ff */
[----:B------:R-:W-:Y:S02]  /*3be70*/  PRMT R73, R11, 0x6540, R28 ;  /* 0x000065400b497816 */ /* 0x000fe4000000001c */
[----:B------:R-:W-:Y:S02]  /*3be80*/  LOP3.LUT R28, R41, R7, R33, 0xfe, !PT ;  /* 0x00000007291c7212 */ /* 0x000fe400078efe21 */
[----:B------:R-:W-:Y:S02]  /*3be90*/  SHF.R.U32.HI R7, RZ, 0x8, R42 ;  /* 0x00000008ff077819 */ /* 0x000fe4000001162a */
[----:B------:R-:W-:-:S02]  /*3bea0*/  LOP3.LUT R29, R35, R29, R31, 0xfe, !PT ;  /* 0x0000001d231d7212 */ /* 0x000fc400078efe1f */
[----:B------:R-:W-:Y:S02]  /*3beb0*/  SHF.R.U32.HI R8, RZ, 0x8, R43 ;  /* 0x00000008ff087819 */ /* 0x000fe4000001162b */
[----:B------:R-:W-:Y:S01]  /*3bec0*/  PRMT R10, R7, 0x7104, RZ ;  /* 0x00007104070a7816 */ /* 0x000fe200000000ff */
[----:B------:R-:W-:Y:S01]  /*3bed0*/  IMAD.MOV.U32 R7, RZ, RZ, R48 ;  /* 0x000000ffff077224 */ /* 0x000fe200078e0030 */
[----:B------:R-:W-:Y:S02]  /*3bee0*/  LOP3.LUT R29, R29, 0xff, R42, 0xf8, !PT ;  /* 0x000000ff1d1d7812 */ /* 0x000fe400078ef82a */
[----:B------:R-:W-:Y:S01]  /*3bef0*/  PRMT R11, R8, 0x7104, RZ ;  /* 0x00007104080b7816 */ /* 0x000fe200000000ff */
[----:B------:R-:W-:Y:S01]  /*3bf00*/  IMAD.MOV.U32 R8, RZ, RZ, R49 ;  /* 0x000000ffff087224 */ /* 0x000fe200078e0031 */
[----:B------:R-:W-:Y:S02]  /*3bf10*/  LOP3.LUT R28, R28, 0xff, R43, 0xf8, !PT ;  /* 0x000000ff1c1c7812 */ /* 0x000fe400078ef82b */
        /* <DEDUP_REMOVED lines=13> */
[----:B----4-:R-:W-:Y:S02]  /*3bff0*/  LOP3.LUT R40, R12, 0xffff, RZ, 0xc0, !PT ;  /* 0x0000ffff0c287812 */ /* 0x010fe400078ec0ff */
[----:B------:R-:W-:Y:S02]  /*3c000*/  LOP3.LUT R53, R14, 0xffff, RZ, 0xc0, !PT ;  /* 0x0000ffff0e357812 */ /* 0x000fe400078ec0ff */
[----:B------:R-:W-:Y:S02]  /*3c010*/  LOP3.LUT R71, R7, R10, RZ, 0xfc, !PT ;  /* 0x0000000a07477212 */ /* 0x000fe400078efcff */
[----:B------:R-:W-:Y:S02]  /*3c020*/  LOP3.LUT R75, R8, R11, RZ, 0xfc, !PT ;  /* 0x0000000b084b7212 */ /* 0x000fe400078efcff */
[----:B------:R-:W-:Y:S01]  /*3c030*/  SHF.R.U32.HI R7, RZ, 0x8, R40 ;  /* 0x00000008ff077819 */ /* 0x000fe20000011628 */
[----:B------:R-:W4:Y:S01]  /*3c040*/  LDL.64 R10, [R1+0x48] ;  /* 0x00004800010a7983 */ /* 0x000f220000100a00 */
[----:B------:R-:W-:-:S02]  /*3c050*/  SHF.R.U32.HI R32, RZ, 0x8, R53 ;  /* 0x00000008ff207819 */ /* 0x000fc40000011635 */
[----:B------:R-:W-:Y:S02]  /*3c060*/  PRMT R8, R12, 0x7732, RZ ;  /* 0x000077320c087816 */ /* 0x000fe400000000ff */
[----:B------:R-:W-:Y:S02]  /*3c070*/  PRMT R33, R14, 0x7732, RZ ;  /* 0x000077320e217816 */ /* 0x000fe400000000ff */
[----:B------:R-:W-:Y:S02]  /*3c080*/  LOP3.LUT R77, R34, R77, R30, 0xfe, !PT ;  /* 0x0000004d224d7212 */ /* 0x000fe400078efe1e */
[----:B------:R-:W-:Y:S01]  /*3c090*/  LOP3.LUT R35, R7, 0xff, RZ, 0xc0, !PT ;  /* 0x000000ff07237812 */ /* 0x000fe200078ec0ff */
[----:B------:R-:W2:Y:S01]  /*3c0a0*/  LDL.128 R28, [R1] ;  /* 0x00000000011c7983 */ /* 0x000ea20000100c00 */
[----:B------:R-:W-:Y:S02]  /*3c0b0*/  LOP3.LUT R34, R32, 0xff, RZ, 0xc0, !PT ;  /* 0x000000ff20227812 */ /* 0x000fe400078ec0ff */
[----:B------:R-:W-:-:S02]  /*3c0c0*/  SHF.R.U32.HI R7, RZ, 0x8, R8 ;  /* 0x00000008ff077819 */ /* 0x000fc40000011608 */
[----:B------:R-:W-:Y:S02]  /*3c0d0*/  SHF.R.U32.HI R32, RZ, 0x8, R33 ;  /* 0x00000008ff207819 */ /* 0x000fe40000011621 */
[C---:B------:R-:W-:Y:S02]  /*3c0e0*/  LOP3.LUT R52, R13.reuse, 0xffff, RZ, 0xc0, !PT ;  /* 0x0000ffff0d347812 */ /* 0x040fe400078ec0ff */
[----:B------:R-:W-:Y:S02]  /*3c0f0*/  PRMT R56, R13, 0x7732, RZ ;  /* 0x000077320d387816 */ /* 0x000fe400000000ff */
[C---:B------:R-:W-:Y:S02]  /*3c100*/  LOP3.LUT R54, R15.reuse, 0xffff, RZ, 0xc0, !PT ;  /* 0x0000ffff0f367812 */ /* 0x040fe400078ec0ff */
[----:B------:R-:W-:Y:S02]  /*3c110*/  PRMT R57, R15, 0x7732, RZ ;  /* 0x000077320f397816 */ /* 0x000fe400000000ff */
[----:B------:R-:W2:Y:S01]  /*3c120*/  LDL.128 R12, [R1+0x20] ;  /* 0x00002000010c7983 */ /* 0x000ea20000100c00 */
        /* <DEDUP_REMOVED lines=14> */
[----:B------:R-:W-:Y:S02]  /*3c210*/  SHF.R.U32.HI R7, RZ, 0x8, R52 ;  /* 0x00000008ff077819 */ /* 0x000fe40000011634 */
[----:B------:R-:W-:Y:S01]  /*3c220*/  SHF.R.U32.HI R8, RZ, 0x8, R54 ;  /* 0x00000008ff087819 */ /* 0x000fe20000011636 */
[----:B------:R-:W-:Y:S01]  /*3c230*/  IMAD.MOV.U32 R33, RZ, RZ, R57 ;  /* 0x000000ffff217224 */ /* 0x000fe200078e0039 */
[----:B------:R-:W-:Y:S01]  /*3c240*/  LOP3.LUT R72, R48, R53, R32, 0xfe, !PT ;  /* 0x0000003530487212 */ /* 0x000fe200078efe20 */
[----:B------:R-:W-:Y:S01]  /*3c250*/  IMAD.MOV.U32 R32, RZ, RZ, R56 ;  /* 0x000000ffff207224 */ /* 0x000fe200078e0038 */
[----:B------:R-:W-:-:S02]  /*3c260*/  LOP3.LUT R52, R41, 0xff, R52, 0xf8, !PT ;  /* 0x000000ff29347812 */ /* 0x000fc400078ef834 */
[----:B------:R-:W-:Y:S02]  /*3c270*/  LOP3.LUT R35, R35, 0xff, R54, 0xf8, !PT ;  /* 0x000000ff23237812 */ /* 0x000fe400078ef836 */
[----:B------:R-:W-:Y:S02]  /*3c280*/  PRMT R7, R7, 0x7104, RZ ;  /* 0x0000710407077816 */ /* 0x000fe400000000ff */
[----:B------:R-:W-:Y:S02]  /*3c290*/  PRMT R8, R8, 0x7104, RZ ;  /* 0x0000710408087816 */ /* 0x000fe400000000ff */
[----:B------:R-:W-:Y:S02]  /*3c2a0*/  LOP3.LUT R41, R52, R7, RZ, 0xfc, !PT ;  /* 0x0000000734297212 */ /* 0x000fe400078efcff */
[----:B------:R-:W-:Y:S01]  /*3c2b0*/  LOP3.LUT R34, R35, R8, RZ, 0xfc, !PT ;  /* 0x0000000823227212 */ /* 0x000fe200078efcff */
[----:B------:R-:W3:Y:S01]  /*3c2c0*/  LDL.128 R52, [R1+0x50] ;  /* 0x0000500001347983 */ /* 0x000ee20000100c00 */
[----:B------:R-:W-:Y:S01]  /*3c2d0*/  SHF.R.U32.HI R7, RZ, 0x8, R32 ;  /* 0x00000008ff077819 */ /* 0x000fe20000011620 */
[----:B------:R-:W-:Y:S01]  /*3c2e0*/  IMAD.U32 R32, R32, 0x10000, RZ ;  /* 0x0001000020207824 */ /* 0x000fe200078e00ff */
[----:B------:R-:W-:Y:S01]  /*3c2f0*/  SHF.R.U32.HI R8, RZ, 0x8, R33 ;  /* 0x00000008ff087819 */ /* 0x000fe20000011621 */
[----:B------:R-:W-:Y:S01]  /*3c300*/  IMAD.U32 R33, R33, 0x10000, RZ ;  /* 0x0001000021217824 */ /* 0x000fe200078e00ff */
[----:B------:R-:W-:-:S02]  /*3c310*/  LOP3.LUT R79, R42, R79, R40, 0xfe, !PT ;  /* 0x0000004f2a4f7212 */ /* 0x000fc400078efe28 */
[----:B------:R-:W-:Y:S02]  /*3c320*/  LOP3.LUT R48, R41, 0xff0000, R32, 0xf8, !PT ;  /* 0x00ff000029307812 */ /* 0x000fe400078ef820 */
[----:B------:R-:W-:Y:S01]  /*3c330*/  LOP3.LUT R49, R34, 0xff0000, R33, 0xf8, !PT ;  /* 0x00ff000022317812 */ /* 0x000fe200078ef821 */
[----:B------:R-:W3:Y:S04]  /*3c340*/  LDL.128 R40, [R1+0x30] ;  /* 0x0000300001287983 */ /* 0x000ee80000100c00 */
[----:B------:R-:W3:Y:S01]  /*3c350*/  LDL.128 R32, [R1+0x10] ;  /* 0x0000100001207983 */ /* 0x000ee20000100c00 */
[----:B------:R-:W-:Y:S02]  /*3c360*/  LOP3.LUT R7, R7, 0xffff, RZ, 0xc0, !PT ;  /* 0x0000ffff07077812 */ /* 0x000fe400078ec0ff */
[----:B------:R-:W-:-:S03]  /*3c370*/  LOP3.LUT R8, R8, 0xffff, RZ, 0xc0, !PT ;  /* 0x0000ffff08087812 */ /* 0x000fc600078ec0ff */
[----:B------:R-:W-:Y:S02]  /*3c380*/  IMAD.SHL.U32 R7, R7, 0x1000000, RZ ;  /* 0x0100000007077824 */ /* 0x000fe400078e00ff */
[----:B------:R-:W-:Y:S01]  /*3c390*/  IMAD.SHL.U32 R8, R8, 0x1000000, RZ ;  /* 0x0100000008087824 */ /* 0x000fe200078e00ff */
[----:B------:R-:W-:Y:S02]  /*3c3a0*/  PRMT R57, R24, 0x7732, RZ ;  /* 0x0000773218397816 */ /* 0x000fe400000000ff */
[----:B------:R-:W-:Y:S02]  /*3c3b0*/  LOP3.LUT R7, R48, R7, RZ, 0xfc, !PT ;  /* 0x0000000730077212 */ /* 0x000fe400078efcff */
[----:B------:R-:W-:Y:S02]  /*3c3c0*/  LOP3.LUT R48, R24, 0xffff, RZ, 0xc0, !PT ;  /* 0x0000ffff18307812 */ /* 0x000fe400078ec0ff */
[----:B------:R-:W-:Y:S02]  /*3c3d0*/  LOP3.LUT R8, R49, R8, RZ, 0xfc, !PT ;  /* 0x0000000831087212 */ /* 0x000fe400078efcff */
[----:B------:R-:W-:-:S02]  /*3c3e0*/  LOP3.LUT R56, R26, 0xffff, RZ, 0xc0, !PT ;  /* 0x0000ffff1a387812 */ /* 0x000fc400078ec0ff */
[C---:B------:R-:W-:Y:S02]  /*3c3f0*/  LOP3.LUT R49, R25.reuse, 0xffff, RZ, 0xc0, !PT ;  /* 0x0000ffff19317812 */ /* 0x040fe400078ec0ff */
[----:B------:R-:W-:Y:S01]  /*3c400*/  PRMT R66, R25, 0x7732, RZ ;  /* 0x0000773219427816 */ /* 0x000fe200000000ff */
[----:B------:R-:W-:Y:S01]  /*3c410*/  IMAD.MOV.U32 R25, RZ, RZ, R57 ;  /* 0x000000ffff197224 */ /* 0x000fe200078e0039 */
[----:B------:R-:W-:Y:S02]  /*3c420*/  PRMT R26, R26, 0x7732, RZ ;  /* 0x000077321a1a7816 */ /* 0x000fe400000000ff */
[----:B------:R-:W-:-:S03]  /*3c430*/  SHF.R.U32.HI R24, RZ, 0x8, R48 ;  /* 0x00000008ff187819 */ /* 0x000fc60000011630 */
[----:B------:R-:W-:Y:S01]  /*3c440*/  IMAD.MOV.U32 R57, RZ, RZ, R26 ;  /* 0x000000ffff397224 */ /* 0x000fe200078e001a */
[----:B------:R-:W-:Y:S02]  /*3c450*/  LOP3.LUT R63, R24, 0xff, RZ, 0xc0, !PT ;  /* 0x000000ff183f7812 */ /* 0x000fe400078ec0ff */
[----:B------:R-:W-:Y:S02]  /*3c460*/  SHF.R.U32.HI R24, RZ, 0x8, R25 ;  /* 0x00000008ff187819 */ /* 0x000fe40000011619 */
[C---:B------:R-:W-:Y:S02]  /*3c470*/  LOP3.LUT R58, R27.reuse, 0xffff, RZ, 0xc0, !PT ;  /* 0x0000ffff1b3a7812 */ /* 0x040fe400078ec0ff */
[----:B------:R-:W-:Y:S02]  /*3c480*/  PRMT R70, R27, 0x7732, RZ ;  /* 0x000077321b467816 */ /* 0x000fe400000000ff */
[----:B------:R-:W-:Y:S02]  /*3c490*/  SHF.R.U32.HI R26, RZ, 0x8, R56 ;  /* 0x00000008ff1a7819 */ /* 0x000fe40000011638 */
[----:B------:R-:W-:-:S02]  /*3c4a0*/  LOP3.LUT R25, R25, 0xff, RZ, 0xc0, !PT ;  /* 0x000000ff19197812 */ /* 0x000fc400078ec0ff */
[----:B------:R-:W-:Y:S02]  /*3c4b0*/  SHF.R.U32.HI R27, RZ, 0x8, R57 ;  /* 0x00000008ff1b7819 */ /* 0x000fe40000011639 */
[----:B------:R-:W-:Y:S02]  /*3c4c0*/  LOP3.LUT R82, R24, 0xffff, RZ, 0xc0, !PT ;  /* 0x0000ffff18527812 */ /* 0x000fe400078ec0ff */
[----:B------:R-:W-:Y:S01]  /*3c4d0*/  LOP3.LUT R61, R26, 0xff, RZ, 0xc0, !PT ;  /* 0x000000ff1a3d7812 */ /* 0x000fe200078ec0ff */
[----:B------:R-:W-:Y:S01]  /*3c4e0*/  IMAD.WIDE.U32 R24, R25, 0x10000, RZ ;  /* 0x0001000019187825 */ /* 0x000fe200078e00ff */
[----:B------:R-:W-:Y:S02]  /*3c4f0*/  LOP3.LUT R26, R57, 0xff, RZ, 0xc0, !PT ;  /* 0x000000ff391a7812 */ /* 0x000fe400078ec0ff */
[----:B------:R-:W-:Y:S01]  /*3c500*/  LOP3.LUT R80, R27, 0xffff, RZ, 0xc0, !PT ;  /* 0x0000ffff1b507812 */ /* 0x000fe200078ec0ff */
[----:B------:R-:W-:Y:S01]  /*3c510*/  IMAD.WIDE.U32 R82, R82, 0x1000000, RZ ;  /* 0x0100000052527825 */ /* 0x000fe200078e00ff */
[----:B------:R-:W-:-:S02]  /*3c520*/  SHF.L.U64.HI R85, R63, 0x8, RZ ;  /* 0x000000083f557819 */ /* 0x000fc400000102ff */
[----:B------:R-:W-:Y:S01]  /*3c530*/  PRMT R63, R48, 0x6540, R63 ;  /* 0x00006540303f7816 */ /* 0x000fe2000000003f */
[----:B------:R-:W-:Y:S01]  /*3c540*/  IMAD.WIDE.U32 R26, R26, 0x10000, RZ ;  /* 0x000100001a1a7825 */ /* 0x000fe200078e00ff */
[----:B------:R-:W-:Y:S02]  /*3c550*/  SHF.L.U64.HI R57, R61, 0x8, RZ ;  /* 0x000000083d397819 */ /* 0x000fe400000102ff */
[----:B------:R-:W-:Y:S01]  /*3c560*/  LOP3.LUT R48, R83, R85, R25, 0xfe, !PT ;  /* 0x0000005553307212 */ /* 0x000fe200078efe19 */
[----:B------:R-:W-:Y:S01]  /*3c570*/  IMAD.WIDE.U32 R80, R80, 0x1000000, RZ ;  /* 0x0100000050507825 */ /* 0x000fe200078e00ff */
[--C-:B------:R-:W-:Y:S02]  /*3c580*/  SHF.R.U32.HI R25, RZ, 0x8, R49.reuse ;  /* 0x00000008ff197819 */ /* 0x100fe40000011631 */
[----:B------:R-:W-:Y:S02]  /*3c590*/  LOP3.LUT R48, R48, 0xff, R49, 0xf8, !PT ;  /* 0x000000ff30307812 */ /* 0x000fe400078ef831 */
[----:B------:R-:W-:-:S02]  /*3c5a0*/  LOP3.LUT R57, R81, R57, R27, 0xfe, !PT ;  /* 0x0000003951397212 */ /* 0x000fc400078efe1b */
[----:B------:R-:W-:Y:S02]  /*3c5b0*/  PRMT R25, R25, 0x7104, RZ ;  /* 0x0000710419197816 */ /* 0x000fe400000000ff */
[--C-:B------:R-:W-:Y:S02]  /*3c5c0*/  SHF.R.U32.HI R27, RZ, 0x8, R58.reuse ;  /* 0x00000008ff1b7819 */ /* 0x100fe4000001163a */
[----:B------:R-:W-:Y:S02]  /*3c5d0*/  LOP3.LUT R58, R57, 0xff, R58, 0xf8, !PT ;  /* 0x000000ff393a7812 */ /* 0x000fe400078ef83a */
[----:B------:R-:W-:Y:S02]  /*3c5e0*/  LOP3.LUT R57, R48, R25, RZ, 0xfc, !PT ;  /* 0x0000001930397212 */ /* 0x000fe400078efcff */
[----:B------:R-:W-:Y:S01]  /*3c5f0*/  SHF.R.U32.HI R25, RZ, 0x8, R66 ;  /* 0x00000008ff197819 */ /* 0x000fe20000011642 */
[----:B------:R-:W-:Y:S01]  /*3c600*/  IMAD.U32 R66, R66, 0x10000, RZ ;  /* 0x0001000042427824 */ /* 0x000fe200078e00ff */
[----:B------:R-:W-:-:S02]  /*3c610*/  PRMT R27, R27, 0x7104, RZ ;  /* 0x000071041b1b7816 */ /* 0x000fc400000000ff */
[----:B------:R-:W-:Y:S02]  /*3c620*/  LOP3.LUT R25, R25, 0xffff, RZ, 0xc0, !PT ;  /* 0x0000ffff19197812 */ /* 0x000fe400078ec0ff */
[----:B------:R-:W-:Y:S02]  /*3c630*/  LOP3.LUT R49, R58, R27, RZ, 0xfc, !PT ;  /* 0x0000001b3a317212 */ /* 0x000fe400078efcff */
[----:B------:R-:W-:Y:S02]  /*3c640*/  SHF.R.U32.HI R27, RZ, 0x8, R70 ;  /* 0x00000008ff1b7819 */ /* 0x000fe40000011646 */
[----:B------:R-:W-:Y:S02]  /*3c650*/  LOP3.LUT R66, R57, 0xff0000, R66, 0xf8, !PT ;  /* 0x00ff000039427812 */ /* 0x000fe400078ef842 */
[----:B------:R-:W-:Y:S02]  /*3c660*/  LOP3.LUT R57, R82, R63, R24, 0xfe, !PT ;  /* 0x0000003f52397212 */ /* 0x000fe400078efe18 */
[----:B------:R-:W-:-:S02]  /*3c670*/  PRMT R24, R16, 0x7732, RZ ;  /* 0x0000773210187816 */ /* 0x000fc400000000ff */
[----:B------:R-:W-:Y:S02]  /*3c680*/  LOP3.LUT R63, R18, 0xffff, RZ, 0xc0, !PT ;  /* 0x0000ffff123f7812 */ /* 0x000fe400078ec0ff */
[----:B------:R-:W-:Y:S02]  /*3c690*/  PRMT R61, R56, 0x6540, R61 ;  /* 0x00006540383d7816 */ /* 0x000fe4000000003d */
[----:B------:R-:W-:Y:S01]  /*3c6a0*/  PRMT R18, R18, 0x7732, RZ ;  /* 0x0000773212127816 */ /* 0x000fe200000000ff */
[----:B------:R-:W-:Y:S01]  /*3c6b0*/  IMAD.U32 R70, R70, 0x10000, RZ ;  /* 0x0001000046467824 */ /* 0x000fe200078e00ff */
[----:B------:R-:W-:Y:S02]  /*3c6c0*/  LOP3.LUT R27, R27, 0xffff, RZ, 0xc0, !PT ;  /* 0x0000ffff1b1b7812 */ /* 0x000fe400078ec0ff */
[----:B------:R-:W-:Y:S01]  /*3c6d0*/  LOP3.LUT R56, R16, 0xffff, RZ, 0xc0, !PT ;  /* 0x0000ffff10387812 */ /* 0x000fe200078ec0ff */
[----:B------:R-:W-:Y:S01]  /*3c6e0*/  IMAD.SHL.U32 R25, R25, 0x1000000, RZ ;  /* 0x0100000019197824 */ /* 0x000fe200078e00ff */
[----:B------:R-:W-:-:S02]  /*3c6f0*/  LOP3.LUT R58, R17, 0xffff, RZ, 0xc0, !PT ;  /* 0x0000ffff113a7812 */ /* 0x000fc400078ec0ff */
[----:B------:R-:W-:Y:S01]  /*3c700*/  PRMT R74, R17, 0x7732, RZ ;  /* 0x00007732114a7816 */ /* 0x000fe200000000ff */
[----:B------:R-:W-:Y:S01]  /*3c710*/  IMAD.MOV.U32 R17, RZ, RZ, R24 ;  /* 0x000000ffff117224 */ /* 0x000fe200078e0018 */
[----:B------:R-:W-:Y:S01]  /*3c720*/  SHF.R.U32.HI R16, RZ, 0x8, R56 ;  /* 0x00000008ff107819 */ /* 0x000fe20000011638 */
[----:B------:R-:W-:Y:S01]  /*3c730*/  IMAD.MOV.U32 R24, RZ, RZ, R18 ;  /* 0x000000ffff187224 */ /* 0x000fe200078e0012 */
[----:B------:R-:W-:Y:S01]  /*3c740*/  LOP3.LUT R70, R49, 0xff0000, R70, 0xf8, !PT ;  /* 0x00ff000031467812 */ /* 0x000fe200078ef846 */
[----:B------:R-:W-:Y:S01]  /*3c750*/  IMAD.SHL.U32 R27, R27, 0x1000000, RZ ;  /* 0x010000001b1b7824 */ /* 0x000fe200078e00ff */
[----:B------:R-:W-:Y:S02]  /*3c760*/  LOP3.LUT R48, R80, R61, R26, 0xfe, !PT ;  /* 0x0000003d50307212 */ /* 0x000fe400078efe1a */
[----:B------:R-:W-:Y:S02]  /*3c770*/  LOP3.LUT R61, R66, R25, RZ, 0xfc, !PT ;  /* 0x00000019423d7212 */ /* 0x000fe400078efcff */
[----:B------:R-:W-:-:S02]  /*3c780*/  SHF.R.U32.HI R18, RZ, 0x8, R63 ;  /* 0x00000008ff127819 */ /* 0x000fc4000001163f */
[C---:B------:R-:W-:Y:S02]  /*3c790*/  LOP3.LUT R66, R19.reuse, 0xffff, RZ, 0xc0, !PT ;  /* 0x0000ffff13427812 */ /* 0x040fe400078ec0ff */
[----:B------:R-:W-:Y:S02]  /*3c7a0*/  PRMT R76, R19, 0x7732, RZ ;  /* 0x00007732134c7816 */ /* 0x000fe400000000ff */
[----:B------:R-:W-:Y:S02]  /*3c7b0*/  LOP3.LUT R83, R16, 0xff, RZ, 0xc0, !PT ;  /* 0x000000ff10537812 */ /* 0x000fe400078ec0ff */
[----:B------:R-:W-:Y:S02]  /*3c7c0*/  SHF.R.U32.HI R16, RZ, 0x8, R17 ;  /* 0x00000008ff107819 */ /* 0x000fe40000011611 */
[----:B------:R-:W-:Y:S02]  /*3c7d0*/  SHF.R.U32.HI R19, RZ, 0x8, R24 ;  /* 0x00000008ff137819 */ /* 0x000fe40000011618 */
[----:B------:R-:W-:-:S02]  /*3c7e0*/  LOP3.LUT R49, R70, R27, RZ, 0xfc, !PT ;  /* 0x0000001b46317212 */ /* 0x000fc400078efcff */
[----:B------:R-:W-:Y:S02]  /*3c7f0*/  LOP3.LUT R70, R18, 0xff, RZ, 0xc0, !PT ;  /* 0x000000ff12467812 */ /* 0x000fe400078ec0ff */
[----:B------:R-:W-:Y:S02]  /*3c800*/  LOP3.LUT R18, R24, 0xff, RZ, 0xc0, !PT ;  /* 0x000000ff18127812 */ /* 0x000fe400078ec0ff */
[----:B------:R-:W-:Y:S02]  /*3c810*/  LOP3.LUT R17, R17, 0xff, RZ, 0xc0, !PT ;  /* 0x000000ff11117812 */ /* 0x000fe400078ec0ff */
[----:B------:R-:W-:Y:S02]  /*3c820*/  LOP3.LUT R26, R16, 0xffff, RZ, 0xc0, !PT ;  /* 0x0000ffff101a7812 */ /* 0x000fe400078ec0ff */
[----:B------:R-:W-:Y:S01]  /*3c830*/  LOP3.LUT R24, R19, 0xffff, RZ, 0xc0, !PT ;  /* 0x0000ffff13187812 */ /* 0x000fe200078ec0ff */
[----:B------:R-:W-:Y:S01]  /*3c840*/  IMAD.WIDE.U32 R16, R17, 0x10000, RZ ;  /* 0x0001000011107825 */ /* 0x000fe200078e00ff */
[----:B------:R-:W-:-:S02]  /*3c850*/  SHF.L.U64.HI R85, R83, 0x8, RZ ;  /* 0x0000000853557819 */ /* 0x000fc400000102ff */
[----:B------:R-:W-:Y:S01]  /*3c860*/  SHF.L.U64.HI R81, R70, 0x8, RZ ;  /* 0x0000000846517819 */ /* 0x000fe200000102ff */
[----:B------:R-:W-:-:S04]  /*3c870*/  IMAD.WIDE.U32 R18, R18, 0x10000, RZ ;  /* 0x0001000012127825 */ /* 0x000fc800078e00ff */
[----:B------:R-:W-:-:S04]  /*3c880*/  IMAD.WIDE.U32 R26, R26, 0x1000000, RZ ;  /* 0x010000001a1a7825 */ /* 0x000fc800078e00ff */
[----:B------:R-:W-:Y:S01]  /*3c890*/  IMAD.WIDE.U32 R24, R24, 0x1000000, RZ ;  /* 0x0100000018187825 */ /* 0x000fe200078e00ff */
[----:B------:R-:W-:Y:S02]  /*3c8a0*/  LOP3.LUT R27, R27, R85, R17, 0xfe, !PT ;  /* 0x000000551b1b7212 */ /* 0x000fe400078efe11 */
[----:B------:R-:W-:Y:S02]  /*3c8b0*/  SHF.R.U32.HI R17, RZ, 0x8, R58 ;  /* 0x00000008ff117819 */ /* 0x000fe4000001163a */
[----:B------:R-:W-:Y:S02]  /*3c8c0*/  LOP3.LUT R25, R25, R81, R19, 0xfe, !PT ;  /* 0x0000005119197212 */ /* 0x000fe400078efe13 */
[----:B------:R-:W-:Y:S02]  /*3c8d0*/  PRMT R63, R63, 0x6540, R70 ;  /* 0x000065403f3f7816 */ /* 0x000fe40000000046 */
[----:B------:R-:W-:Y:S02]  /*3c8e0*/  SHF.R.U32.HI R19, RZ, 0x8, R66 ;  /* 0x00000008ff137819 */ /* 0x000fe40000011642 */
[----:B------:R-:W-:-:S02]  /*3c8f0*/  PRMT R83, R56, 0x6540, R83 ;  /* 0x0000654038537816 */ /* 0x000fc40000000053 */
        /* <DEDUP_REMOVED lines=8> */
[----:B------:R-:W-:Y:S02]  /*3c980*/  LOP3.LUT R70, R70, R19, RZ, 0xfc, !PT ;  /* 0x0000001346467212 */ /* 0x000fe400078efcff */
[----:B------:R-:W-:Y:S01]  /*3c990*/  SHF.R.U32.HI R19, RZ, 0x8, R27 ;  /* 0x00000008ff137819 */ /* 0x000fe2000001161b */
[----:B------:R-:W-:Y:S01]  /*3c9a0*/  IMAD.U32 R25, R25, 0x10000, RZ ;  /* 0x0001000019197824 */ /* 0x000fe200078e00ff */
[----:B------:R-:W-:Y:S01]  /*3c9b0*/  LOP3.LUT R17, R17, 0xffff, RZ, 0xc0, !PT ;  /* 0x0000ffff11117812 */ /* 0x000fe200078ec0ff */
[----:B------:R-:W-:Y:S01]  /*3c9c0*/  IMAD.U32 R27, R27, 0x10000, RZ ;  /* 0x000100001b1b7824 */ /* 0x000fe200078e00ff */
[----:B------:R-:W-:Y:S02]  /*3c9d0*/  LOP3.LUT R19, R19, 0xffff, RZ, 0xc0, !PT ;  /* 0x0000ffff13137812 */ /* 0x000fe400078ec0ff */
[----:B------:R-:W-:Y:S01]  /*3c9e0*/  LOP3.LUT R66, R24, R63, R18, 0xfe, !PT ;  /* 0x0000003f18427212 */ /* 0x000fe200078efe12 */
[----:B------:R-:W-:Y:S01]  /*3c9f0*/  IMAD.SHL.U32 R17, R17, 0x1000000, RZ ;  /* 0x0100000011117824 */ /* 0x000fe200078e00ff */
[----:B------:R-:W-:Y:S01]  /*3ca00*/  LOP3.LUT R24, R20, 0xffff, RZ, 0xc0, !PT ;  /* 0x0000ffff14187812 */ /* 0x000fe200078ec0ff */
[----:B------:R-:W-:Y:S01]  /*3ca10*/  IMAD.SHL.U32 R19, R19, 0x1000000, RZ ;  /* 0x0100000013137824 */ /* 0x000fe200078e00ff */
[----:B------:R-:W-:-:S02]  /*3ca20*/  LOP3.LUT R56, R56, 0xff0000, R25, 0xf8, !PT ;  /* 0x00ff000038387812 */ /* 0x000fc400078ef819 */
[----:B------:R-:W-:Y:S02]  /*3ca30*/  LOP3.LUT R58, R26, R83, R16, 0xfe, !PT ;  /* 0x000000531a3a7212 */ /* 0x000fe400078efe10 */
[----:B------:R-:W-:Y:S02]  /*3ca40*/  LOP3.LUT R26, R22, 0xffff, RZ, 0xc0, !PT ;  /* 0x0000ffff161a7812 */ /* 0x000fe400078ec0ff */
[----:B------:R-:W-:Y:S02]  /*3ca50*/  LOP3.LUT R70, R70, 0xff0000, R27, 0xf8, !PT ;  /* 0x00ff000046467812 */ /* 0x000fe400078ef81b */
[----:B------:R-:W-:Y:S02]  /*3ca60*/  PRMT R18, R20, 0x7732, RZ ;  /* 0x0000773214127816 */ /* 0x000fe400000000ff */
[----:B------:R-:W-:Y:S02]  /*3ca70*/  PRMT R20, R22, 0x7732, RZ ;  /* 0x0000773216147816 */ /* 0x000fe400000000ff */
[----:B------:R-:W-:-:S02]  /*3ca80*/  SHF.R.U32.HI R16, RZ, 0x8, R24 ;  /* 0x00000008ff107819 */ /* 0x000fc40000011618 */
[----:B------:R-:W-:Y:S02]  /*3ca90*/  LOP3.LUT R56, R56, R17, RZ, 0xfc, !PT ;  /* 0x0000001138387212 */ /* 0x000fe400078efcff */
[----:B------:R-:W-:Y:S02]  /*3caa0*/  SHF.R.U32.HI R17, RZ, 0x8, R26 ;  /* 0x00000008ff117819 */ /* 0x000fe4000001161a */
[----:B------:R-:W-:Y:S02]  /*3cab0*/  LOP3.LUT R63, R70, R19, RZ, 0xfc, !PT ;  /* 0x00000013463f7212 */ /* 0x000fe400078efcff */
[----:B------:R-:W-:Y:S02]  /*3cac0*/  LOP3.LUT R85, R16, 0xff, RZ, 0xc0, !PT ;  /* 0x000000ff10557812 */ /* 0x000fe400078ec0ff */
        /* <DEDUP_REMOVED lines=20> */
[--C-:B------:R-:W-:Y:S01]  /*3cc10*/  SHF.R.U32.HI R17, RZ, 0x8, R25.reuse ;  /* 0x00000008ff117819 */ /* 0x100fe20000011619 */
[----:B------:R-:W-:Y:S01]  /*3cc20*/  IMAD.MOV.U32 R21, RZ, RZ, R70 ;  /* 0x000000ffff157224 */ /* 0x000fe200078e0046 */
[----:B------:R-:W-:Y:S02]  /*3cc30*/  LOP3.LUT R24, R24, 0xff, R25, 0xf8, !PT ;  /* 0x000000ff18187812 */ /* 0x000fe400078ef819 */
[----:B------:R-:W-:Y:S02]  /*3cc40*/  PRMT R17, R17, 0x7104, RZ ;  /* 0x0000710411117816 */ /* 0x000fe400000000ff */
[----:B------:R-:W-:Y:S01]  /*3cc50*/  SHF.R.U32.HI R19, RZ, 0x8, R27 ;  /* 0x00000008ff137819 */ /* 0x000fe2000001161b */
[----:B------:R-:W-:Y:S01]  /*3cc60*/  IMAD.MOV.U32 R23, RZ, RZ, R76 ;  /* 0x000000ffff177224 */ /* 0x000fe200078e004c */
[----:B------:R-:W-:-:S02]  /*3cc70*/  LOP3.LUT R24, R24, R17, RZ, 0xfc, !PT ;  /* 0x0000001118187212 */ /* 0x000fc400078efcff */
[----:B------:R-:W-:Y:S02]  /*3cc80*/  LOP3.LUT R74, R74, 0xff, R27, 0xf8, !PT ;  /* 0x000000ff4a4a7812 */ /* 0x000fe400078ef81b */
[----:B------:R-:W-:Y:S02]  /*3cc90*/  PRMT R19, R19, 0x7104, RZ ;  /* 0x0000710413137816 */ /* 0x000fe400000000ff */
[----:B------:R-:W-:Y:S01]  /*3cca0*/  SHF.R.U32.HI R17, RZ, 0x8, R21 ;  /* 0x00000008ff117819 */ /* 0x000fe20000011615 */
[----:B------:R-:W-:Y:S01]  /*3ccb0*/  IMAD.U32 R21, R21, 0x10000, RZ ;  /* 0x0001000015157824 */ /* 0x000fe200078e00ff */
[----:B------:R-:W-:Y:S02]  /*3ccc0*/  LOP3.LUT R74, R74, R19, RZ, 0xfc, !PT ;  /* 0x000000134a4a7212 */ /* 0x000fe400078efcff */
[----:B------:R-:W-:Y:S02]  /*3ccd0*/  LOP3.LUT R17, R17, 0xffff, RZ, 0xc0, !PT ;  /* 0x0000ffff11117812 */ /* 0x000fe400078ec0ff */
[----:B------:R-:W-:Y:S01]  /*3cce0*/  SHF.R.U32.HI R19, RZ, 0x8, R23 ;  /* 0x00000008ff137819 */ /* 0x000fe20000011617 */
[----:B------:R-:W-:Y:S01]  /*3ccf0*/  IMAD.U32 R23, R23, 0x10000, RZ ;  /* 0x0001000017177824 */ /* 0x000fe200078e00ff */
[----:B------:R-:W-:Y:S01]  /*3cd00*/  PRMT R81, R26, 0x6540, R81 ;  /* 0x000065401a517816 */ /* 0x000fe20000000051 */
[----:B------:R-:W-:Y:S01]  /*3cd10*/  IMAD.SHL.U32 R17, R17, 0x1000000, RZ ;  /* 0x0100000011117824 */ /* 0x000fe200078e00ff */
[----:B------:R-:W-:-:S02]  /*3cd20*/  LOP3.LUT R19, R19, 0xffff, RZ, 0xc0, !PT ;  /* 0x0000ffff13137812 */ /* 0x000fc400078ec0ff */
[----:B------:R-:W-:Y:S02]  /*3cd30*/  LOP3.LUT R24, R24, 0xff0000, R21, 0xf8, !PT ;  /* 0x00ff000018187812 */ /* 0x000fe400078ef815 */
[----:B------:R-:W-:Y:S01]  /*3cd40*/  LOP3.LUT R76, R20, R81, R16, 0xfe, !PT ;  /* 0x00000051144c7212 */ /* 0x000fe200078efe10 */
[----:B------:R-:W-:Y:S01]  /*3cd50*/  IMAD.SHL.U32 R19, R19, 0x1000000, RZ ;  /* 0x0100000013137824 */ /* 0x000fe200078e00ff */
[----:B------:R-:W-:Y:S02]  /*3cd60*/  LOP3.LUT R81, R24, R17, RZ, 0xfc, !PT ;  /* 0x0000001118517212 */ /* 0x000fe400078efcff */
[----:B--2---:R-:W-:Y:S02]  /*3cd70*/  LOP3.LUT R26, R38, 0xffff, RZ, 0xc0, !PT ;  /* 0x0000ffff261a7812 */ /* 0x004fe400078ec0ff */
[----:B------:R-:W-:Y:S02]  /*3cd80*/  LOP3.LUT R74, R74, 0xff0000, R23, 0xf8, !PT ;  /* 0x00ff00004a4a7812 */ /* 0x000fe400078ef817 */
[----:B------:R-:W-:-:S02]  /*3cd90*/  LOP3.LUT R24, R36, 0xffff, RZ, 0xc0, !PT ;  /* 0x0000ffff24187812 */ /* 0x000fc400078ec0ff */
[----:B------:R-:W-:Y:S02]  /*3cda0*/  PRMT R20, R38, 0x7732, RZ ;  /* 0x0000773226147816 */ /* 0x000fe400000000ff */
[----:B------:R-:W-:Y:S02]  /*3cdb0*/  LOP3.LUT R70, R22, R85, R18, 0xfe, !PT ;  /* 0x0000005516467212 */ /* 0x000fe400078efe12 */
[----:B------:R-:W-:Y:S02]  /*3cdc0*/  SHF.R.U32.HI R18, RZ, 0x8, R26 ;  /* 0x00000008ff127819 */ /* 0x000fe4000001161a */
[----:B------:R-:W-:Y:S02]  /*3cdd0*/  LOP3.LUT R74, R74, R19, RZ, 0xfc, !PT ;  /* 0x000000134a4a7212 */ /* 0x000fe400078efcff */
[----:B------:R-:W-:Y:S02]  /*3cde0*/  SHF.R.U32.HI R16, RZ, 0x8, R24 ;  /* 0x00000008ff107819 */ /* 0x000fe40000011618 */
[----:B------:R-:W-:-:S02]  /*3cdf0*/  PRMT R17, R36, 0x7732, RZ ;  /* 0x0000773224117816 */ /* 0x000fc400000000ff */
[----:B------:R-:W-:Y:S02]  /*3ce00*/  SHF.R.U32.HI R19, RZ, 0x8, R20 ;  /* 0x00000008ff137819 */ /* 0x000fe40000011614 */
[C---:B------:R-:W-:Y:S02]  /*3ce10*/  LOP3.LUT R25, R37.reuse, 0xffff, RZ, 0xc0, !PT ;  /* 0x0000ffff25197812 */ /* 0x040fe400078ec0ff */
[----:B------:R-:W-:Y:S02]  /*3ce20*/  PRMT R78, R37, 0x7732, RZ ;  /* 0x00007732254e7816 */ /* 0x000fe400000000ff */
[----:B------:R-:W-:Y:S02]  /*3ce30*/  LOP3.LUT R37, R18, 0xff, RZ, 0xc0, !PT ;  /* 0x000000ff12257812 */ /* 0x000fe400078ec0ff */
[----:B------:R-:W-:Y:S02]  /*3ce40*/  LOP3.LUT R83, R16, 0xff, RZ, 0xc0, !PT ;  /* 0x000000ff10537812 */ /* 0x000fe400078ec0ff */
[----:B------:R-:W-:-:S02]  /*3ce50*/  LOP3.LUT R18, R20, 0xff, RZ, 0xc0, !PT ;  /* 0x000000ff14127812 */ /* 0x000fc400078ec0ff */
[----:B------:R-:W-:Y:S02]  /*3ce60*/  SHF.R.U32.HI R16, RZ, 0x8, R17 ;  /* 0x00000008ff107819 */ /* 0x000fe40000011611 */
[----:B------:R-:W-:Y:S01]  /*3ce70*/  LOP3.LUT R20, R19, 0xffff, RZ, 0xc0, !PT ;  /* 0x0000ffff13147812 */ /* 0x000fe200078ec0ff */
[----:B------:R-:W-:Y:S01]  /*3ce80*/  IMAD.WIDE.U32 R18, R18, 0x10000, RZ ;  /* 0x0001000012127825 */ /* 0x000fe200078e00ff */
[----:B------:R-:W-:Y:S02]  /*3ce90*/  LOP3.LUT R17, R17, 0xff, RZ, 0xc0, !PT ;  /* 0x000000ff11117812 */ /* 0x000fe400078ec0ff */
[----:B------:R-:W-:Y:S01]  /*3cea0*/  LOP3.LUT R22, R16, 0xffff, RZ, 0xc0, !PT ;  /* 0x0000ffff10167812 */ /* 0x000fe200078ec0ff */
[----:B------:R-:W-:Y:S01]  /*3ceb0*/  IMAD.WIDE.U32 R20, R20, 0x1000000, RZ ;  /* 0x0100000014147825 */ /* 0x000fe200078e00ff */
[C---:B------:R-:W-:Y:S02]  /*3cec0*/  LOP3.LUT R27, R39.reuse, 0xffff, RZ, 0xc0, !PT ;  /* 0x0000ffff271b7812 */ /* 0x040fe400078ec0ff */
[----:B------:R-:W-:-:S02]  /*3ced0*/  PRMT R80, R39, 0x7732, RZ ;  /* 0x0000773227507816 */ /* 0x000fc400000000ff */
[----:B------:R-:W-:Y:S01]  /*3cee0*/  SHF.L.U64.HI R39, R37, 0x8, RZ ;  /* 0x0000000825277819 */ /* 0x000fe200000102ff */
[----:B------:R-:W-:Y:S01]  /*3cef0*/  IMAD.WIDE.U32 R16, R17, 0x10000, RZ ;  /* 0x0001000011107825 */ /* 0x000fe200078e00ff */
[----:B------:R-:W-:Y:S02]  /*3cf00*/  SHF.L.U64.HI R85, R83, 0x8, RZ ;  /* 0x0000000853557819 */ /* 0x000fe400000102ff */
[----:B------:R-:W-:Y:S01]  /*3cf10*/  LOP3.LUT R38, R21, R39, R19, 0xfe, !PT ;  /* 0x0000002715267212 */ /* 0x000fe200078efe13 */
[----:B------:R-:W-:Y:S01]  /*3cf20*/  IMAD.WIDE.U32 R22, R22, 0x1000000, RZ ;  /* 0x0100000016167825 */ /* 0x000fe200078e00ff */
[--C-:B------:R-:W-:Y:S02]  /*3cf30*/  SHF.R.U32.HI R19, RZ, 0x8, R27.reuse ;  /* 0x00000008ff137819 */ /* 0x100fe4000001161b */
[----:B------:R-:W-:Y:S02]  /*3cf40*/  LOP3.LUT R38, R38, 0xff, R27, 0xf8, !PT ;  /* 0x000000ff26267812 */ /* 0x000fe400078ef81b */
[----:B------:R-:W-:Y:S01]  /*3cf50*/  LOP3.LUT R36, R23, R85, R17, 0xfe, !PT ;  /* 0x0000005517247212 */ /* 0x000fe200078efe11 */
[----:B------:R-:W-:Y:S01]  /*3cf60*/  IMAD.MOV.U32 R23, RZ, RZ, R80 ;  /* 0x000000ffff177224 */ /* 0x000fe200078e0050 */
[----:B------:R-:W-:-:S02]  /*3cf70*/  PRMT R19, R19, 0x7104, RZ ;  /* 0x0000710413137816 */ /* 0x000fc400000000ff */
[----:B------:R-:W-:Y:S02]  /*3cf80*/  SHF.R.U32.HI R17, RZ, 0x8, R25 ;  /* 0x00000008ff117819 */ /* 0x000fe40000011619 */
[----:B------:R-:W-:Y:S01]  /*3cf90*/  LOP3.LUT R38, R38, R19, RZ, 0xfc, !PT ;  /* 0x0000001326267212 */ /* 0x000fe200078efcff */
[----:B------:R-:W-:Y:S01]  /*3cfa0*/  IMAD.MOV.U32 R21, RZ, RZ, R78 ;  /* 0x000000ffff157224 */ /* 0x000fe200078e004e */
[----:B------:R-:W-:Y:S02]  /*3cfb0*/  SHF.R.U32.HI R19, RZ, 0x8, R23 ;  /* 0x00000008ff137819 */ /* 0x000fe40000011617 */
[----:B------:R-:W-:Y:S02]  /*3cfc0*/  LOP3.LUT R36, R36, 0xff, R25, 0xf8, !PT ;  /* 0x000000ff24247812 */ /* 0x000fe400078ef819 */
        /* <DEDUP_REMOVED lines=9> */
[----:B------:R-:W-:Y:S02]  /*3d060*/  PRMT R83, R24, 0x6540, R83 ;  /* 0x0000654018537816 */ /* 0x000fe40000000053 */
[----:B------:R-:W-:Y:S01]  /*3d070*/  LOP3.LUT R38, R38, R19, RZ, 0xfc, !PT ;  /* 0x0000001326267212 */ /* 0x000fe200078efcff */
[----:B------:R-:W-:Y:S01]  /*3d080*/  IMAD.SHL.U32 R17, R17, 0x1000000, RZ ;  /* 0x0100000011117824 */ /* 0x000fe200078e00ff */
[----:B------:R-:W-:-:S02]  /*3d090*/  PRMT R37, R26, 0x6540, R37 ;  /* 0x000065401a257816 */ /* 0x000fc40000000025 */
[----:B---3--:R-:W-:Y:S02]  /*3d0a0*/  LOP3.LUT R19, R44, 0xffff, RZ, 0xc0, !PT ;  /* 0x0000ffff2c137812 */ /* 0x008fe400078ec0ff */
[----:B------:R-:W-:Y:S02]  /*3d0b0*/  LOP3.LUT R36, R36, 0xff0000, R21, 0xf8, !PT ;  /* 0x00ff000024247812 */ /* 0x000fe400078ef815 */
[----:B------:R-:W-:Y:S02]  /*3d0c0*/  LOP3.LUT R25, R46, 0xffff, RZ, 0xc0, !PT ;  /* 0x0000ffff2e197812 */ /* 0x000fe400078ec0ff */
[----:B------:R-:W-:Y:S02]  /*3d0d0*/  LOP3.LUT R78, R22, R83, R16, 0xfe, !PT ;  /* 0x00000053164e7212 */ /* 0x000fe400078efe10 */
        /* <DEDUP_REMOVED lines=17> */
[----:B------:R-:W-:Y:S01]  /*3d1f0*/  SHF.L.U64.HI R37, R22, 0x8, RZ ;  /* 0x0000000816257819 */ /* 0x000fe200000102ff */
[----:B------:R-:W-:Y:S01]  /*3d200*/  IMAD.WIDE.U32 R22, R16, 0x1000000, RZ ;  /* 0x0100000010167825 */ /* 0x000fe200078e00ff */
[----:B------:R-:W-:-:S03]  /*3d210*/  SHF.L.U64.HI R27, R44, 0x8, RZ ;  /* 0x000000082c1b7819 */ /* 0x000fc600000102ff */
[----:B------:R-:W-:-:S04]  /*3d220*/  IMAD.WIDE.U32 R16, R18, 0x10000, RZ ;  /* 0x0001000012107825 */ /* 0x000fc800078e00ff */
[----:B------:R-:W-:-:S04]  /*3d230*/  IMAD.WIDE.U32 R18, R19, 0x1000000, RZ ;  /* 0x0100000013127825 */ /* 0x000fc800078e00ff */
[----:B------:R-:W-:Y:S01]  /*3d240*/  IMAD.WIDE.U32 R20, R20, 0x10000, RZ ;  /* 0x0001000014147825 */ /* 0x000fe200078e00ff */
[----:B------:R-:W-:Y:S02]  /*3d250*/  LOP3.LUT R19, R19, R27, R17, 0xfe, !PT ;  /* 0x0000001b13137212 */ /* 0x000fe400078efe11 */
[----:B------:R-:W-:Y:S02]  /*3d260*/  SHF.R.U32.HI R17, RZ, 0x8, R24 ;  /* 0x00000008ff117819 */ /* 0x000fe40000011618 */
[----:B------:R-:W-:Y:S02]  /*3d270*/  LOP3.LUT R21, R23, R37, R21, 0xfe, !PT ;  /* 0x0000002517157212 */ /* 0x000fe400078efe15 */
[----:B------:R-:W-:Y:S02]  /*3d280*/  ISETP.GE.U32.AND P0, PT, R68, -0x80, PT ;  /* 0xffffff804400780c */ /* 0x000fe40003f06070 */
[----:B------:R-:W-:Y:S01]  /*3d290*/  LOP3.LUT R45, R22, R45, R20, 0xfe, !PT ;  /* 0x0000002d162d7212 */ /* 0x000fe200078efe14 */
[----:B------:R-:W-:Y:S01]  /*3d2a0*/  IMAD.MOV.U32 R20, RZ, RZ, R39 ;  /* 0x000000ffff147224 */ /* 0x000fe200078e0027 */
[----:B------:R-:W-:-:S02]  /*3d2b0*/  LOP3.LUT R46, R21, 0xff, R24, 0xf8, !PT ;  /* 0x000000ff152e7812 */ /* 0x000fc400078ef818 */
[----:B------:R-:W-:Y:S02]  /*3d2c0*/  PRMT R17, R17, 0x7104, RZ ;  /* 0x0000710411117816 */ /* 0x000fe400000000ff */
[----:B------:R-:W-:Y:S02]  /*3d2d0*/  ISETP.GE.U32.AND.EX P0, PT, R69, -0x1, PT, P0 ;  /* 0xffffffff4500780c */ /* 0x000fe40003f06100 */
[----:B------:R-:W-:Y:S01]  /*3d2e0*/  LOP3.LUT R46, R46, R17, RZ, 0xfc, !PT ;  /* 0x000000112e2e7212 */ /* 0x000fe200078efcff */
[----:B------:R-:W-:Y:S01]  /*3d2f0*/  IMAD.U32 R17, R20, 0x10000, RZ ;  /* 0x0001000014117824 */ /* 0x000fe200078e00ff */
[C---:B------:R-:W-:Y:S02]  /*3d300*/  LOP3.LUT R26, R47.reuse, 0xffff, RZ, 0xc0, !PT ;  /* 0x0000ffff2f1a7812 */ /* 0x040fe400078ec0ff */
[----:B------:R-:W-:Y:S02]  /*3d310*/  PRMT R47, R47, 0x7732, RZ ;  /* 0x000077322f2f7816 */ /* 0x000fe400000000ff */
[----:B------:R-:W-:-:S02]  /*3d320*/  LOP3.LUT R22, R19, 0xff, R26, 0xf8, !PT ;  /* 0x000000ff13167812 */ /* 0x000fc400078ef81a */
[----:B------:R-:W-:Y:S02]  /*3d330*/  LOP3.LUT R46, R46, 0xff0000, R17, 0xf8, !PT ;  /* 0x00ff00002e2e7812 */ /* 0x000fe400078ef811 */
[----:B------:R-:W-:Y:S02]  /*3d340*/  SHF.R.U32.HI R19, RZ, 0x8, R26 ;  /* 0x00000008ff137819 */ /* 0x000fe4000001161a */
[----:B------:R-:W-:Y:S02]  /*3d350*/  SHF.R.U32.HI R17, RZ, 0x8, R20 ;  /* 0x00000008ff117819 */ /* 0x000fe40000011614 */
[----:B------:R-:W-:Y:S02]  /*3d360*/  PRMT R25, R25, 0x6540, R44 ;  /* 0x0000654019197816 */ /* 0x000fe4000000002c */
[----:B------:R-:W-:Y:S01]  /*3d370*/  PRMT R21, R19, 0x7104, RZ ;  /* 0x0000710413157816 */ /* 0x000fe200000000ff */
[----:B------:R-:W-:Y:S01]  /*3d380*/  IMAD.MOV.U32 R19, RZ, RZ, R47 ;  /* 0x000000ffff137224 */ /* 0x000fe200078e002f */
[----:B------:R-:W-:-:S02]  /*3d390*/  LOP3.LUT R17, R17, 0xffff, RZ, 0xc0, !PT ;  /* 0x0000ffff11117812 */ /* 0x000fc400078ec0ff */
[----:B----4-:R-:W-:Y:S02]  /*3d3a0*/  @P0 IADD3 R10, P2, R10, 0x1, RZ ;  /* 0x000000010a0a0810 */ /* 0x010fe40007f5e0ff */
[----:B------:R-:W-:Y:S02]  /*3d3b0*/  LOP3.LUT R44, R18, R25, R16, 0xfe, !PT ;  /* 0x00000019122c7212 */ /* 0x000fe400078efe10 */
[----:B------:R-:W-:Y:S01]  /*3d3c0*/  IADD3 R25, P3, P4, R77, R14, R30 ;  /* 0x0000000e4d197210 */ /* 0x000fe20007c7e01e */
[----:B------:R-:W-:Y:S01]  /*3d3d0*/  IMAD.SHL.U32 R17, R17, 0x1000000, RZ ;  /* 0x0100000011117824 */ /* 0x000fe200078e00ff */
[----:B------:R-:W-:Y:S01]  /*3d3e0*/  IADD3 R16, P1, R68, 0x80, RZ ;  /* 0x0000008044107810 */ /* 0x000fe20007f3e0ff */
[----:B------:R-:W-:Y:S01]  /*3d3f0*/  @P0 IMAD.X R11, RZ, RZ, R11, P2 ;  /* 0x000000ffff0b0224 */ /* 0x000fe200010e060b */
[----:B------:R-:W-:Y:S02]  /*3d400*/  SHF.R.U32.HI R18, RZ, 0x8, R19 ;  /* 0x00000008ff127819 */ /* 0x000fe40000011613 */
[----:B------:R-:W-:-:S02]  /*3d410*/  IADD3.X R82, R71, R15, R31, P3, P4 ;  /* 0x0000000f47527210 */ /* 0x000fc40001fe841f */
[----:B------:R-:W-:Y:S01]  /*3d420*/  LOP3.LUT R22, R22, R21, RZ, 0xfc, !PT ;  /* 0x0000001516167212 */ /* 0x000fe200078efcff */
[----:B------:R-:W-:Y:S01]  /*3d430*/  IMAD.U32 R21, R19, 0x10000, RZ ;  /* 0x0001000013157824 */ /* 0x000fe200078e00ff */
[----:B------:R-:W-:Y:S02]  /*3d440*/  LOP3.LUT R18, R18, 0xffff, RZ, 0xc0, !PT ;  /* 0x0000ffff12127812 */ /* 0x000fe400078ec0ff */
[----:B------:R-:W-:Y:S01]  /*3d450*/  LOP3.LUT R46, R46, R17, RZ, 0xfc, !PT ;  /* 0x000000112e2e7212 */ /* 0x000fe200078efcff */
[----:B------:R-:W-:Y:S01]  /*3d460*/  IMAD.X R17, RZ, RZ, R69, P1 ;  /* 0x000000ffff117224 */ /* 0x000fe200008e0645 */
[----:B------:R-:W-:Y:S02]  /*3d470*/  LOP3.LUT R68, R11, 0x9b05688c, R82, 0x96, !PT ;  /* 0x9b05688c0b447812 */ /* 0x000fe400078e9652 */
[----:B------:R-:W-:Y:S01]  /*3d480*/  IADD3 R85, P1, P2, R67, R12, R28 ;  /* 0x0000000c43557210 */ /* 0x000fe20007a3e01c */
[----:B------:R-:W-:Y:S01]  /*3d490*/  IMAD.SHL.U32 R18, R18, 0x1000000, RZ ;  /* 0x0100000012127824 */ /* 0x000fe200078e00ff */
[----:B------:R-:W-:-:S02]  /*3d4a0*/  LOP3.LUT R69, R10, 0x2b3e6c1f, R25, 0x96, !PT ;  /* 0x2b3e6c1f0a457812 */ /* 0x000fc400078e9619 */
[----:B------:R-:W-:Y:S02]  /*3d4b0*/  IADD3 R89, P3, R68, -0x7b3558c5, RZ ;  /* 0x84caa73b44597810 */ /* 0x000fe40007f7e0ff */
[----:B------:R-:W-:Y:S02]  /*3d4c0*/  LOP3.LUT R21, R22, 0xff0000, R21, 0xf8, !PT ;  /* 0x00ff000016157812 */ /* 0x000fe400078ef815 */
[----:B------:R-:W-:Y:S02]  /*3d4d0*/  IADD3.X R87, R65, R13, R29, P1, P2 ;  /* 0x0000000d41577210 */ /* 0x000fe40000fe441d */
[----:B------:R-:W-:Y:S02]  /*3d4e0*/  IADD3.X R23, R69, -0x4498517b, RZ, P3, !PT ;  /* 0xbb67ae8545177810 */ /* 0x000fe40001ffe4ff */
[----:B------:R-:W-:Y:S01]  /*3d4f0*/  LOP3.LUT R47, R21, R18, RZ, 0xfc, !PT ;  /* 0x00000012152f7212 */ /* 0x000fe200078efcff */
[----:B------:R-:W-:Y:S01]  /*3d500*/  @P0 IMAD.MOV.U32 R21, RZ, RZ, R11 ;  /* 0x000000ffff150224 */ /* 0x000fe200078e000b */
[----:B------:R-:W-:Y:S01]  /*3d510*/  LOP3.LUT R26, R17, 0x510e527f, R87, 0x96, !PT ;  /* 0x510e527f111a7812 */ /* 0x000fe200078e9657 */
[----:B------:R-:W-:Y:S01]  /*3d520*/  @P0 IMAD.MOV.U32 R20, RZ, RZ, R10 ;  /* 0x000000ffff140224 */ /* 0x000fe200078e000a */
[----:B------:R-:W-:-:S02]  /*3d530*/  LOP3.LUT R18, R14, R89, RZ, 0x3c, !PT ;  /* 0x000000590e127212 */ /* 0x000fc400078e3cff */
[----:B------:R-:W-:Y:S02]  /*3d540*/  LOP3.LUT R11, R15, R23, RZ, 0x3c, !PT ;  /* 0x000000170f0b7212 */ /* 0x000fe400078e3cff */
[----:B------:R-:W-:Y:S02]  /*3d550*/  LOP3.LUT R24, R16, 0xade682d1, R85, 0x96, !PT ;  /* 0xade682d110187812 */ /* 0x000fe400078e9655 */
[----:B------:R-:W-:Y:S01]  /*3d560*/  IADD3 R19, P1, R26, -0xc4336f8, RZ ;  /* 0xf3bcc9081a137810 */ /* 0x000fe20007f3e0ff */
[----:B------:R0:W-:Y:S01]  /*3d570*/  STL.64 [R1+0x40], R16 ;  /* 0x0000401001007387 */ /* 0x0001e20000100a00 */
[----:B------:R-:W-:Y:S02]  /*3d580*/  SHF.L.W.U32.HI R22, R18, 0x8, R11 ;  /* 0x0000000812167819 */ /* 0x000fe40000010e0b */
[----:B------:R-:W-:Y:S01]  /*3d590*/  SHF.L.W.U32.HI R18, R11, 0x8, R18 ;  /* 0x000000080b127819 */ /* 0x000fe20000010e12 */
[----:B------:R1:W-:Y:S01]  /*3d5a0*/  @P0 STL.64 [R1+0x48], R20 ;  /* 0x0000481401000387 */ /* 0x0003e20000100a00 */
[----:B------:R-:W-:-:S02]  /*3d5b0*/  IADD3 R11, P4, P5, R73, R25, R22 ;  /* 0x00000019490b7210 */ /* 0x000fc40007d9e016 */
[----:B0-----:R-:W-:Y:S02]  /*3d5c0*/  IADD3.X R17, R24, 0x6a09e667, RZ, P1, !PT ;  /* 0x6a09e66718117810 */ /* 0x001fe40000ffe4ff */
[----:B------:R-:W-:Y:S02]  /*3d5d0*/  IADD3 R37, P0, P1, R79, R40, R32 ;  /* 0x000000284f257210 */ /* 0x000fe4000791e020 */
[----:B------:R-:W-:Y:S02]  /*3d5e0*/  IADD3.X R10, R75, R82, R18, P4, P5 ;  /* 0x000000524b0a7210 */ /* 0x000fe400027ea412 */
[----:B------:R-:W-:Y:S02]  /*3d5f0*/  IADD3.X R39, R7, R41, R33, P0, P1 ;  /* 0x0000002907277210 */ /* 0x000fe400007e2421 */
[----:B------:R-:W-:Y:S02]  /*3d600*/  IADD3 R27, P2, P3, R57, R42, R34 ;  /* 0x0000002a391b7210 */ /* 0x000fe40007b5e022 */
[----:B------:R-:W-:-:S02]  /*3d610*/  LOP3.LUT R16, R12, R19, RZ, 0x3c, !PT ;  /* 0x000000130c107212 */ /* 0x000fc400078e3cff */
[----:B------:R-:W-:Y:S02]  /*3d620*/  LOP3.LUT R25, R13, R17, RZ, 0x3c, !PT ;  /* 0x000000110d197212 */ /* 0x000fe400078e3cff */
[----:B-1----:R-:W-:Y:S02]  /*3d630*/  LOP3.LUT R21, R68, R11, RZ, 0x3c, !PT ;  /* 0x0000000b44157212 */ /* 0x002fe400078e3cff */
[----:B------:R-:W-:Y:S02]  /*3d640*/  LOP3.LUT R88, R53, 0x1f83d9ab, R39, 0x96, !PT ;  /* 0x1f83d9ab35587812 */ /* 0x000fe400078e9627 */
[----:B------:R-:W-:Y:S02]  /*3d650*/  LOP3.LUT R68, R69, R10, RZ, 0x3c, !PT ;  /* 0x0000000a45447212 */ /* 0x000fe400078e3cff */
[----:B------:R-:W-:Y:S02]  /*3d660*/  IADD3.X R93, R61, R43, R35, P2, P3 ;  /* 0x0000002b3d5d7210 */ /* 0x000fe400017e6423 */
[----:B------:R-:W-:-:S02]  /*3d670*/  SHF.L.W.U32.HI R83, R25, 0x8, R16 ;  /* 0x0000000819537819 */ /* 0x000fc40000010e10 */
[----:B------:R-:W-:Y:S02]  /*3d680*/  SHF.L.W.U32.HI R25, R16, 0x8, R25 ;  /* 0x0000000810197819 */ /* 0x000fe40000010e19 */
[----:B------:R-:W-:Y:S02]  /*3d690*/  LOP3.LUT R82, R52, 0xfb41bd6b, R37, 0x96, !PT ;  /* 0xfb41bd6b34527812 */ /* 0x000fe400078e9625 */
[----:B------:R-:W-:Y:S02]  /*3d6a0*/  IADD3 R95, P2, R88, -0x16b07d5, RZ ;  /* 0xfe94f82b585f7810 */ /* 0x000fe40007f5e0ff */
[----:B------:R-:W-:Y:S02]  /*3d6b0*/  SHF.L.W.U32.HI R20, R68, 0x10, R21 ;  /* 0x0000001044147819 */ /* 0x000fe40000010e15 */
[----:B------:R-:W-:Y:S02]  /*3d6c0*/  SHF.L.W.U32.HI R16, R21, 0x10, R68 ;  /* 0x0000001015107819 */ /* 0x000fe40000010e44 */
[----:B------:R-:W-:-:S02]  /*3d6d0*/  LOP3.LUT R68, R55, 0x5be0cd19, R93, 0x96, !PT ;  /* 0x5be0cd1937447812 */ /* 0x000fc400078e965d */
[----:B------:R-:W-:Y:S02]  /*3d6e0*/  IADD3.X R99, R82, 0x3c6ef372, RZ, P2, !PT ;  /* 0x3c6ef37252637810 */ /* 0x000fe400017fe4ff */
[----:B------:R-:W-:Y:S02]  /*3d6f0*/  IADD3 R53, P0, P1, R62, R85, R25 ;  /* 0x000000553e357210 */ /* 0x000fe4000791e019 */
[----:B------:R-:W-:Y:S02]  /*3d700*/  LOP3.LUT R55, R54, 0x137e2179, R27, 0x96, !PT ;  /* 0x137e217936377812 */ /* 0x000fe400078e961b */
[----:B------:R-:W-:Y:S02]  /*3d710*/  IADD3 R91, P3, R68, 0x5f1d36f1, RZ ;  /* 0x5f1d36f1445b7810 */ /* 0x000fe40007f7e0ff */
[----:B------:R-:W-:Y:S02]  /*3d720*/  LOP3.LUT R52, R40, R95, RZ, 0x3c, !PT ;  /* 0x0000005f28347212 */ /* 0x000fe400078e3cff */
[----:B------:R-:W-:-:S02]  /*3d730*/  LOP3.LUT R85, R41, R99, RZ, 0x3c, !PT ;  /* 0x0000006329557212 */ /* 0x000fc400078e3cff */
[----:B------:R-:W-:Y:S02]  /*3d740*/  IADD3.X R69, R64, R87, R83, P0, P1 ;  /* 0x0000005740457210 */ /* 0x000fe400007e2453 */
[----:B------:R-:W-:Y:S02]  /*3d750*/  IADD3.X R97, R55, -0x5ab00ac6, RZ, P3, !PT ;  /* 0xa54ff53a37617810 */ /* 0x000fe40001ffe4ff */
[----:B------:R-:W-:Y:S02]  /*3d760*/  SHF.L.W.U32.HI R84, R52, 0x8, R85 ;  /* 0x0000000834547819 */ /* 0x000fe40000010e55 */
        /* <DEDUP_REMOVED lines=8> */
[----:B------:R-:W-:-:S02]  /*3d7f0*/  IADD3 R37, P0, R16, R89, RZ ;  /* 0x0000005910257210 */ /* 0x000fc40007f1e0ff */
[----:B------:R-:W-:Y:S02]  /*3d800*/  SHF.L.W.U32.HI R87, R86, 0x8, R21 ;  /* 0x0000000856577819 */ /* 0x000fe40000010e15 */
[----:B------:R-:W-:Y:S01]  /*3d810*/  SHF.L.W.U32.HI R86, R21, 0x8, R86 ;  /* 0x0000000815567819 */ /* 0x000fe20000010e56 */
[----:B------:R-:W-:Y:S01]  /*3d820*/  IMAD.X R23, R20, 0x1, R23, P0 ;  /* 0x0000000114177824 */ /* 0x000fe200000e0617 */
[----:B------:R-:W-:Y:S02]  /*3d830*/  IADD3 R27, P3, P4, R48, R27, R87 ;  /* 0x0000001b301b7210 */ /* 0x000fe40007c7e057 */
[----:B------:R-:W-:Y:S02]  /*3d840*/  IADD3.X R89, R8, R39, R52, P1, P2 ;  /* 0x0000002708597210 */ /* 0x000fe40000fe4434 */
[----:B------:R-:W-:Y:S02]  /*3d850*/  IADD3.X R92, R49, R93, R86, P3, P4 ;  /* 0x0000005d315c7210 */ /* 0x000fe40001fe8456 */
        /* <DEDUP_REMOVED lines=24> */
[----:B------:R-:W-:Y:S02]  /*3d9e0*/  LOP3.LUT R87, R87, R88, RZ, 0x3c, !PT ;  /* 0x0000005857577212 */ /* 0x000fe400078e3cff */
[----:B------:R-:W-:-:S02]  /*3d9f0*/  SHF.L.W.U32.HI R84, R94, 0x1, R25 ;  /* 0x000000015e547819 */ /* 0x000fc40000010e19 */
[----:B------:R-:W-:Y:S02]  /*3da00*/  SHF.L.W.U32.HI R83, R25, 0x1, R94 ;  /* 0x0000000119537819 */ /* 0x000fe40000010e5e */
[----:B------:R-:W-:Y:S02]  /*3da10*/  SHF.L.W.U32.HI R91, R91, 0x1, R52 ;  /* 0x000000015b5b7819 */ /* 0x000fe40000010e34 */
[----:B------:R-:W-:Y:S02]  /*3da20*/  IADD3 R25, P4, P5, R70, R86, R11 ;  /* 0x0000005646197210 */ /* 0x000fe40007d9e00b */
[----:B------:R-:W-:Y:S02]  /*3da30*/  SHF.L.W.U32.HI R93, R22, 0x1, R87 ;  /* 0x00000001165d7819 */ /* 0x000fe40000010e57 */
[----:B------:R-:W-:Y:S02]  /*3da40*/  IADD3 R53, P2, P3, R58, R68, R53 ;  /* 0x000000443a357210 */ /* 0x000fe40007b5e035 */
[----:B------:R-:W-:-:S02]  /*3da50*/  IADD3.X R39, R81, R91, R10, P4, P5 ;  /* 0x0000005b51277210 */ /* 0x000fc400027ea40a */
[----:B------:R-:W-:Y:S02]  /*3da60*/  SHF.L.W.U32.HI R95, R87, 0x1, R22 ;  /* 0x00000001575f7819 */ /* 0x000fe40000010e16 */
[----:B------:R-:W-:Y:S02]  /*3da70*/  IADD3 R11, P1, P0, R78, R93, R85 ;  /* 0x0000005d4e0b7210 */ /* 0x000fe4000783e055 */
[----:B------:R-:W-:Y:S02]  /*3da80*/  IADD3.X R96, R56, R55, R69, P2, P3 ;  /* 0x0000003738607210 */ /* 0x000fe400017e6445 */
        /* <DEDUP_REMOVED lines=33> */
[----:B------:R-:W-:Y:S02]  /*3dca0*/  SHF.L.W.U32.HI R90, R90, 0x8, R23 ;  /* 0x000000085a5a7819 */ /* 0x000fe40000010e17 */
[----:B------:R-:W-:Y:S02]  /*3dcb0*/  IADD3 R84, P2, P3, R76, R25, R55 ;  /* 0x000000194c547210 */ /* 0x000fe40007b5e037 */
[----:B------:R-:W-:Y:S02]  /*3dcc0*/  SHF.L.W.U32.HI R86, R10, 0x8, R95 ;  /* 0x000000080a567819 */ /* 0x000fe40000010e5f */
[----:B------:R-:W-:Y:S02]  /*3dcd0*/  IADD3.X R23, R63, R96, R94, P0, P1 ;  /* 0x000000603f177210 */ /* 0x000fe400007e245e */
[----:B------:R-:W-:-:S02]  /*3dce0*/  SHF.L.W.U32.HI R95, R95, 0x8, R10 ;  /* 0x000000085f5f7819 */ /* 0x000fc40000010e0a */
[----:B------:R-:W-:Y:S02]  /*3dcf0*/  IADD3 R83, P0, P1, R80, R11, R90 ;  /* 0x0000000b50537210 */ /* 0x000fe4000791e05a */
[----:B------:R-:W-:Y:S02]  /*3dd00*/  LOP3.LUT R26, R84, R26, R39, 0x96, !PT ;  /* 0x0000001a541a7212 */ /* 0x000fe400078e9627 */
[----:B------:R-:W-:Y:S02]  /*3dd10*/  LOP3.LUT R19, R68, R19, R96, 0x96, !PT ;  /* 0x0000001344137212 */ /* 0x000fe400078e9660 */
[----:B------:R-:W-:Y:S02]  /*3dd20*/  IADD3.X R39, R74, R39, R85, P2, P3 ;  /* 0x000000274a277210 */ /* 0x000fe400017e6455 */
[----:B------:R-:W-:Y:S02]  /*3dd30*/  LOP3.LUT R82, R23, R82, R53, 0x96, !PT ;  /* 0x0000005217527212 */ /* 0x000fe400078e9635 */
[----:B------:R-:W-:-:S02]  /*3dd40*/  IADD3 R53, P2, P3, R44, R17, R95 ;  /* 0x000000112c357210 */ /* 0x000fc40007b5e05f */
[----:B------:R-:W-:Y:S02]  /*3dd50*/  LOP3.LUT R20, R83, R20, R89, 0x96, !PT ;  /* 0x0000001453147212 */ /* 0x000fe400078e9659 */
[----:B------:R-:W-:Y:S02]  /*3dd60*/  IADD3.X R89, R38, R89, R93, P0, P1 ;  /* 0x0000005926597210 */ /* 0x000fe400007e245d */
[----:B------:R-:W-:Y:S02]  /*3dd70*/  SHF.L.W.U32.HI R10, R19, 0x10, R82 ;  /* 0x00000010130a7819 */ /* 0x000fe40000010e52 */
[----:B------:R-:W-:Y:S02]  /*3dd80*/  IADD3.X R91, R47, R92, R86, P2, P3 ;  /* 0x0000005c2f5b7210 */ /* 0x000fe400017e6456 */
[----:B------:R-:W-:Y:S02]  /*3dd90*/  LOP3.LUT R97, R39, R24, R25, 0x96, !PT ;  /* 0x0000001827617212 */ /* 0x000fe400078e9619 */
[----:B------:R-:W-:-:S02]  /*3dda0*/  LOP3.LUT R25, R89, R16, R11, 0x96, !PT ;  /* 0x0000001059197212 */ /* 0x000fc400078e960b */
[----:B------:R-:W-:Y:S02]  /*3ddb0*/  SHF.L.W.U32.HI R11, R82, 0x10, R19 ;  /* 0x00000010520b7819 */ /* 0x000fe40000010e13 */
[----:B------:R-:W-:Y:S02]  /*3ddc0*/  IADD3 R69, P0, R10, R69, RZ ;  /* 0x000000450a457210 */ /* 0x000fe40007f1e0ff */
[----:B------:R-:W-:Y:S02]  /*3ddd0*/  LOP3.LUT R21, R53, R21, R92, 0x96, !PT ;  /* 0x0000001535157212 */ /* 0x000fe400078e965c */
[----:B------:R-:W-:Y:S02]  /*3dde0*/  LOP3.LUT R16, R91, R18, R17, 0x96, !PT ;  /* 0x000000125b107212 */ /* 0x000fe400078e9611 */
[----:B------:R-:W-:Y:S02]  /*3ddf0*/  SHF.L.W.U32.HI R19, R25, 0x10, R20 ;  /* 0x0000001019137819 */ /* 0x000fe40000010e14 */
        /* <DEDUP_REMOVED lines=29> */
[----:B------:R-:W-:Y:S02]  /*3dfd0*/  SHF.L.W.U32.HI R93, R95, 0x1, R86 ;  /* 0x000000015f5d7819 */ /* 0x000fe40000010e56 */
[----:B------:R-:W-:-:S02]  /*3dfe0*/  IADD3 R55, P4, P5, R79, R37, R84 ;  /* 0x000000254f377210 */ /* 0x000fc40007d9e054 */
        /* <DEDUP_REMOVED lines=53> */
[----:B------:R-:W-:Y:S02]  /*3e340*/  SHF.L.W.U32.HI R17, R98, 0x10, R19 ;  /* 0x0000001062117819 */ /* 0x000fe40000010e13 */
[----:B------:R-:W-:Y:S02]  /*3e350*/  LOP3.LUT R19, R89, R10, R52, 0x96, !PT ;  /* 0x0000000a59137212 */ /* 0x000fe400078e9634 */
[----:B------:R-:W-:Y:S02]  /*3e360*/  SHF.L.W.U32.HI R10, R21, 0x10, R20 ;  /* 0x00000010150a7819 */ /* 0x000fe40000010e14 */
[----:B------:R-:W-:Y:S02]  /*3e370*/  SHF.L.W.U32.HI R16, R20, 0x10, R21 ;  /* 0x0000001014107819 */ /* 0x000fe40000010e15 */
[----:B------:R-:W-:-:S02]  /*3e380*/  SHF.L.W.U32.HI R20, R19, 0x10, R18 ;  /* 0x0000001013147819 */ /* 0x000fc40000010e12 */
[----:B------:R-:W-:Y:S02]  /*3e390*/  SHF.L.W.U32.HI R18, R18, 0x10, R19 ;  /* 0x0000001012127819 */ /* 0x000fe40000010e13 */
[----:B------:R-:W-:Y:S02]  /*3e3a0*/  IADD3 R27, P0, R11, R88, RZ ;  /* 0x000000580b1b7210 */ /* 0x000fe40007f1e0ff */
[----:B------:R-:W-:Y:S02]  /*3e3b0*/  SHF.L.W.U32.HI R19, R95, 0x10, R100 ;  /* 0x000000105f137819 */ /* 0x000fe40000010e64 */
[----:B------:R-:W-:Y:S01]  /*3e3c0*/  IADD3 R88, P2, R18, R23, RZ ;  /* 0x0000001712587210 */ /* 0x000fe20007f5e0ff */
[----:B------:R-:W-:Y:S01]  /*3e3d0*/  IMAD.X R55, R17, 0x1, R86, P0 ;  /* 0x0000000111377824 */ /* 0x000fe200000e0656 */
[----:B------:R-:W-:Y:S02]  /*3e3e0*/  IADD3 R90, P1, R16, R53, RZ ;  /* 0x00000035105a7210 */ /* 0x000fe40007f3e0ff */
[----:B------:R-:W-:-:S02]  /*3e3f0*/  SHF.L.W.U32.HI R21, R100, 0x10, R95 ;  /* 0x0000001064157819 */ /* 0x000fc40000010e5f */
[----:B------:R-:W-:Y:S01]  /*3e400*/  IADD3 R24, P0, R19, R24, RZ ;  /* 0x0000001813187210 */ /* 0x000fe20007f1e0ff */
[----:B------:R-:W-:Y:S02]  /*3e410*/  IMAD.X R97, R20, 0x1, R83, P2 ;  /* 0x0000000114617824 */ /* 0x000fe400010e0653 */
[----:B------:R-:W-:Y:S01]  /*3e420*/  IMAD.X R99, R10, 0x1, R25, P1 ;  /* 0x000000010a637824 */ /* 0x000fe200008e0619 */
        /* <DEDUP_REMOVED lines=18> */
[----:B------:R-:W-:Y:S02]  /*3e550*/  IADD3 R82, P4, P5, R67, R68, R82 ;  /* 0x0000004443527210 */ /* 0x000fe40007d9e052 */
[----:B------:R-:W-:Y:S02]  /*3e560*/  SHF.L.W.U32.HI R84, R22, 0x1, R23 ;  /* 0x0000000116547819 */ /* 0x000fe40000010e17 */
[----:B------:R-:W-:Y:S02]  /*3e570*/  IADD3.X R23, R64, R53, R37, P2, P3 ;  /* 0x0000003540177210 */ /* 0x000fe400017e6425 */
[----:B------:R-:W-:Y:S02]  /*3e580*/  IADD3 R25, P2, P3, R72, R69, R54 ;  /* 0x0000004548197210 */ /* 0x000fe40007b5e036 */
[----:B------:R-:W-:-:S02]  /*3e590*/  IADD3.X R92, R74, R95, R87, P1, P0 ;  /* 0x0000005f4a5c7210 */ /* 0x000fc40000fe0457 */
[----:B------:R-:W-:Y:S02]  /*3e5a0*/  IADD3.X R96, R65, R83, R96, P4, P5 ;  /* 0x0000005341607210 */ /* 0x000fe400027ea460 */
[----:B------:R-:W-:Y:S02]  /*3e5b0*/  LOP3.LUT R85, R20, R23, RZ, 0x3c, !PT ;  /* 0x0000001714557212 */ /* 0x000fe400078e3cff */
[----:B------:R-:W-:Y:S02]  /*3e5c0*/  IADD3.X R89, R8, R84, R89, P2, P3 ;  /* 0x0000005408597210 */ /* 0x000fe400017e6459 */
[----:B------:R-:W-:Y:S02]  /*3e5d0*/  LOP3.LUT R26, R17, R92, RZ, 0x3c, !PT ;  /* 0x0000005c111a7212 */ /* 0x000fe400078e3cff */
[----:B------:R-:W-:Y:S02]  /*3e5e0*/  LOP3.LUT R37, R21, R96, RZ, 0x3c, !PT ;  /* 0x0000006015257212 */ /* 0x000fe400078e3cff */
[----:B------:R-:W-:-:S02]  /*3e5f0*/  IADD3 R85, P0, R85, R90, RZ ;  /* 0x0000005a55557210 */ /* 0x000fc40007f1e0ff */
[----:B------:R-:W-:Y:S02]  /*3e600*/  LOP3.LUT R22, R10, R89, RZ, 0x3c, !PT ;  /* 0x000000590a167212 */ /* 0x000fe400078e3cff */
[----:B------:R-:W-:Y:S02]  /*3e610*/  LOP3.LUT R90, R18, R39, RZ, 0x3c, !PT ;  /* 0x00000027125a7212 */ /* 0x000fe400078e3cff */
[----:B------:R-:W-:Y:S02]  /*3e620*/  IADD3 R26, P2, R26, R24, RZ ;  /* 0x000000181a1a7210 */ /* 0x000fe40007f5e0ff */
        /* <DEDUP_REMOVED lines=75> */
[----:B------:R-:W-:Y:S02]  /*3eae0*/  IADD3.X R88, R74, R87, R23, P2, P3 ;  /* 0x000000574a587210 */ /* 0x000fe400017e6417 */
[----:B------:R-:W-:Y:S02]  /*3eaf0*/  SHF.L.W.U32.HI R90, R90, 0x1, R97 ;  /* 0x000000015a5a7819 */ /* 0x000fe40000010e61 */
[----:B------:R-:W-:Y:S02]  /*3eb00*/  IADD3 R83, P2, P3, R44, R26, R83 ;  /* 0x0000001a2c537210 */ /* 0x000fe40007b5e053 */
[----:B------:R-:W-:-:S02]  /*3eb10*/  IADD3.X R93, R8, R86, R93, P1, P0 ;  /* 0x00000056085d7210 */ /* 0x000fc40000fe045d */
[----:B------:R-:W-:Y:S02]  /*3eb20*/  IADD3.X R96, R36, R27, R96, P4, P5 ;  /* 0x0000001b24607210 */ /* 0x000fe400027ea460 */
[----:B------:R-:W-:Y:S02]  /*3eb30*/  IADD3.X R82, R47, R90, R82, P2, P3 ;  /* 0x0000005a2f527210 */ /* 0x000fe400017e6452 */
[----:B------:R-:W-:Y:S02]  /*3eb40*/  LOP3.LUT R22, R18, R93, RZ, 0x3c, !PT ;  /* 0x0000005d12167212 */ /* 0x000fe400078e3cff */
[----:B------:R-:W-:Y:S02]  /*3eb50*/  LOP3.LUT R24, R21, R88, RZ, 0x3c, !PT ;  /* 0x0000005815187212 */ /* 0x000fe400078e3cff */
[----:B------:R-:W-:Y:S02]  /*3eb60*/  LOP3.LUT R68, R19, R96, RZ, 0x3c, !PT ;  /* 0x0000006013447212 */ /* 0x000fe400078e3cff */
[----:B------:R-:W-:-:S02]  /*3eb70*/  LOP3.LUT R23, R11, R82, RZ, 0x3c, !PT ;  /* 0x000000520b177212 */ /* 0x000fc400078e3cff */
[----:B------:R-:W-:Y:S02]  /*3eb80*/  IADD3 R85, P2, R22, R85, RZ ;  /* 0x0000005516557210 */ /* 0x000fe40007f5e0ff */
[----:B------:R-:W-:Y:S02]  /*3eb90*/  IADD3 R24, P0, R24, R92, RZ ;  /* 0x0000005c18187210 */ /* 0x000fe40007f1e0ff */
        /* <DEDUP_REMOVED lines=19> */
[----:B------:R-:W-:Y:S02]  /*3ecd0*/  SHF.L.W.U32.HI R98, R39, 0x8, R98 ;  /* 0x0000000827627819 */ /* 0x000fe40000010e62 */
[----:B------:R-:W-:Y:S02]  /*3ece0*/  LOP3.LUT R86, R26, R23, RZ, 0x3c, !PT ;  /* 0x000000171a567212 */ /* 0x000fe400078e3cff */
[----:B------:R-:W-:-:S02]  /*3ecf0*/  LOP3.LUT R39, R90, R89, RZ, 0x3c, !PT ;  /* 0x000000595a277212 */ /* 0x000fc400078e3cff */
[----:B------:R-:W-:Y:S02]  /*3ed00*/  SHF.L.W.U32.HI R26, R53, 0x8, R84 ;  /* 0x00000008351a7819 */ /* 0x000fe40000010e54 */
[----:B------:R-:W-:Y:S02]  /*3ed10*/  SHF.L.W.U32.HI R84, R84, 0x8, R53 ;  /* 0x0000000854547819 */ /* 0x000fe40000010e35 */
[----:B------:R-:W-:Y:S02]  /*3ed20*/  IADD3 R53, P0, P1, R58, R37, R55 ;  /* 0x000000253a357210 */ /* 0x000fe4000791e037 */
[----:B------:R-:W-:Y:S02]  /*3ed30*/  IADD3 R90, P2, P3, R67, R52, R98 ;  /* 0x00000034435a7210 */ /* 0x000fe40007b5e062 */
        /* <DEDUP_REMOVED lines=28> */
[----:B------:R-:W-:Y:S01]  /*3ef00*/  IADD3 R94, P2, R18, R23, RZ ;  /* 0x00000017125e7210 */ /* 0x000fe20007f5e0ff */
[----:B------:R-:W-:Y:S01]  /*3ef10*/  IMAD.X R97, R10, 0x1, R25, P1 ;  /* 0x000000010a617824 */ /* 0x000fe200008e0619 */
[----:B------:R-:W-:Y:S02]  /*3ef20*/  IADD3 R24, P0, R19, R24, RZ ;  /* 0x0000001813187210 */ /* 0x000fe40007f1e0ff */
[----:B------:R-:W-:Y:S01]  /*3ef30*/  LOP3.LUT R68, R98, R69, RZ, 0x3c, !PT ;  /* 0x0000004562447212 */ /* 0x000fe200078e3cff */
[----:B------:R-:W-:Y:S01]  /*3ef40*/  IMAD.X R98, R20, 0x1, R89, P2 ;  /* 0x0000000114627824 */ /* 0x000fe200010e0659 */
[----:B------:R-:W-:Y:S01]  /*3ef50*/  LOP3.LUT R85, R84, R95, RZ, 0x3c, !PT ;  /* 0x0000005f54557212 */ /* 0x000fe200078e3cff */
[----:B------:R-:W-:Y:S01]  /*3ef60*/  IMAD.X R99, R21, 0x1, R22, P0 ;  /* 0x0000000115637824 */ /* 0x000fe200000e0616 */
[----:B------:R-:W-:Y:S02]  /*3ef70*/  LOP3.LUT R26, R26, R97, RZ, 0x3c, !PT ;  /* 0x000000611a1a7212 */ /* 0x000fe400078e3cff */
[----:B------:R-:W-:-:S02]  /*3ef80*/  SHF.L.W.U32.HI R82, R93, 0x1, R68 ;  /* 0x000000015d527819 */ /* 0x000fc40000010e44 */
        /* <DEDUP_REMOVED lines=54> */
[----:B------:R-:W-:Y:S02]  /*3f2f0*/  LOP3.LUT R93, R68, R21, R96, 0x96, !PT ;  /* 0x00000015445d7212 */ /* 0x000fe400078e9660 */
        /* <DEDUP_REMOVED lines=19> */
[----:B------:R-:W-:Y:S02]  /*3f430*/  LOP3.LUT R95, R91, R25, RZ, 0x3c, !PT ;  /* 0x000000195b5f7212 */ /* 0x000fe400078e3cff */
[----:B------:R-:W-:Y:S02]  /*3f440*/  SHF.L.W.U32.HI R19, R26, 0x10, R17 ;  /* 0x000000101a137819 */ /* 0x000fe40000010e11 */
[----:B------:R-:W-:Y:S02]  /*3f450*/  IADD3 R91, P2, R16, R69, RZ ;  /* 0x00000045105b7210 */ /* 0x000fe40007f5e0ff */
[----:B------:R-:W-:Y:S02]  /*3f460*/  SHF.L.W.U32.HI R17, R17, 0x10, R26 ;  /* 0x0000001011117819 */ /* 0x000fe40000010e1a */
[----:B------:R-:W-:-:S02]  /*3f470*/  SHF.L.W.U32.HI R21, R90, 0x10, R93 ;  /* 0x000000105a157819 */ /* 0x000fc40000010e5d */
[----:B------:R-:W-:Y:S01]  /*3f480*/  IADD3 R97, P0, R20, R23, RZ ;  /* 0x0000001714617210 */ /* 0x000fe20007f1e0ff */
[----:B------:R-:W-:Y:S01]  /*3f490*/  IMAD.X R93, R18, 0x1, R83, P2 ;  /* 0x00000001125d7824 */ /* 0x000fe200010e0653 */
[----:B------:R-:W-:Y:S02]  /*3f4a0*/  LOP3.LUT R26, R94, R27, RZ, 0x3c, !PT ;  /* 0x0000001b5e1a7212 */ /* 0x000fe400078e3cff */
[----:B------:R-:W-:Y:S01]  /*3f4b0*/  IADD3 R54, P1, R17, R54, RZ ;  /* 0x0000003611367210 */ /* 0x000fe20007f3e0ff */
[----:B------:R-:W-:Y:S01]  /*3f4c0*/  IMAD.X R83, R21, 0x1, R22, P0 ;  /* 0x0000000115537824 */ /* 0x000fe200000e0616 */
[----:B------:R-:W-:Y:S02]  /*3f4d0*/  SHF.L.W.U32.HI R52, R95, 0x1, R26 ;  /* 0x000000015f347819 */ /* 0x000fe40000010e1a */
[----:B------:R-:W-:Y:S01]  /*3f4e0*/  SHF.L.W.U32.HI R26, R26, 0x1, R95 ;  /* 0x000000011a1a7819 */ /* 0x000fe20000010e5f */
        /* <DEDUP_REMOVED lines=17> */
[----:B------:R-:W-:Y:S02]  /*3f600*/  SHF.L.W.U32.HI R98, R22, 0x1, R23 ;  /* 0x0000000116627819 */ /* 0x000fe40000010e17 */
        /* <DEDUP_REMOVED lines=29> */
[----:B------:R-:W-:Y:S02]  /*3f7e0*/  LOP3.LUT R89, R82, R23, RZ, 0x3c, !PT ;  /* 0x0000001752597212 */ /* 0x000fe400078e3cff */
[----:B------:R-:W-:Y:S02]  /*3f7f0*/  LOP3.LUT R98, R98, R55, RZ, 0x3c, !PT ;  /* 0x0000003762627212 */ /* 0x000fe400078e3cff */
[----:B------:R-:W-:-:S02]  /*3f800*/  IADD3 R52, P0, P1, R66, R37, R53 ;  /* 0x0000002542347210 */ /* 0x000fc4000791e035 */
[----:B------:R-:W-:Y:S02]  /*3f810*/  IADD3 R82, P2, P3, R62, R69, R92 ;  /* 0x000000453e527210 */ /* 0x000fe40007b5e05c */
[----:B------:R-:W-:Y:S02]  /*3f820*/  SHF.L.W.U32.HI R83, R94, 0x8, R91 ;  /* 0x000000085e537819 */ /* 0x000fe40000010e5b */
[----:B------:R-:W-:Y:S02]  /*3f830*/  SHF.L.W.U32.HI R91, R91, 0x8, R94 ;  /* 0x000000085b5b7819 */ /* 0x000fe40000010e5e */
[----:B------:R-:W-:Y:S02]  /*3f840*/  SHF.L.W.U32.HI R85, R98, 0x8, R89 ;  /* 0x0000000862557819 */ /* 0x000fe40000010e59 */
[----:B------:R-:W-:Y:S02]  /*3f850*/  IADD3.X R26, R63, R88, R54, P0, P1 ;  /* 0x000000583f1a7210 */ /* 0x000fe400007e2436 */
[----:B------:R-:W-:-:S02]  /*3f860*/  SHF.L.W.U32.HI R89, R89, 0x8, R98 ;  /* 0x0000000859597819 */ /* 0x000fc40000010e62 */
[----:B------:R-:W-:Y:S02]  /*3f870*/  LOP3.LUT R19, R82, R19, R96, 0x96, !PT ;  /* 0x0000001352137212 */ /* 0x000fe400078e9660 */
[----:B------:R-:W-:Y:S02]  /*3f880*/  IADD3.X R96, R64, R96, R93, P2, P3 ;  /* 0x0000006040607210 */ /* 0x000fe400017e645d */
[----:B------:R-:W-:Y:S02]  /*3f890*/  LOP3.LUT R95, R52, R21, R88, 0x96, !PT ;  /* 0x00000015345f7212 */ /* 0x000fe400078e9658 */
        /* <DEDUP_REMOVED lines=11> */
[----:B------:R-:W-:Y:S02]  /*3f950*/  IADD3.X R87, R46, R90, R85, P2, P3 ;  /* 0x0000005a2e577210 */ /* 0x000fe400017e6455 */
[----:B------:R-:W-:Y:S01]  /*3f960*/  SHF.L.W.U32.HI R16, R20, 0x10, R21 ;  /* 0x0000001014107819 */ /* 0x000fe20000010e15 */
[----:B------:R-:W-:Y:S01]  /*3f970*/  IMAD.X R69, R17, 0x1, R84, P0 ;  /* 0x0000000111457824 */ /* 0x000fe200000e0654 */
[----:B------:R-:W-:Y:S02]  /*3f980*/  LOP3.LUT R19, R87, R10, R68, 0x96, !PT ;  /* 0x0000000a57137212 */ /* 0x000fe400078e9644 */
[----:B------:R-:W-:-:S02]  /*3f990*/  SHF.L.W.U32.HI R10, R21, 0x10, R20 ;  /* 0x00000010150a7819 */ /* 0x000fc40000010e14 */
[----:B------:R-:W-:Y:S02]  /*3f9a0*/  SHF.L.W.U32.HI R20, R19, 0x10, R18 ;  /* 0x0000001013147819 */ /* 0x000fe40000010e12 */
[----:B------:R-:W-:Y:S02]  /*3f9b0*/  SHF.L.W.U32.HI R18, R18, 0x10, R19 ;  /* 0x0000001012127819 */ /* 0x000fe40000010e13 */
[----:B------:R-:W-:Y:S02]  /*3f9c0*/  LOP3.LUT R92, R92, R39, RZ, 0x3c, !PT ;  /* 0x000000275c5c7212 */ /* 0x000fe400078e3cff */
[----:B------:R-:W-:Y:S02]  /*3f9d0*/  LOP3.LUT R93, R93, R69, RZ, 0x3c, !PT ;  /* 0x000000455d5d7212 */ /* 0x000fe400078e3cff */
[----:B------:R-:W-:Y:S02]  /*3f9e0*/  IADD3 R90, P1, R16, R27, RZ ;  /* 0x0000001b105a7210 */ /* 0x000fe40007f3e0ff */
[----:B------:R-:W-:-:S02]  /*3f9f0*/  SHF.L.W.U32.HI R19, R95, 0x10, R100 ;  /* 0x000000105f137819 */ /* 0x000fc40000010e64 */
[----:B------:R-:W-:Y:S02]  /*3fa00*/  SHF.L.W.U32.HI R68, R93, 0x1, R92 ;  /* 0x000000015d447819 */ /* 0x000fe40000010e5c */
        /* <DEDUP_REMOVED lines=14> */
[----:B------:R-:W-:Y:S02]  /*3faf0*/  IADD3 R53, P2, P3, R77, R68, R52 ;  /* 0x000000444d357210 */ /* 0x000fe40007b5e034 */
[----:B------:R-:W-:-:S02]  /*3fb00*/  SHF.L.W.U32.HI R85, R23, 0x1, R24 ;  /* 0x0000000117557819 */ /* 0x000fc40000010e18 */
        /* <DEDUP_REMOVED lines=28> */
[----:B------:R-:W-:Y:S02]  /*3fcd0*/  LOP3.LUT R27, R83, R23, RZ, 0x3c, !PT ;  /* 0x00000017531b7212 */ /* 0x000fe400078e3cff */
[----:B------:R-:W-:Y:S01]  /*3fce0*/  LOP3.LUT R86, R85, R22, RZ, 0x3c, !PT ;  /* 0x0000001655567212 */ /* 0x000fe200078e3cff */
[----:B------:R-:W-:Y:S01]  /*3fcf0*/  IMAD.X R69, R84, 0x1, R69, P3 ;  /* 0x0000000154457824 */ /* 0x000fe200018e0645 */
[----:B------:R-:W-:Y:S02]  /*3fd00*/  SHF.L.W.U32.HI R92, R93, 0x8, R68 ;  /* 0x000000085d5c7819 */ /* 0x000fe40000010e44 */
        /* <DEDUP_REMOVED lines=36> */
[----:B------:R-:W-:Y:S02]  /*3ff50*/  LOP3.LUT R53, R98, R37, RZ, 0x3c, !PT ;  /* 0x0000002562357212 */ /* 0x000fe400078e3cff */
[----:B------:R-:W-:Y:S02]  /*3ff60*/  SHF.L.W.U32.HI R21, R100, 0x10, R93 ;  /* 0x0000001064157819 */ /* 0x000fe40000010e5d */
[----:B------:R-:W-:-:S02]  /*3ff70*/  IADD3 R98, P0, R20, R23, RZ ;  /* 0x0000001714627210 */ /* 0x000fc40007f1e0ff */
        /* <DEDUP_REMOVED lines=19> */
[----:B------:R-:W-:Y:S02]  /*400b0*/  SHF.L.W.U32.HI R53, R53, 0x1, R92 ;  /* 0x0000000135357819 */ /* 0x000fe40000010e5c */
        /* <DEDUP_REMOVED lines=49> */
[----:B------:R-:W-:Y:S02]  /*403d0*/  LOP3.LUT R104, R93, R20, R83, 0x96, !PT ;  /* 0x000000145d687212 */ /* 0x000fe400078e9653 */
[----:B------:R-:W-:-:S02]  /*403e0*/  LOP3.LUT R20, R96, R17, R69, 0x96, !PT ;  /* 0x0000001160147212 */ /* 0x000fc400078e9645 */
[----:B------:R-:W-:Y:S02]  /*403f0*/  IADD3.X R83, R47, R94, R90, P2, P3 ;  /* 0x0000005e2f537210 */ /* 0x000fe400017e645a */
[----:B------:R-:W-:Y:S02]  /*40400*/  LOP3.LUT R19, R53, R18, R85, 0x96, !PT ;  /* 0x0000001235137212 */ /* 0x000fe400078e9655 */
        /* <DEDUP_REMOVED lines=35> */
[----:B------:R-:W-:Y:S02]  /*40640*/  IADD3.X R93, R46, R37, R93, P2, P3 ;  /* 0x000000252e5d7210 */ /* 0x000fe400017e645d */
[----:B------:R-:W-:Y:S02]  /*40650*/  SHF.L.W.U32.HI R89, R89, 0x1, R90 ;  /* 0x0000000159597819 */ /* 0x000fe40000010e5a */
        /* <DEDUP_REMOVED lines=33> */
[----:B------:R-:W-:Y:S02]  /*40870*/  LOP3.LUT R68, R68, R27, RZ, 0x3c, !PT ;  /* 0x0000001b44447212 */ /* 0x000fe400078e3cff */
[----:B------:R-:W-:-:S02]  /*40880*/  LOP3.LUT R95, R90, R85, RZ, 0x3c, !PT ;  /* 0x000000555a5f7212 */ /* 0x000fc400078e3cff */
[----:B------:R-:W-:Y:S02]  /*40890*/  SHF.L.W.U32.HI R87, R54, 0x8, R91 ;  /* 0x0000000836577819 */ /* 0x000fe40000010e5b */
[----:B------:R-:W-:Y:S02]  /*408a0*/  SHF.L.W.U32.HI R91, R91, 0x8, R54 ;  /* 0x000000085b5b7819 */ /* 0x000fe40000010e36 */
[----:B------:R-:W-:Y:S02]  /*408b0*/  IADD3 R54, P2, P3, R78, R82, R37 ;  /* 0x000000524e367210 */ /* 0x000fe40007b5e025 */
[----:B------:R-:W-:Y:S02]  /*408c0*/  IADD3.X R92, R64, R93, R86, P0, P1 ;  /* 0x0000005d405c7210 */ /* 0x000fe400007e2456 */
[----:B------:R-:W-:Y:S02]  /*408d0*/  SHF.L.W.U32.HI R89, R95, 0x8, R68 ;  /* 0x000000085f597819 */ /* 0x000fe40000010e44 */
[----:B------:R-:W-:-:S02]  /*408e0*/  SHF.L.W.U32.HI R90, R68, 0x8, R95 ;  /* 0x00000008445a7819 */ /* 0x000fc40000010e5f */
[----:B------:R-:W-:Y:S02]  /*408f0*/  LOP3.LUT R95, R53, R20, R93, 0x96, !PT ;  /* 0x00000014355f7212 */ /* 0x000fe400078e965d */
[----:B------:R-:W-:Y:S02]  /*40900*/  LOP3.LUT R93, R54, R21, R96, 0x96, !PT ;  /* 0x00000015365d7212 */ /* 0x000fe400078e9660 */
[----:B------:R-:W-:Y:S02]  /*40910*/  IADD3.X R96, R36, R96, R69, P2, P3 ;  /* 0x0000006024607210 */ /* 0x000fe400017e6445 */
[----:B------:R-:W-:Y:S02]  /*40920*/  LOP3.LUT R18, R92, R18, R39, 0x96, !PT ;  /* 0x000000125c127212 */ /* 0x000fe400078e9627 */
[----:B------:R-:W-:Y:S02]  /*40930*/  IADD3 R68, P0, P1, R58, R26, R91 ;  /* 0x0000001a3a447210 */ /* 0x000fe4000791e05b */
[----:B------:R-:W-:-:S02]  /*40940*/  IADD3 R39, P2, P3, R80, R25, R90 ;  /* 0x0000001950277210 */ /* 0x000fc40007b5e05a */
        /* <DEDUP_REMOVED lines=95> */
[----:B------:R-:W-:Y:S02]  /*40f40*/  SHF.L.W.U32.HI R17, R98, 0x10, R19 ;  /* 0x0000001062117819 */ /* 0x000fe40000010e13 */
[----:B------:R-:W-:Y:S02]  /*40f50*/  LOP3.LUT R19, R91, R10, R54, 0x96, !PT ;  /* 0x0000000a5b137212 */ /* 0x000fe400078e9636 */
[----:B------:R-:W-:Y:S02]  /*40f60*/  SHF.L.W.U32.HI R10, R21, 0x10, R20 ;  /* 0x00000010150a7819 */ /* 0x000fe40000010e14 */
[----:B------:R-:W-:-:S02]  /*40f70*/  SHF.L.W.U32.HI R16, R20, 0x10, R21 ;  /* 0x0000001014107819 */ /* 0x000fc40000010e15 */
[----:B------:R-:W-:Y:S02]  /*40f80*/  IADD3 R37, P0, R11, R84, RZ ;  /* 0x000000540b257210 */ /* 0x000fe40007f1e0ff */
[----:B------:R-:W-:Y:S02]  /*40f90*/  SHF.L.W.U32.HI R20, R19, 0x10, R18 ;  /* 0x0000001013147819 */ /* 0x000fe40000010e12 */
[----:B------:R-:W-:Y:S01]  /*40fa0*/  SHF.L.W.U32.HI R18, R18, 0x10, R19 ;  /* 0x0000001012127819 */ /* 0x000fe20000010e13 */
[----:B------:R-:W-:Y:S01]  /*40fb0*/  IMAD.X R85, R17, 0x1, R82, P0 ;  /* 0x0000000111557824 */ /* 0x000fe200000e0652 */
[----:B------:R-:W-:Y:S02]  /*40fc0*/  SHF.L.W.U32.HI R19, R95, 0x10, R102 ;  /* 0x000000105f137819 */ /* 0x000fe40000010e66 */
[----:B------:R-:W-:Y:S02]  /*40fd0*/  IADD3 R84, P2, R18, R23, RZ ;  /* 0x0000001712547210 */ /* 0x000fe40007f5e0ff */
[----:B------:R-:W-:-:S02]  /*40fe0*/  IADD3 R86, P1, R16, R55, RZ ;  /* 0x0000003710567210 */ /* 0x000fc40007f3e0ff */
[----:B------:R-:W-:Y:S01]  /*40ff0*/  SHF.L.W.U32.HI R21, R102, 0x10, R95 ;  /* 0x0000001066157819 */ /* 0x000fe20000010e5f */
[----:B------:R-:W-:Y:S01]  /*41000*/  IMAD.X R95, R20, 0x1, R83, P2 ;  /* 0x00000001145f7824 */ /* 0x000fe200010e0653 */
[----:B------:R-:W-:Y:S02]  /*41010*/  LOP3.LUT R100, R100, R37, RZ, 0x3c, !PT ;  /* 0x0000002564647212 */ /* 0x000fe400078e3cff */
[----:B------:R-:W-:Y:S01]  /*41020*/  LOP3.LUT R93, R94, R85, RZ, 0x3c, !PT ;  /* 0x000000555e5d7212 */ /* 0x000fe200078e3cff */
[----:B------:R-:W-:Y:S01]  /*41030*/  IMAD.X R94, R10, 0x1, R25, P1 ;  /* 0x000000010a5e7824 */ /* 0x000fe200008e0619 */
[----:B------:R-:W-:Y:S02]  /*41040*/  IADD3 R24, P0, R19, R24, RZ ;  /* 0x0000001813187210 */ /* 0x000fe40007f1e0ff */
[----:B------:R-:W-:Y:S02]  /*41050*/  SHF.L.W.U32.HI R54, R93, 0x1, R100 ;  /* 0x000000015d367819 */ /* 0x000fe40000010e64 */
[----:B------:R-:W-:Y:S01]  /*41060*/  SHF.L.W.U32.HI R55, R100, 0x1, R93 ;  /* 0x0000000164377819 */ /* 0x000fe20000010e5d */
[----:B------:R-:W-:Y:S01]  /*41070*/  IMAD.X R97, R21, 0x1, R22, P0 ;  /* 0x0000000115617824 */ /* 0x000fe200000e0616 */
[----:B------:R-:W-:-:S02]  /*41080*/  LOP3.LUT R93, R89, R84, RZ, 0x3c, !PT ;  /* 0x00000054595d7212 */ /* 0x000fc400078e3cff */
[----:B------:R-:W-:Y:S02]  /*41090*/  LOP3.LUT R68, R68, R95, RZ, 0x3c, !PT ;  /* 0x0000005f44447212 */ /* 0x000fe400078e3cff */
        /* <DEDUP_REMOVED lines=11> */
[----:B------:R-:W-:Y:S02]  /*41150*/  IADD3 R88, P4, P5, R48, R83, R88 ;  /* 0x0000005330587210 */ /* 0x000fe40007d9e058 */
[----:B------:R-:W-:Y:S02]  /*41160*/  IADD3.X R23, R7, R55, R26, P2, P3 ;  /* 0x0000003707177210 */ /* 0x000fe400017e641a */
[----:B------:R-:W-:Y:S02]  /*41170*/  IADD3.X R92, R47, R93, R92, P1, P0 ;  /* 0x0000005d2f5c7210 */ /* 0x000fe40000fe045c */
[----:B------:R-:W-:Y:S02]  /*41180*/  IADD3.X R96, R49, R87, R96, P4, P5 ;  /* 0x0000005731607210 */ /* 0x000fe400027ea460 */
[----:B------:R-:W-:Y:S02]  /*41190*/  IADD3 R25, P2, P3, R62, R82, R53 ;  /* 0x000000523e197210 */ /* 0x000fe40007b5e035 */
[----:B------:R-:W-:-:S02]  /*411a0*/  SHF.L.W.U32.HI R52, R22, 0x1, R27 ;  /* 0x0000000116347819 */ /* 0x000fc40000010e1b */
[----:B------:R-:W-:Y:S02]  /*411b0*/  LOP3.LUT R53, R20, R23, RZ, 0x3c, !PT ;  /* 0x0000001714357212 */ /* 0x000fe400078e3cff */
[----:B------:R-:W-:Y:S02]  /*411c0*/  LOP3.LUT R26, R17, R92, RZ, 0x3c, !PT ;  /* 0x0000005c111a7212 */ /* 0x000fe400078e3cff */
[----:B------:R-:W-:Y:S02]  /*411d0*/  LOP3.LUT R27, R21, R96, RZ, 0x3c, !PT ;  /* 0x00000060151b7212 */ /* 0x000fe400078e3cff */
[----:B------:R-:W-:Y:S02]  /*411e0*/  IADD3.X R91, R64, R52, R91, P2, P3 ;  /* 0x00000034405b7210 */ /* 0x000fe400017e645b */
[----:B------:R-:W-:Y:S02]  /*411f0*/  IADD3 R53, P0, R53, R86, RZ ;  /* 0x0000005635357210 */ /* 0x000fe40007f1e0ff */
[----:B------:R-:W-:-:S02]  /*41200*/  LOP3.LUT R86, R18, R39, RZ, 0x3c, !PT ;  /* 0x0000002712567212 */ /* 0x000fc400078e3cff */
[----:B------:R-:W-:Y:S02]  /*41210*/  IADD3 R26, P2, R26, R24, RZ ;  /* 0x000000181a1a7210 */ /* 0x000fe40007f5e0ff */
        /* <DEDUP_REMOVED lines=53> */
[----:B------:R-:W-:Y:S02]  /*41570*/  SHF.L.W.U32.HI R17, R17, 0x10, R68 ;  /* 0x0000001011117819 */ /* 0x000fe40000010e44 */
[----:B------:R-:W-:Y:S02]  /*41580*/  SHF.L.W.U32.HI R21, R98, 0x10, R97 ;  /* 0x0000001062157819 */ /* 0x000fe40000010e61 */
[----:B------:R-:W-:Y:S01]  /*41590*/  IADD3 R92, P0, R20, R27, RZ ;  /* 0x0000001b145c7210 */ /* 0x000fe20007f1e0ff */
[----:B------:R-:W-:Y:S01]  /*415a0*/  IMAD.X R97, R18, 0x1, R85, P2 ;  /* 0x0000000112617824 */ /* 0x000fe200010e0655 */
[----:B------:R-:W-:Y:S02]  /*415b0*/  SHF.L.W.U32.HI R39, R99, 0x1, R94 ;  /* 0x0000000163277819 */ /* 0x000fe40000010e5e */
        /* <DEDUP_REMOVED lines=9> */
[----:B------:R-:W-:-:S02]  /*41650*/  SHF.L.W.U32.HI R55, R82, 0x1, R95 ;  /* 0x0000000152377819 */ /* 0x000fc40000010e5f */
[----:B------:R-:W-:Y:S02]  /*41660*/  SHF.L.W.U32.HI R83, R95, 0x1, R82 ;  /* 0x000000015f537819 */ /* 0x000fe40000010e52 */
[----:B------:R-:W-:Y:S02]  /*41670*/  LOP3.LUT R87, R87, R94, RZ, 0x3c, !PT ;  /* 0x0000005e57577212 */ /* 0x000fe400078e3cff */
        /* <DEDUP_REMOVED lines=25> */
[----:B------:R-:W-:-:S03]  /*41810*/  LOP3.LUT R87, R10, R69, RZ, 0x3c, !PT ;  /* 0x000000450a577212 */ /* 0x000fc600078e3cff */
[----:B------:R-:W-:Y:S01]  /*41820*/  IMAD.X R25, R92, 0x1, R25, P2 ;  /* 0x000000015c197824 */ /* 0x000fe200010e0619 */
[----:B------:R-:W-:Y:S02]  /*41830*/  LOP3.LUT R92, R83, R22, RZ, 0x3c, !PT ;  /* 0x00000016535c7212 */ /* 0x000fe400078e3cff */
[----:B------:R-:W-:Y:S02]  /*41840*/  LOP3.LUT R98, R39, R86, RZ, 0x3c, !PT ;  /* 0x0000005627627212 */ /* 0x000fe400078e3cff */
        /* <DEDUP_REMOVED lines=16> */
[----:B------:R-:W-:-:S02]  /*41950*/  LOP3.LUT R19, R84, R19, R96, 0x96, !PT ;  /* 0x0000001354137212 */ /* 0x000fc400078e9660 */
[----:B------:R-:W-:Y:S02]  /*41960*/  LOP3.LUT R95, R26, R21, R52, 0x96, !PT ;  /* 0x000000151a5f7212 */ /* 0x000fe400078e9634 */
[----:B------:R-:W-:Y:S02]  /*41970*/  IADD3.X R96, R47, R96, R94, P2, P3 ;  /* 0x000000602f607210 */ /* 0x000fe400017e645e */
[----:B------:R-:W-:Y:S02]  /*41980*/  SHF.L.W.U32.HI R82, R83, 0x8, R68 ;  /* 0x0000000853527819 */ /* 0x000fe40000010e44 */
        /* <DEDUP_REMOVED lines=23> */
[----:B------:R-:W-:Y:S01]  /*41b00*/  LOP3.LUT R98, R98, R27, RZ, 0x3c, !PT ;  /* 0x0000001b62627212 */ /* 0x000fe200078e3cff */
[----:B------:R-:W-:Y:S01]  /*41b10*/  IMAD.X R97, R10, 0x1, R25, P1 ;  /* 0x000000010a617824 */ /* 0x000fe200008e0619 */
[----:B------:R-:W-:Y:S02]  /*41b20*/  SHF.L.W.U32.HI R21, R102, 0x10, R95 ;  /* 0x0000001066157819 */ /* 0x000fe40000010e5f */
        /* <DEDUP_REMOVED lines=20> */
[----:B------:R-:W-:Y:S02]  /*41c70*/  SHF.L.W.U32.HI R86, R39, 0x1, R86 ;  /* 0x0000000127567819 */ /* 0x000fe40000010e56 */
[----:B------:R-:W-:-:S02]  /*41c80*/  IADD3 R26, P1, P0, R66, R91, R83 ;  /* 0x0000005b421a7210 */ /* 0x000fc4000783e053 */
        /* <DEDUP_REMOVED lines=10> */
[----:B------:R-:W-:Y:S01]  /*41d30*/  LOP3.LUT R68, R19, R84, RZ, 0x3c, !PT ;  /* 0x0000005413447212 */ /* 0x000fe200078e3cff */
[----:B------:R-:W-:Y:S01]  /*41d40*/  IMAD.X R88, R88, 0x1, R97, P0 ;  /* 0x0000000158587824 */ /* 0x000fe200000e0661 */
[----:B------:R-:W-:-:S02]  /*41d50*/  IADD3 R52, P2, R52, R24, RZ ;  /* 0x0000001834347210 */ /* 0x000fc40007f5e0ff */
[----:B------:R-:W-:Y:S01]  /*41d60*/  IADD3 R27, P3, R22, R27, RZ ;  /* 0x0000001b161b7210 */ /* 0x000fe20007f7e0ff */
[----:B------:R-:W-:Y:S01]  /*41d70*/  IMAD.X R22, R68, 0x1, R95, P1 ;  /* 0x0000000144167824 */ /* 0x000fe200008e065f */
[----:B------:R-:W-:Y:S02]  /*41d80*/  LOP3.LUT R24, R11, R26, RZ, 0x3c, !PT ;  /* 0x0000001a0b187212 */ /* 0x000fe400078e3cff */
[----:B------:R-:W-:Y:S02]  /*41d90*/  LOP3.LUT R68, R16, R25, RZ, 0x3c, !PT ;  /* 0x0000001910447212 */ /* 0x000fe400078e3cff */
[----:B------:R-:W-:Y:S02]  /*41da0*/  LOP3.LUT R54, R54, R39, RZ, 0x3c, !PT ;  /* 0x0000002736367212 */ /* 0x000fe400078e3cff */
[----:B------:R-:W-:Y:S01]  /*41db0*/  LOP3.LUT R53, R53, R88, RZ, 0x3c, !PT ;  /* 0x0000005835357212 */ /* 0x000fe200078e3cff */
[----:B------:R-:W-:Y:S01]  /*41dc0*/  IMAD.X R24, R24, 0x1, R98, P2 ;  /* 0x0000000118187824 */ /* 0x000fe200010e0662 */
        /* <DEDUP_REMOVED lines=21> */
[----:B------:R-:W-:Y:S02]  /*41f20*/  LOP3.LUT R18, R23, R18, R55, 0x96, !PT ;  /* 0x0000001217127212 */ /* 0x000fe400078e9637 */
[----:B------:R-:W-:Y:S02]  /*41f30*/  IADD3 R53, P0, P1, R77, R26, R87 ;  /* 0x0000001a4d357210 */ /* 0x000fe4000791e057 */
[----:B------:R-:W-:Y:S02]  /*41f40*/  IADD3 R55, P2, P3, R76, R25, R91 ;  /* 0x000000194c377210 */ /* 0x000fe40007b5e05b */
[----:B------:R-:W-:Y:S02]  /*41f50*/  IADD3.X R93, R71, R92, R86, P0, P1 ;  /* 0x0000005c475d7210 */ /* 0x000fe400007e2456 */
[----:B------:R-:W-:-:S02]  /*41f60*/  LOP3.LUT R20, R55, R10, R85, 0x96, !PT ;  /* 0x0000000a37147212 */ /* 0x000fc400078e9655 */
[----:B------:R-:W-:Y:S02]  /*41f70*/  LOP3.LUT R98, R96, R19, R84, 0x96, !PT ;  /* 0x0000001360627212 */ /* 0x000fe400078e9654 */
[----:B------:R-:W-:Y:S02]  /*41f80*/  SHF.L.W.U32.HI R10, R97, 0x10, R18 ;  /* 0x00000010610a7819 */ /* 0x000fe40000010e12 */
[----:B------:R-:W-:Y:S02]  /*41f90*/  IADD3.X R84, R74, R85, R83, P2, P3 ;  /* 0x000000554a547210 */ /* 0x000fe400017e6453 */
[----:B------:R-:W-:Y:S02]  /*41fa0*/  LOP3.LUT R26, R93, R11, R26, 0x96, !PT ;  /* 0x0000000b5d1a7212 */ /* 0x000fe400078e961a */
        /* <DEDUP_REMOVED lines=11> */
[----:B------:R-:W-:Y:S02]  /*42060*/  IADD3 R94, P2, R16, R27, RZ ;  /* 0x0000001b105e7210 */ /* 0x000fe40007f5e0ff */
[----:B------:R-:W-:Y:S02]  /*42070*/  LOP3.LUT R85, R90, R25, RZ, 0x3c, !PT ;  /* 0x000000195a557212 */ /* 0x000fe400078e3cff */
[----:B------:R-:W-:Y:S02]  /*42080*/  SHF.L.W.U32.HI R21, R98, 0x10, R95 ;  /* 0x0000001062157819 */ /* 0x000fe40000010e5f */
[----:B------:R-:W-:Y:S01]  /*42090*/  IADD3 R98, P0, R20, R37, RZ ;  /* 0x0000002514627210 */ /* 0x000fe20007f1e0ff */
[----:B------:R-:W-:Y:S01]  /*420a0*/  IMAD.X R95, R18, 0x1, R69, P2 ;  /* 0x00000001125f7824 */ /* 0x000fe200010e0645 */
[----:B------:R-:W-:-:S02]  /*420b0*/  SHF.L.W.U32.HI R27, R85, 0x1, R26 ;  /* 0x00000001551b7819 */ /* 0x000fc40000010e1a */
[----:B------:R-:W-:Y:S02]  /*420c0*/  IADD3 R97, P1, R17, R52, RZ ;  /* 0x0000003411617210 */ /* 0x000fe40007f3e0ff */
[----:B------:R-:W-:Y:S01]  /*420d0*/  SHF.L.W.U32.HI R26, R26, 0x1, R85 ;  /* 0x000000011a1a7819 */ /* 0x000fe20000010e55 */
[----:B------:R-:W-:Y:S01]  /*420e0*/  IMAD.X R85, R21, 0x1, R22, P0 ;  /* 0x0000000115557824 */ /* 0x000fe200000e0616 */
[----:B------:R-:W-:Y:S01]  /*420f0*/  LOP3.LUT R91, R91, R94, RZ, 0x3c, !PT ;  /* 0x0000005e5b5b7212 */ /* 0x000fe200078e3cff */
[----:B------:R-:W-:Y:S01]  /*42100*/  IMAD.X R99, R19, 0x1, R24, P1 ;  /* 0x0000000113637824 */ /* 0x000fe200008e0618 */
[----:B------:R-:W-:Y:S02]  /*42110*/  LOP3.LUT R22, R83, R95, RZ, 0x3c, !PT ;  /* 0x0000005f53167212 */ /* 0x000fe400078e3cff */
        /* <DEDUP_REMOVED lines=51> */
[----:B------:R-:W-:Y:S02]  /*42450*/  SHF.L.W.U32.HI R88, R88, 0x8, R39 ;  /* 0x0000000858587819 */ /* 0x000fe40000010e27 */
[----:B------:R-:W-:Y:S02]  /*42460*/  LOP3.LUT R19, R86, R19, R96, 0x96, !PT ;  /* 0x0000001356137212 */ /* 0x000fe400078e9660 */
[----:B------:R-:W-:Y:S02]  /*42470*/  IADD3.X R96, R46, R96, R95, P2, P3 ;  /* 0x000000602e607210 */ /* 0x000fe400017e645f */
[----:B------:R-:W-:-:S02]  /*42480*/  IADD3.X R39, R74, R52, R27, P0, P1 ;  /* 0x000000344a277210 */ /* 0x000fc400007e241b */
[----:B------:R-:W-:Y:S02]  /*42490*/  LOP3.LUT R97, R83, R21, R52, 0x96, !PT ;  /* 0x0000001553617212 */ /* 0x000fe400078e9634 */
[----:B------:R-:W-:Y:S02]  /*424a0*/  IADD3 R87, P0, P1, R62, R53, R90 ;  /* 0x000000353e577210 */ /* 0x000fe4000791e05a */
[----:B------:R-:W-:Y:S02]  /*424b0*/  IADD3 R52, P2, P3, R66, R55, R88 ;  /* 0x0000003742347210 */ /* 0x000fe40007b5e058 */
[----:B------:R-:W-:Y:S02]  /*424c0*/  LOP3.LUT R92, R96, R17, R68, 0x96, !PT ;  /* 0x00000011605c7212 */ /* 0x000fe400078e9644 */
[----:B------:R-:W-:Y:S02]  /*424d0*/  LOP3.LUT R98, R39, R20, R89, 0x96, !PT ;  /* 0x0000001427627212 */ /* 0x000fe400078e9659 */
[----:B------:R-:W-:-:S02]  /*424e0*/  LOP3.LUT R20, R87, R18, R93, 0x96, !PT ;  /* 0x0000001257147212 */ /* 0x000fc400078e965d */
[----:B------:R-:W-:Y:S02]  /*424f0*/  IADD3.X R89, R64, R93, R91, P0, P1 ;  /* 0x0000005d40597210 */ /* 0x000fe400007e245b */
[----:B------:R-:W-:Y:S02]  /*42500*/  LOP3.LUT R18, R52, R11, R84, 0x96, !PT ;  /* 0x0000000b34127212 */ /* 0x000fe400078e9654 */
[----:B------:R-:W-:Y:S02]  /*42510*/  SHF.L.W.U32.HI R11, R19, 0x10, R92 ;  /* 0x00000010130b7819 */ /* 0x000fe40000010e5c */
[----:B------:R-:W-:Y:S02]  /*42520*/  LOP3.LUT R21, R89, R16, R53, 0x96, !PT ;  /* 0x0000001059157212 */ /* 0x000fe400078e9635 */
[----:B------:R-:W-:Y:S02]  /*42530*/  IADD3.X R68, R63, R84, R26, P2, P3 ;  /* 0x000000543f447210 */ /* 0x000fe400017e641a */
[----:B------:R-:W-:-:S02]  /*42540*/  SHF.L.W.U32.HI R17, R92, 0x10, R19 ;  /* 0x000000105c117819 */ /* 0x000fc40000010e13 */
[----:B------:R-:W-:Y:S02]  /*42550*/  IADD3 R53, P0, R11, R82, RZ ;  /* 0x000000520b357210 */ /* 0x000fe40007f1e0ff */
[----:B------:R-:W-:Y:S02]  /*42560*/  LOP3.LUT R19, R68, R10, R55, 0x96, !PT ;  /* 0x0000000a44137212 */ /* 0x000fe400078e9637 */
[----:B------:R-:W-:Y:S01]  /*42570*/  SHF.L.W.U32.HI R16, R20, 0x10, R21 ;  /* 0x0000001014107819 */ /* 0x000fe20000010e15 */
[----:B------:R-:W-:Y:S01]  /*42580*/  IMAD.X R55, R17, 0x1, R54, P0 ;  /* 0x0000000111377824 */ /* 0x000fe200000e0636 */
[----:B------:R-:W-:Y:S02]  /*42590*/  SHF.L.W.U32.HI R10, R21, 0x10, R20 ;  /* 0x00000010150a7819 */ /* 0x000fe40000010e14 */
[----:B------:R-:W-:Y:S02]  /*425a0*/  SHF.L.W.U32.HI R20, R19, 0x10, R18 ;  /* 0x0000001013147819 */ /* 0x000fe40000010e12 */
[----:B------:R-:W-:-:S02]  /*425b0*/  SHF.L.W.U32.HI R18, R18, 0x10, R19 ;  /* 0x0000001012127819 */ /* 0x000fc40000010e13 */
[----:B------:R-:W-:Y:S02]  /*425c0*/  LOP3.LUT R94, R94, R53, RZ, 0x3c, !PT ;  /* 0x000000355e5e7212 */ /* 0x000fe400078e3cff */
[----:B------:R-:W-:Y:S02]  /*425d0*/  LOP3.LUT R95, R95, R55, RZ, 0x3c, !PT ;  /* 0x000000375f5f7212 */ /* 0x000fe400078e3cff */
        /* <DEDUP_REMOVED lines=21> */
[----:B------:R-:W-:Y:S02]  /*42730*/  IADD3 R86, P4, P5, R44, R69, R86 ;  /* 0x000000452c567210 */ /* 0x000fe40007d9e056 */
[----:B------:R-:W-:Y:S02]  /*42740*/  SHF.L.W.U32.HI R95, R88, 0x1, R95 ;  /* 0x00000001585f7819 */ /* 0x000fe40000010e5f */
[----:B------:R-:W-:Y:S02]  /*42750*/  IADD3.X R39, R8, R37, R39, P2, P3 ;  /* 0x0000002508277210 */ /* 0x000fe400017e6427 */
[----:B------:R-:W-:-:S02]  /*42760*/  SHF.L.W.U32.HI R88, R22, 0x1, R27 ;  /* 0x0000000116587819 */ /* 0x000fc40000010e1b */
[----:B------:R-:W-:Y:S02]  /*42770*/  IADD3 R26, P1, P0, R58, R93, R87 ;  /* 0x0000005d3a1a7210 */ /* 0x000fe4000783e057 */
        /* <DEDUP_REMOVED lines=11> */
[----:B------:R-:W-:Y:S02]  /*42830*/  LOP3.LUT R68, R19, R86, RZ, 0x3c, !PT ;  /* 0x0000005613447212 */ /* 0x000fe400078e3cff */
        /* <DEDUP_REMOVED lines=46> */
[----:B------:R-:W-:Y:S02]  /*42b20*/  LOP3.LUT R17, R39, R17, R98, 0x96, !PT ;  /* 0x0000001127117212 */ /* 0x000fe400078e9662 */
[----:B------:R-:W-:Y:S02]  /*42b30*/  LOP3.LUT R100, R100, R27, RZ, 0x3c, !PT ;  /* 0x0000001b64647212 */ /* 0x000fe400078e3cff */
[----:B------:R-:W-:-:S02]  /*42b40*/  LOP3.LUT R83, R94, R25, RZ, 0x3c, !PT ;  /* 0x000000195e537212 */ /* 0x000fc400078e3cff */
[----:B------:R-:W-:Y:S02]  /*42b50*/  SHF.L.W.U32.HI R21, R102, 0x10, R93 ;  /* 0x0000001066157819 */ /* 0x000fe40000010e5d */
[----:B------:R-:W-:Y:S02]  /*42b60*/  IADD3 R97, P0, R20, R23, RZ ;  /* 0x0000001714617210 */ /* 0x000fe40007f1e0ff */
[----:B------:R-:W-:Y:S02]  /*42b70*/  IADD3 R85, P2, R16, R53, RZ ;  /* 0x0000003510557210 */ /* 0x000fe40007f5e0ff */
[----:B------:R-:W-:Y:S02]  /*42b80*/  SHF.L.W.U32.HI R19, R26, 0x10, R17 ;  /* 0x000000101a137819 */ /* 0x000fe40000010e11 */
[----:B------:R-:W-:Y:S02]  /*42b90*/  SHF.L.W.U32.HI R17, R17, 0x10, R26 ;  /* 0x0000001011117819 */ /* 0x000fe40000010e1a */
[----:B------:R-:W-:-:S02]  /*42ba0*/  SHF.L.W.U32.HI R26, R83, 0x1, R100 ;  /* 0x00000001531a7819 */ /* 0x000fc40000010e64 */
[----:B------:R-:W-:Y:S01]  /*42bb0*/  SHF.L.W.U32.HI R53, R100, 0x1, R83 ;  /* 0x0000000164357819 */ /* 0x000fe20000010e53 */
[----:B------:R-:W-:Y:S01]  /*42bc0*/  IMAD.X R83, R21, 0x1, R22, P0 ;  /* 0x0000000115537824 */ /* 0x000fe200000e0616 */
[----:B------:R-:W-:Y:S01]  /*42bd0*/  IADD3 R95, P1, R17, R52, RZ ;  /* 0x00000034115f7210 */ /* 0x000fe20007f3e0ff */
[----:B------:R-:W-:Y:S01]  /*42be0*/  IMAD.X R93, R18, 0x1, R55, P2 ;  /* 0x00000001125d7824 */ /* 0x000fe200010e0637 */
        /* <DEDUP_REMOVED lines=27> */
[----:B------:R-:W-:Y:S02]  /*42da0*/  IADD3 R84, P1, R84, R85, RZ ;  /* 0x0000005554547210 */ /* 0x000fe40007f3e0ff */
[----:B------:R-:W-:-:S02]  /*42db0*/  LOP3.LUT R23, R11, R86, RZ, 0x3c, !PT ;  /* 0x000000560b177212 */ /* 0x000fc400078e3cff */
[----:B------:R-:W-:Y:S01]  /*42dc0*/  LOP3.LUT R54, R17, R52, RZ, 0x3c, !PT ;  /* 0x0000003411367212 */ /* 0x000fe200078e3cff */
[----:B------:R-:W-:Y:S01]  /*42dd0*/  IMAD.X R22, R22, 0x1, R91, P0 ;  /* 0x0000000116167824 */ /* 0x000fe200000e065b */
        /* <DEDUP_REMOVED lines=26> */
[----:B------:R-:W-:-:S02]  /*42f80*/  IADD3 R85, P0, P1, R73, R39, R90 ;  /* 0x0000002749557210 */ /* 0x000fc4000791e05a */
[----:B------:R-:W-:Y:S02]  /*42f90*/  IADD3.X R96, R63, R96, R94, P2, P3 ;  /* 0x000000603f607210 */ /* 0x000fe400017e645e */
[----:B------:R-:W-:Y:S02]  /*42fa0*/  LOP3.LUT R98, R53, R20, R37, 0x96, !PT ;  /* 0x0000001435627212 */ /* 0x000fe400078e9625 */
        /* <DEDUP_REMOVED lines=9> */
[----:B------:R-:W-:-:S02]  /*43040*/  SHF.L.W.U32.HI R17, R92, 0x10, R19 ;  /* 0x000000105c117819 */ /* 0x000fc40000010e13 */
[----:B------:R-:W-:Y:S02]  /*43050*/  LOP3.LUT R19, R52, R10, R87, 0x96, !PT ;  /* 0x0000000a34137212 */ /* 0x000fe400078e9657 */
[----:B------:R-:W-:Y:S02]  /*43060*/  SHF.L.W.U32.HI R10, R21, 0x10, R20 ;  /* 0x00000010150a7819 */ /* 0x000fe40000010e14 */
[----:B------:R-:W-:Y:S02]  /*43070*/  SHF.L.W.U32.HI R16, R20, 0x10, R21 ;  /* 0x0000001014107819 */ /* 0x000fe40000010e15 */
[----:B------:R-:W-:Y:S02]  /*43080*/  IADD3 R39, P0, R11, R84, RZ ;  /* 0x000000540b277210 */ /* 0x000fe40007f1e0ff */
[----:B------:R-:W-:Y:S02]  /*43090*/  SHF.L.W.U32.HI R20, R19, 0x10, R18 ;  /* 0x0000001013147819 */ /* 0x000fe40000010e12 */
[----:B------:R-:W-:Y:S01]  /*430a0*/  SHF.L.W.U32.HI R18, R18, 0x10, R19 ;  /* 0x0000001012127819 */ /* 0x000fe20000010e13 */
[----:B------:R-:W-:Y:S01]  /*430b0*/  IMAD.X R87, R17, 0x1, R54, P0 ;  /* 0x0000000111577824 */ /* 0x000fe200000e0636 */
[----:B------:R-:W-:-:S02]  /*430c0*/  SHF.L.W.U32.HI R21, R98, 0x10, R95 ;  /* 0x0000001062157819 */ /* 0x000fc40000010e5f */
[----:B------:R-:W-:Y:S02]  /*430d0*/  SHF.L.W.U32.HI R19, R95, 0x10, R98 ;  /* 0x000000105f137819 */ /* 0x000fe40000010e62 */
[----:B------:R-:W-:Y:S02]  /*430e0*/  IADD3 R95, P1, R16, R27, RZ ;  /* 0x0000001b105f7210 */ /* 0x000fe40007f3e0ff */
[----:B------:R-:W-:Y:S02]  /*430f0*/  IADD3 R92, P2, R18, R23, RZ ;  /* 0x00000017125c7210 */ /* 0x000fe40007f5e0ff */
        /* <DEDUP_REMOVED lines=27> */
[----:B------:R-:W-:Y:S02]  /*432b0*/  IADD3.X R85, R81, R86, R52, P2, P3 ;  /* 0x0000005651557210 */ /* 0x000fe400017e6434 */
[----:B------:R-:W-:Y:S02]  /*432c0*/  LOP3.LUT R52, R17, R94, RZ, 0x3c, !PT ;  /* 0x0000005e11347212 */ /* 0x000fe400078e3cff */
[----:B------:R-:W-:Y:S02]  /*432d0*/  LOP3.LUT R37, R20, R53, RZ, 0x3c, !PT ;  /* 0x0000003514257212 */ /* 0x000fe400078e3cff */
[----:B------:R-:W-:Y:S02]  /*432e0*/  LOP3.LUT R23, R21, R96, RZ, 0x3c, !PT ;  /* 0x0000006015177212 */ /* 0x000fe400078e3cff */
[----:B------:R-:W-:-:S02]  /*432f0*/  IADD3 R52, P2, R52, R24, RZ ;  /* 0x0000001834347210 */ /* 0x000fc40007f5e0ff */
[----:B------:R-:W-:Y:S02]  /*43300*/  IADD3 R37, P0, R37, R95, RZ ;  /* 0x0000005f25257210 */ /* 0x000fe40007f1e0ff */
[----:B------:R-:W-:Y:S02]  /*43310*/  IADD3 R23, P1, R23, R92, RZ ;  /* 0x0000005c17177210 */ /* 0x000fe40007f3e0ff */
[----:B------:R-:W-:Y:S02]  /*43320*/  LOP3.LUT R22, R10, R85, RZ, 0x3c, !PT ;  /* 0x000000550a167212 */ /* 0x000fe400078e3cff */
        /* <DEDUP_REMOVED lines=25> */
[----:B------:R-:W-:Y:S02]  /*434c0*/  SHF.L.W.U32.HI R89, R89, 0x8, R90 ;  /* 0x0000000859597819 */ /* 0x000fe40000010e5a */
[----:B------:R-:W-:-:S02]  /*434d0*/  IADD3 R54, P2, P3, R48, R82, R69 ;  /* 0x0000005230367210 */ /* 0x000fc40007b5e045 */
[----:B------:R-:W-:Y:S02]  /*434e0*/  IADD3.X R90, R71, R53, R92, P0, P1 ;  /* 0x00000035475a7210 */ /* 0x000fe400007e245c */
[----:B------:R-:W-:Y:S02]  /*434f0*/  LOP3.LUT R95, R27, R20, R53, 0x96, !PT ;  /* 0x000000141b5f7212 */ /* 0x000fe400078e9635 */
[----:B------:R-:W-:Y:S02]  /*43500*/  IADD3.X R53, R49, R96, R68, P2, P3 ;  /* 0x0000006031357210 */ /* 0x000fe400017e6444 */
[----:B------:R-:W-:Y:S02]  /*43510*/  LOP3.LUT R18, R90, R18, R55, 0x96, !PT ;  /* 0x000000125a127212 */ /* 0x000fe400078e9637 */
[----:B------:R-:W-:Y:S02]  /*43520*/  IADD3 R83, P0, P1, R79, R26, R86 ;  /* 0x0000001a4f537210 */ /* 0x000fe4000791e056 */
        /* <DEDUP_REMOVED lines=21> */
[----:B------:R-:W-:Y:S01]  /*43680*/  LOP3.LUT R95, R92, R25, RZ, 0x3c, !PT ;  /* 0x000000195c5f7212 */ /* 0x000fe200078e3cff */
[----:B------:R-:W-:Y:S01]  /*43690*/  IMAD.X R98, R18, 0x1, R87, P2 ;  /* 0x0000000112627824 */ /* 0x000fe200010e0657 */
[----:B------:R-:W-:Y:S02]  /*436a0*/  IADD3 R97, P1, R17, R52, RZ ;  /* 0x0000003411617210 */ /* 0x000fe40007f3e0ff */
        /* <DEDUP_REMOVED lines=31> */
[----:B------:R-:W-:Y:S01]  /*438a0*/  LOP3.LUT R87, R17, R54, RZ, 0x3c, !PT ;  /* 0x0000003611577212 */ /* 0x000fe200078e3cff */
[----:B------:R-:W-:Y:S01]  /*438b0*/  IMAD.X R22, R22, 0x1, R99, P0 ;  /* 0x0000000116167824 */ /* 0x000fe200000e0663 */
[----:B------:R-:W-:Y:S02]  /*438c0*/  LOP3.LUT R23, R11, R92, RZ, 0x3c, !PT ;  /* 0x0000005c0b177212 */ /* 0x000fe400078e3cff */
[----:B------:R-:W-:Y:S02]  /*438d0*/  IADD3 R52, P2, R52, R37, RZ ;  /* 0x0000002534347210 */ /* 0x000fe40007f5e0ff */
        /* <DEDUP_REMOVED lines=68> */
[----:B------:R-:W-:Y:S02]  /*43d20*/  IADD3.X R69, R47, R52, R69, P2, P3 ;  /* 0x000000342f457210 */ /* 0x000fe400017e6445 */
[----:B------:R-:W-:Y:S02]  /*43d30*/  SHF.L.W.U32.HI R84, R23, 0x1, R88 ;  /* 0x0000000117547819 */ /* 0x000fe40000010e58 */
[----:B------:R-:W-:Y:S02]  /*43d40*/  IADD3 R86, P4, P5, R66, R55, R86 ;  /* 0x0000003742567210 */ /* 0x000fe40007d9e056 */
[----:B------:R-:W-:-:S02]  /*43d50*/  SHF.L.W.U32.HI R88, R22, 0x1, R25 ;  /* 0x0000000116587819 */ /* 0x000fc40000010e19 */
[----:B------:R-:W-:Y:S02]  /*43d60*/  IADD3 R26, P2, P3, R80, R37, R27 ;  /* 0x00000025501a7210 */ /* 0x000fe40007b5e01b */
[----:B------:R-:W-:Y:S02]  /*43d70*/  SHF.L.W.U32.HI R94, R89, 0x1, R94 ;  /* 0x00000001595e7819 */ /* 0x000fe40000010e5e */
[----:B------:R-:W-:Y:S02]  /*43d80*/  IADD3 R22, P1, P0, R73, R92, R39 ;  /* 0x0000005c49167210 */ /* 0x000fe4000783e027 */
[----:B------:R-:W-:Y:S02]  /*43d90*/  LOP3.LUT R89, R20, R69, RZ, 0x3c, !PT ;  /* 0x0000004514597212 */ /* 0x000fe400078e3cff */
[----:B------:R-:W-:Y:S02]  /*43da0*/  IADD3.X R68, R63, R84, R68, P4, P5 ;  /* 0x000000543f447210 */ /* 0x000fe400027ea444 */
[----:B------:R-:W-:-:S02]  /*43db0*/  IADD3.X R91, R38, R88, R91, P2, P3 ;  /* 0x00000058265b7210 */ /* 0x000fc400017e645b */
[----:B------:R-:W-:Y:S02]  /*43dc0*/  IADD3.X R93, R75, R94, R90, P1, P0 ;  /* 0x0000005e4b5d7210 */ /* 0x000fe40000fe045a */
[----:B------:R-:W-:Y:S02]  /*43dd0*/  IADD3 R89, P0, R89, R87, RZ ;  /* 0x0000005759597210 */ /* 0x000fe40007f1e0ff */
[----:B------:R-:W-:Y:S02]  /*43de0*/  LOP3.LUT R39, R18, R53, RZ, 0x3c, !PT ;  /* 0x0000003512277212 */ /* 0x000fe400078e3cff */
[----:B------:R-:W-:Y:S02]  /*43df0*/  LOP3.LUT R27, R21, R68, RZ, 0x3c, !PT ;  /* 0x00000044151b7212 */ /* 0x000fe400078e3cff */
[----:B------:R-:W-:Y:S02]  /*43e00*/  LOP3.LUT R23, R10, R91, RZ, 0x3c, !PT ;  /* 0x0000005b0a177212 */ /* 0x000fe400078e3cff */
[----:B------:R-:W-:Y:S01]  /*43e10*/  LOP3.LUT R24, R16, R93, RZ, 0x3c, !PT ;  /* 0x0000005d10187212 */ /* 0x000fe200078e3cff */
[----:B------:R-:W-:Y:S01]  /*43e20*/  IMAD.X R39, R39, 0x1, R95, P0 ;  /* 0x0000000127277824 */ /* 0x000fe200000e065f */
[----:B------:R-:W-:-:S02]  /*43e30*/  IADD3 R27, P1, R27, R96, RZ ;  /* 0x000000601b1b7210 */ /* 0x000fc40007f3e0ff */
[----:B------:R-:W-:Y:S02]  /*43e40*/  LOP3.LUT R25, R19, R86, RZ, 0x3c, !PT ;  /* 0x0000005613197212 */ /* 0x000fe400078e3cff */
[----:B------:R-:W-:Y:S02]  /*43e50*/  IADD3 R82, P3, R23, R82, RZ ;  /* 0x0000005217527210 */ /* 0x000fe40007f7e0ff */
[----:B------:R-:W-:Y:S02]  /*43e60*/  IADD3 R24, P2, R24, R97, RZ ;  /* 0x0000006118187210 */ /* 0x000fe40007f5e0ff */
[----:B------:R-:W-:Y:S02]  /*43e70*/  LOP3.LUT R23, R11, R22, RZ, 0x3c, !PT ;  /* 0x000000160b177212 */ /* 0x000fe400078e3cff */
[----:B------:R-:W-:Y:S01]  /*43e80*/  LOP3.LUT R90, R17, R26, RZ, 0x3c, !PT ;  /* 0x0000001a115a7212 */ /* 0x000fe200078e3cff */
[----:B------:R-:W-:Y:S01]  /*43e90*/  IMAD.X R25, R25, 0x1, R98, P1 ;  /* 0x0000000119197824 */ /* 0x000fe200008e0662 */
[----:B------:R-:W-:-:S02]  /*43ea0*/  LOP3.LUT R96, R54, R89, RZ, 0x3c, !PT ;  /* 0x0000005936607212 */ /* 0x000fc400078e3cff */
[----:B------:R-:W-:Y:S01]  /*43eb0*/  LOP3.LUT R87, R52, R39, RZ, 0x3c, !PT ;  /* 0x0000002734577212 */ /* 0x000fe200078e3cff */
[----:B------:R-:W-:Y:S02]  /*43ec0*/  IMAD.X R23, R23, 0x1, R99, P2 ;  /* 0x0000000117177824 */ /* 0x000fe400010e0663 */
[----:B------:R-:W-:Y:S01]  /*43ed0*/  IMAD.X R83, R90, 0x1, R83, P3 ;  /* 0x000000015a537824 */ /* 0x000fe200018e0653 */
[----:B------:R-:W-:Y:S02]  /*43ee0*/  SHF.L.W.U32.HI R90, R87, 0x8, R96 ;  /* 0x00000008575a7819 */ /* 0x000fe40000010e60 */
[----:B------:R-:W-:Y:S02]  /*43ef0*/  LOP3.LUT R54, R55, R27, RZ, 0x3c, !PT ;  /* 0x0000001b37367212 */ /* 0x000fe400078e3cff */
[----:B------:R-:W-:Y:S02]  /*43f00*/  LOP3.LUT R85, R84, R25, RZ, 0x3c, !PT ;  /* 0x0000001954557212 */ /* 0x000fe400078e3cff */
[----:B------:R-:W-:-:S02]  /*43f10*/  SHF.L.W.U32.HI R96, R96, 0x8, R87 ;  /* 0x0000000860607819 */ /* 0x000fc40000010e57 */
[----:B------:R-:W-:Y:S02]  /*43f20*/  LOP3.LUT R52, R94, R23, RZ, 0x3c, !PT ;  /* 0x000000175e347212 */ /* 0x000fe400078e3cff */
[----:B------:R-:W-:Y:S02]  /*43f30*/  LOP3.LUT R94, R37, R82, RZ, 0x3c, !PT ;  /* 0x00000052255e7212 */ /* 0x000fe400078e3cff */
[----:B------:R-:W-:Y:S02]  /*43f40*/  LOP3.LUT R87, R92, R24, RZ, 0x3c, !PT ;  /* 0x000000185c577212 */ /* 0x000fe400078e3cff */
[----:B------:R-:W-:Y:S02]  /*43f50*/  SHF.L.W.U32.HI R84, R54, 0x8, R85 ;  /* 0x0000000836547819 */ /* 0x000fe40000010e55 */
[----:B------:R-:W-:Y:S02]  /*43f60*/  IADD3 R37, P0, P1, R76, R53, R96 ;  /* 0x000000354c257210 */ /* 0x000fe4000791e060 */
[----:B------:R-:W-:-:S02]  /*43f70*/  LOP3.LUT R95, R88, R83, RZ, 0x3c, !PT ;  /* 0x00000053585f7212 */ /* 0x000fc400078e3cff */
[----:B------:R-:W-:Y:S02]  /*43f80*/  SHF.L.W.U32.HI R55, R85, 0x8, R54 ;  /* 0x0000000855377819 */ /* 0x000fe40000010e36 */
[----:B------:R-:W-:Y:S02]  /*43f90*/  SHF.L.W.U32.HI R85, R52, 0x8, R87 ;  /* 0x0000000834557819 */ /* 0x000fe40000010e57 */
[----:B------:R-:W-:Y:S02]  /*43fa0*/  IADD3 R54, P2, P3, R45, R86, R84 ;  /* 0x000000562d367210 */ /* 0x000fe40007b5e054 */
[----:B------:R-:W-:Y:S02]  /*43fb0*/  LOP3.LUT R20, R37, R20, R69, 0x96, !PT ;  /* 0x0000001425147212 */ /* 0x000fe400078e9645 */
[----:B------:R-:W-:Y:S02]  /*43fc0*/  SHF.L.W.U32.HI R87, R87, 0x8, R52 ;  /* 0x0000000857577819 */ /* 0x000fe40000010e34 */
[----:B------:R-:W-:-:S02]  /*43fd0*/  SHF.L.W.U32.HI R92, R95, 0x8, R94 ;  /* 0x000000085f5c7819 */ /* 0x000fc40000010e5e */
[----:B------:R-:W-:Y:S02]  /*43fe0*/  IADD3.X R69, R74, R69, R90, P0, P1 ;  /* 0x000000454a457210 */ /* 0x000fe400007e245a */
[----:B------:R-:W-:Y:S02]  /*43ff0*/  SHF.L.W.U32.HI R94, R94, 0x8, R95 ;  /* 0x000000085e5e7819 */ /* 0x000fe40000010e5f */
        /* <DEDUP_REMOVED lines=48> */
[----:B------:R-:W-:Y:S02]  /*44300*/  IADD3.X R87, R7, R96, R88, P1, P0 ;  /* 0x0000006007577210 */ /* 0x000fe40000fe0458 */
[----:B------:R-:W-:Y:S02]  /*44310*/  IADD3.X R103, R61, R55, R86, P2, P3 ;  /* 0x000000373d677210 */ /* 0x000fe400017e6456 */
[----:B------:R-:W-:-:S02]  /*44320*/  LOP3.LUT R86, R18, R87, RZ, 0x3c, !PT ;  /* 0x0000005712567212 */ /* 0x000fc400078e3cff */
[----:B------:R-:W-:Y:S02]  /*44330*/  LOP3.LUT R27, R26, R69, RZ, 0x3c, !PT ;  /* 0x000000451a1b7212 */ /* 0x000fe400078e3cff */
[----:B------:R-:W-:Y:S02]  /*44340*/  IADD3 R54, P4, P5, R77, R39, R54 ;  /* 0x000000274d367210 */ /* 0x000fe40007d9e036 */
[----:B------:R-:W-:Y:S02]  /*44350*/  IADD3 R23, P2, R86, R19, RZ ;  /* 0x0000001356177210 */ /* 0x000fe40007f5e0ff */
[----:B------:R-:W-:Y:S02]  /*44360*/  IADD3 R27, P0, R27, R102, RZ ;  /* 0x000000661b1b7210 */ /* 0x000fe40007f1e0ff */
[----:B------:R-:W-:Y:S02]  /*44370*/  LOP3.LUT R86, R22, R37, RZ, 0x3c, !PT ;  /* 0x0000002516567212 */ /* 0x000fe400078e3cff */
[----:B------:R-:W-:-:S02]  /*44380*/  IADD3.X R68, R71, R82, R68, P4, P5 ;  /* 0x0000005247447210 */ /* 0x000fc400027ea444 */
[----:B------:R-:W-:Y:S01]  /*44390*/  LOP3.LUT R92, R16, R103, RZ, 0x3c, !PT ;  /* 0x00000067105c7212 */ /* 0x000fe200078e3cff */
[----:B------:R-:W-:Y:S01]  /*443a0*/  IMAD.X R86, R86, 0x1, R91, P0 ;  /* 0x0000000156567824 */ /* 0x000fe200000e065b */
[----:B------:R-:W-:Y:S02]  /*443b0*/  LOP3.LUT R24, R20, R68, RZ, 0x3c, !PT ;  /* 0x0000004414187212 */ /* 0x000fe400078e3cff */
[----:B------:R-:W-:Y:S02]  /*443c0*/  LOP3.LUT R88, R11, R52, RZ, 0x3c, !PT ;  /* 0x000000340b587212 */ /* 0x000fe400078e3cff */
[----:B------:R-:W-:Y:S02]  /*443d0*/  IADD3 R92, P3, R92, R93, RZ ;  /* 0x0000005d5c5c7210 */ /* 0x000fe40007f7e0ff */
        /* <DEDUP_REMOVED lines=9> */
[----:B------:R-:W-:Y:S02]  /*44470*/  SHF.L.W.U32.HI R53, R98, 0x8, R85 ;  /* 0x0000000862357819 */ /* 0x000fe40000010e55 */
[----:B------:R-:W-:-:S02]  /*44480*/  LOP3.LUT R99, R96, R21, RZ, 0x3c, !PT ;  /* 0x0000001560637212 */ /* 0x000fc400078e3cff */
[----:B------:R-:W-:Y:S02]  /*44490*/  LOP3.LUT R83, R39, R24, RZ, 0x3c, !PT ;  /* 0x0000001827537212 */ /* 0x000fe400078e3cff */
[----:B------:R-:W-:Y:S02]  /*444a0*/  SHF.L.W.U32.HI R39, R85, 0x8, R98 ;  /* 0x0000000855277819 */ /* 0x000fe40000010e62 */
[----:B------:R-:W-:Y:S02]  /*444b0*/  LOP3.LUT R84, R84, R92, RZ, 0x3c, !PT ;  /* 0x0000005c54547212 */ /* 0x000fe400078e3cff */
[----:B------:R-:W-:Y:S02]  /*444c0*/  LOP3.LUT R55, R55, R90, RZ, 0x3c, !PT ;  /* 0x0000005a37377212 */ /* 0x000fe400078e3cff */
[----:B------:R-:W-:Y:S02]  /*444d0*/  IADD3 R85, P0, P1, R62, R37, R53 ;  /* 0x000000253e557210 */ /* 0x000fe4000791e035 */
[----:B------:R-:W-:-:S02]  /*444e0*/  LOP3.LUT R82, R82, R19, RZ, 0x3c, !PT ;  /* 0x0000001352527212 */ /* 0x000fc400078e3cff */
[----:B------:R-:W-:Y:S02]  /*444f0*/  SHF.L.W.U32.HI R93, R99, 0x8, R94 ;  /* 0x00000008635d7819 */ /* 0x000fe40000010e5e */
[----:B------:R-:W-:Y:S02]  /*44500*/  SHF.L.W.U32.HI R99, R94, 0x8, R99 ;  /* 0x000000085e637819 */ /* 0x000fe40000010e63 */
[----:B------:R-:W-:Y:S02]  /*44510*/  SHF.L.W.U32.HI R94, R55, 0x8, R84 ;  /* 0x00000008375e7819 */ /* 0x000fe40000010e54 */
[----:B------:R-:W-:Y:S02]  /*44520*/  SHF.L.W.U32.HI R95, R84, 0x8, R55 ;  /* 0x00000008545f7819 */ /* 0x000fe40000010e37 */
[----:B------:R-:W-:Y:S02]  /*44530*/  LOP3.LUT R84, R85, R26, R69, 0x96, !PT ;  /* 0x0000001a55547212 */ /* 0x000fe400078e9645 */
[----:B------:R-:W-:-:S02]  /*44540*/  SHF.L.W.U32.HI R96, R83, 0x8, R82 ;  /* 0x0000000853607819 */ /* 0x000fc40000010e52 */
[----:B------:R-:W-:Y:S02]  /*44550*/  IADD3.X R69, R64, R69, R39, P0, P1 ;  /* 0x0000004540457210 */ /* 0x000fe400007e2427 */
[----:B------:R-:W-:Y:S02]  /*44560*/  SHF.L.W.U32.HI R89, R82, 0x8, R83 ;  /* 0x0000000852597819 */ /* 0x000fe40000010e53 */
[----:B------:R-:W-:Y:S02]  /*44570*/  IADD3 R83, P2, P3, R73, R54, R96 ;  /* 0x0000003649537210 */ /* 0x000fe40007b5e060 */
[----:B------:R-:W-:Y:S02]  /*44580*/  LOP3.LUT R37, R69, R22, R37, 0x96, !PT ;  /* 0x0000001645257212 */ /* 0x000fe400078e9625 */
[----:B------:R-:W-:Y:S02]  /*44590*/  IADD3 R55, P0, P1, R72, R52, R99 ;  /* 0x0000003448377210 */ /* 0x000fe4000791e063 */
[----:B------:R-:W-:-:S02]  /*445a0*/  IADD3.X R82, R75, R68, R89, P2, P3 ;  /* 0x000000444b527210 */ /* 0x000fc400017e6459 */
[----:B------:R-:W-:Y:S02]  /*445b0*/  SHF.L.W.U32.HI R26, R84, 0x10, R37 ;  /* 0x00000010541a7819 */ /* 0x000fe40000010e25 */
[----:B------:R-:W-:Y:S02]  /*445c0*/  IADD3 R97, P2, P3, R48, R25, R95 ;  /* 0x0000001930617210 */ /* 0x000fe40007b5e05f */
[----:B------:R-:W-:Y:S02]  /*445d0*/  LOP3.LUT R18, R55, R18, R87, 0x96, !PT ;  /* 0x0000001237127212 */ /* 0x000fe400078e9657 */
[----:B------:R-:W-:Y:S02]  /*445e0*/  IADD3.X R87, R8, R87, R93, P0, P1 ;  /* 0x0000005708577210 */ /* 0x000fe400007e245d */
[----:B------:R-:W-:Y:S02]  /*445f0*/  SHF.L.W.U32.HI R37, R37, 0x10, R84 ;  /* 0x0000001025257819 */ /* 0x000fe40000010e54 */
[----:B------:R-:W-:-:S02]  /*44600*/  IADD3 R84, P0, R26, R27, RZ ;  /* 0x0000001b1a547210 */ /* 0x000fc40007f1e0ff */
[----:B------:R-:W-:Y:S02]  /*44610*/  LOP3.LUT R16, R97, R16, R103, 0x96, !PT ;  /* 0x0000001061107212 */ /* 0x000fe400078e9667 */
[----:B------:R-:W-:Y:S02]  /*44620*/  IADD3.X R103, R49, R103, R94, P2, P3 ;  /* 0x0000006731677210 */ /* 0x000fe400017e645e */
[----:B------:R-:W-:Y:S02]  /*44630*/  LOP3.LUT R20, R83, R20, R68, 0x96, !PT ;  /* 0x0000001453147212 */ /* 0x000fe400078e9644 */
[----:B------:R-:W-:Y:S01]  /*44640*/  LOP3.LUT R17, R82, R17, R54, 0x96, !PT ;  /* 0x0000001152117212 */ /* 0x000fe200078e9636 */
[----:B------:R-:W-:Y:S01]  /*44650*/  IMAD.X R86, R37, 0x1, R86, P0 ;  /* 0x0000000125567824 */ /* 0x000fe200000e0656 */
[----:B------:R-:W-:Y:S02]  /*44660*/  LOP3.LUT R25, R103, R10, R25, 0x96, !PT ;  /* 0x0000000a67197212 */ /* 0x000fe400078e9619 */
[----:B------:R-:W-:-:S02]  /*44670*/  SHF.L.W.U32.HI R27, R20, 0x10, R17 ;  /* 0x00000010141b7819 */ /* 0x000fc40000010e11 */
[----:B------:R-:W-:Y:S02]  /*44680*/  LOP3.LUT R91, R53, R84, RZ, 0x3c, !PT ;  /* 0x00000054355b7212 */ /* 0x000fe400078e3cff */
[----:B------:R-:W-:Y:S02]  /*44690*/  LOP3.LUT R10, R39, R86, RZ, 0x3c, !PT ;  /* 0x00000056270a7212 */ /* 0x000fe400078e3cff */
[----:B------:R-:W-:Y:S02]  /*446a0*/  SHF.L.W.U32.HI R53, R25, 0x10, R16 ;  /* 0x0000001019357819 */ /* 0x000fe40000010e10 */
[----:B------:R-:W-:Y:S02]  /*446b0*/  SHF.L.W.U32.HI R39, R16, 0x10, R25 ;  /* 0x0000001010277819 */ /* 0x000fe40000010e19 */
[----:B------:R-:W-:Y:S02]  /*446c0*/  IADD3 R100, P0, R27, R24, RZ ;  /* 0x000000181b647210 */ /* 0x000fe40007f1e0ff */
[----:B------:R-:W2:Y:S01]  /*446d0*/  LDL.64 R24, [R1+0xe0] ;  /* 0x0000e00001187983 */ /* 0x000ea20000100a00 */
[----:B------:R-:W-:-:S02]  /*446e0*/  LOP3.LUT R11, R87, R11, R52, 0x96, !PT ;  /* 0x0000000b570b7212 */ /* 0x000fc400078e9634 */
[----:B------:R-:W-:Y:S02]  /*446f0*/  SHF.L.W.U32.HI R52, R17, 0x10, R20 ;  /* 0x0000001011347819 */ /* 0x000fe40000010e14 */
[----:B------:R-:W-:Y:S02]  /*44700*/  SHF.L.W.U32.HI R54, R18, 0x10, R11 ;  /* 0x0000001012367819 */ /* 0x000fe40000010e0b */
[----:B------:R-:W-:Y:S02]  /*44710*/  SHF.L.W.U32.HI R68, R11, 0x10, R18 ;  /* 0x000000100b447819 */ /* 0x000fe40000010e12 */
[----:B------:R-:W-:Y:S02]  /*44720*/  IADD3 R20, P1, R54, R23, RZ ;  /* 0x0000001736147210 */ /* 0x000fe40007f3e0ff */
[----:B------:R-:W-:Y:S02]  /*44730*/  SHF.L.W.U32.HI R88, R10, 0x1, R91 ;  /* 0x000000010a587819 */ /* 0x000fe40000010e5b */
[----:B------:R-:W-:-:S02]  /*44740*/  IADD3 R16, P2, R39, R92, RZ ;  /* 0x0000005c27107210 */ /* 0x000fc40007f5e0ff */
[----:B------:R-:W-:Y:S01]  /*44750*/  SHF.L.W.U32.HI R91, R91, 0x1, R10 ;  /* 0x000000015b5b7819 */ /* 0x000fe20000010e0a */
[----:B------:R-:W-:Y:S02]  /*44760*/  IMAD.X R10, R52, 0x1, R19, P0 ;  /* 0x00000001340a7824 */ /* 0x000fe400000e0613 */
        /* <DEDUP_REMOVED lines=11> */
[----:B------:R-:W-:Y:S02]  /*44820*/  LOP3.LUT R11, R95, R16, RZ, 0x3c, !PT ;  /* 0x000000105f0b7212 */ /* 0x000fe400078e3cff */
[----:B------:R-:W-:Y:S02]  /*44830*/  SHF.L.W.U32.HI R92, R18, 0x1, R19 ;  /* 0x00000001125c7819 */ /* 0x000fe40000010e13 */
[----:B------:R-:W-:Y:S02]  /*44840*/  IADD3 R18, P0, P1, R58, R94, R85 ;  /* 0x0000005e3a127210 */ /* 0x000fe4000791e055 */
[----:B------:R-:W-:Y:S02]  /*44850*/  IADD3 R89, P2, P3, R70, R23, R83 ;  /* 0x0000001746597210 */ /* 0x000fe40007b5e053 */
[----:B------:R-:W-:Y:S02]  /*44860*/  IADD3.X R103, R46, R91, R103, P4, P5 ;  /* 0x0000005b2e677210 */ /* 0x000fe400027ea467 */
[----:B------:R-:W-:-:S02]  /*44870*/  SHF.L.W.U32.HI R90, R96, 0x1, R11 ;  /* 0x00000001605a7819 */ /* 0x000fc40000010e0b */
[----:B------:R-:W-:Y:S02]  /*44880*/  SHF.L.W.U32.HI R19, R11, 0x1, R96 ;  /* 0x000000010b137819 */ /* 0x000fe40000010e60 */
[----:B------:R-:W-:Y:S02]  /*44890*/  IADD3.X R96, R56, R98, R69, P0, P1 ;  /* 0x0000006238607210 */ /* 0x000fe400007e2445 */
[----:B------:R-:W-:Y:S02]  /*448a0*/  IADD3.X R99, R81, R92, R82, P2, P3 ;  /* 0x0000005c51637210 */ /* 0x000fe400017e6452 */
[----:B------:R-:W-:Y:S02]  /*448b0*/  LOP3.LUT R11, R68, R103, RZ, 0x3c, !PT ;  /* 0x00000067440b7212 */ /* 0x000fe400078e3cff */
[----:B------:R-:W-:Y:S02]  /*448c0*/  IADD3 R22, P0, P1, R78, R90, R55 ;  /* 0x0000005a4e167210 */ /* 0x000fe4000791e037 */
[----:B------:R-:W-:-:S02]  /*448d0*/  LOP3.LUT R85, R53, R96, RZ, 0x3c, !PT ;  /* 0x0000006035557212 */ /* 0x000fc400078e3cff */
[----:B------:R-:W-:Y:S02]  /*448e0*/  LOP3.LUT R55, R37, R99, RZ, 0x3c, !PT ;  /* 0x0000006325377212 */ /* 0x000fe400078e3cff */
[----:B------:R-:W-:Y:S02]  /*448f0*/  IADD3 R11, P3, R11, R100, RZ ;  /* 0x000000640b0b7210 */ /* 0x000fe40007f7e0ff */
[----:B------:R-:W-:Y:S02]  /*44900*/  LOP3.LUT R69, R54, R97, RZ, 0x3c, !PT ;  /* 0x0000006136457212 */ /* 0x000fe400078e3cff */
[----:B------:R-:W-:Y:S02]  /*44910*/  IADD3.X R101, R36, R19, R87, P0, P1 ;  /* 0x0000001324657210 */ /* 0x000fe400007e2457 */
        /* <DEDUP_REMOVED lines=21> */
[----:B------:R-:W-:Y:S02]  /*44a70*/  IADD3 R23, P0, P1, R44, R97, R100 ;  /* 0x000000612c177210 */ /* 0x000fe4000791e064 */
[----:B------:R-:W-:Y:S02]  /*44a80*/  LOP3.LUT R90, R90, R55, RZ, 0x3c, !PT ;  /* 0x000000375a5a7212 */ /* 0x000fe400078e3cff */
[----:B------:R-:W-:-:S02]  /*44a90*/  LOP3.LUT R95, R19, R86, RZ, 0x3c, !PT ;  /* 0x00000056135f7212 */ /* 0x000fc400078e3cff */
[----:B------:R-:W-:Y:S02]  /*44aa0*/  SHF.L.W.U32.HI R92, R17, 0x8, R94 ;  /* 0x00000008115c7819 */ /* 0x000fe40000010e5e */
[----:B------:R-:W-:Y:S02]  /*44ab0*/  SHF.L.W.U32.HI R94, R94, 0x8, R17 ;  /* 0x000000085e5e7819 */ /* 0x000fe40000010e11 */
[----:B------:R-:W-:Y:S02]  /*44ac0*/  IADD3.X R19, R47, R103, R98, P0, P1 ;  /* 0x000000672f137210 */ /* 0x000fe400007e2462 */
[----:B------:R-:W-:Y:S02]  /*44ad0*/  LOP3.LUT R17, R23, R68, R103, 0x96, !PT ;  /* 0x0000004417117212 */ /* 0x000fe400078e9667 */
[----:B------:R-:W-:Y:S02]  /*44ae0*/  SHF.L.W.U32.HI R93, R95, 0x8, R90 ;  /* 0x000000085f5d7819 */ /* 0x000fe40000010e5a */
[----:B------:R-:W-:-:S02]  /*44af0*/  IADD3 R68, P0, P1, R66, R18, R87 ;  /* 0x0000001242447210 */ /* 0x000fc4000791e057 */
[----:B------:R-:W-:Y:S02]  /*44b00*/  SHF.L.W.U32.HI R95, R90, 0x8, R95 ;  /* 0x000000085a5f7819 */ /* 0x000fe40000010e5f */
[----:B------:R-:W-:Y:S02]  /*44b10*/  LOP3.LUT R54, R19, R54, R97, 0x96, !PT ;  /* 0x0000003613367212 */ /* 0x000fe400078e9661 */
[----:B------:R-:W-:Y:S02]  /*44b20*/  LOP3.LUT R97, R68, R53, R96, 0x96, !PT ;  /* 0x0000003544617212 */ /* 0x000fe400078e9660 */
[----:B------:R-:W-:Y:S02]  /*44b30*/  IADD3 R91, P4, P5, R80, R22, R95 ;  /* 0x00000016505b7210 */ /* 0x000fe40007d9e05f */
[----:B------:R-:W-:Y:S02]  /*44b40*/  IADD3.X R53, R63, R96, R84, P0, P1 ;  /* 0x000000603f357210 */ /* 0x000fe400007e2454 */
[----:B------:R-:W-:-:S02]  /*44b50*/  IADD3 R90, P2, P3, R76, R89, R94 ;  /* 0x000000594c5a7210 */ /* 0x000fc40007b5e05e */
[----:B------:R-:W-:Y:S02]  /*44b60*/  SHF.L.W.U32.HI R10, R17, 0x10, R54 ;  /* 0x00000010110a7819 */ /* 0x000fe40000010e36 */
[----:B------:R-:W-:Y:S02]  /*44b70*/  LOP3.LUT R20, R91, R52, R101, 0x96, !PT ;  /* 0x000000345b147212 */ /* 0x000fe400078e9665 */
[----:B------:R-:W-:Y:S02]  /*44b80*/  LOP3.LUT R18, R53, R39, R18, 0x96, !PT ;  /* 0x0000002735127212 */ /* 0x000fe400078e9612 */
[----:B------:R-:W-:Y:S02]  /*44b90*/  IADD3.X R88, R74, R99, R92, P2, P3 ;  /* 0x000000634a587210 */ /* 0x000fe400017e645c */
[----:B------:R-:W-:Y:S02]  /*44ba0*/  IADD3.X R52, R38, R101, R93, P4, P5 ;  /* 0x0000006526347210 */ /* 0x000fe400027ea45d */
        /* <DEDUP_REMOVED lines=14> */
[----:B------:R-:W-:Y:S02]  /*44c90*/  SHF.L.W.U32.HI R22, R26, 0x10, R37 ;  /* 0x000000101a167819 */ /* 0x000fe40000010e25 */
[----:B------:R-:W-:Y:S01]  /*44ca0*/  IADD3 R89, P1, R11, R82, RZ ;  /* 0x000000520b597210 */ /* 0x000fe20007f3e0ff */
[----:B------:R-:W-:Y:S01]  /*44cb0*/  IMAD.X R85, R18, 0x1, R69, P0 ;  /* 0x0000000112557824 */ /* 0x000fe200000e0645 */
[----:B------:R-:W-:Y:S02]  /*44cc0*/  SHF.L.W.U32.HI R82, R98, 0x1, R27 ;  /* 0x0000000162527819 */ /* 0x000fe40000010e1b */
[----:B------:R-:W-:Y:S02]  /*44cd0*/  SHF.L.W.U32.HI R27, R27, 0x1, R98 ;  /* 0x000000011b1b7819 */ /* 0x000fe40000010e62 */
[----:B------:R-:W-:Y:S01]  /*44ce0*/  IADD3 R98, P0, R20, R55, RZ ;  /* 0x0000003714627210 */ /* 0x000fe20007f1e0ff */
        /* <DEDUP_REMOVED lines=55> */
[----:B------:R-:W-:Y:S02]  /*45060*/  IADD3.X R56, R56, R7, R80, P2, P3 ;  /* 0x0000000738387210 */ /* 0x000fe400017e6450 */
[----:B------:R-:W-:Y:S02]  /*45070*/  SHF.L.W.U32.HI R86, R86, 0x8, R85 ;  /* 0x0000000856567819 */ /* 0x000fe40000010e55 */
[----:B------:R-:W-:Y:S02]  /*45080*/  IADD3.X R81, R81, R69, R38, P0, P1 ;  /* 0x0000004551517210 */ /* 0x000fe400007e2426 */
[----:B------:R-:W-:Y:S02]  /*45090*/  IADD3 R44, P0, P1, R44, R37, R84 ;  /* 0x000000252c2c7210 */ /* 0x000fe4000791e054 */
[----:B------:R-:W-:Y:S02]  /*450a0*/  LOP3.LUT R21, R58, R21, R7, 0x96, !PT ;  /* 0x000000153a157212 */ /* 0x000fe400078e9607 */
[----:B------:R-:W-:-:S02]  /*450b0*/  LOP3.LUT R20, R56, R20, R79, 0x96, !PT ;  /* 0x0000001438147212 */ /* 0x000fc400078e964f */
[----:B------:R-:W-:Y:S02]  /*450c0*/  IADD3 R57, P2, P3, R57, R53, R86 ;  /* 0x0000003539397210 */ /* 0x000fe40007b5e056 */
[----:B------:R-:W-:Y:S02]  /*450d0*/  IADD3.X R47, R47, R66, R83, P0, P1 ;  /* 0x000000422f2f7210 */ /* 0x000fe400007e2453 */
[----:B------:R-:W-:Y:S02]  /*450e0*/  SHF.L.W.U32.HI R7, R21, 0x10, R20 ;  /* 0x0000001015077819 */ /* 0x000fe40000010e14 */
[----:B------:R-:W-:Y:S02]  /*450f0*/  IADD3.X R61, R61, R68, R70, P2, P3 ;  /* 0x000000443d3d7210 */ /* 0x000fe400017e6446 */
[----:B------:R-:W-:Y:S02]  /*45100*/  LOP3.LUT R66, R44, R17, R66, 0x96, !PT ;  /* 0x000000112c427212 */ /* 0x000fe400078e9642 */
[----:B------:R-:W-:-:S02]  /*45110*/  LOP3.LUT R37, R47, R10, R37, 0x96, !PT ;  /* 0x0000000a2f257212 */ /* 0x000fc400078e9625 */
[----:B------:R-:W-:Y:S02]  /*45120*/  LOP3.LUT R26, R81, R11, R26, 0x96, !PT ;  /* 0x0000000b511a7212 */ /* 0x000fe400078e961a */
[----:B------:R-:W-:Y:S02]  /*45130*/  SHF.L.W.U32.HI R17, R20, 0x10, R21 ;  /* 0x0000001014117819 */ /* 0x000fe40000010e15 */
[----:B------:R-:W-:Y:S02]  /*45140*/  IADD3 R85, P0, R7, R52, RZ ;  /* 0x0000003407557210 */ /* 0x000fe40007f1e0ff */
[----:B------:R-:W-:Y:S02]  /*45150*/  LOP3.LUT R68, R57, R18, R68, 0x96, !PT ;  /* 0x0000001239447212 */ /* 0x000fe400078e9644 */
[----:B------:R-:W-:Y:S02]  /*45160*/  LOP3.LUT R11, R61, R16, R53, 0x96, !PT ;  /* 0x000000103d0b7212 */ /* 0x000fe400078e9635 */
[----:B------:R-:W-:Y:S01]  /*45170*/  SHF.L.W.U32.HI R10, R66, 0x10, R37 ;  /* 0x00000010420a7819 */ /* 0x000fe20000010e25 */
[----:B------:R-:W-:Y:S01]  /*45180*/  IMAD.X R21, R17, 0x1, R54, P0 ;  /* 0x0000000111157824 */ /* 0x000fe200000e0636 */
[----:B------:R-:W-:-:S02]  /*45190*/  LOP3.LUT R69, R63, R22, R69, 0x96, !PT ;  /* 0x000000163f457212 */ /* 0x000fc400078e9645 */
        /* <DEDUP_REMOVED lines=27> */
[----:B------:R-:W-:Y:S02]  /*45350*/  IADD3.X R81, R64, R54, R81, P2, P3 ;  /* 0x0000003640517210 */ /* 0x000fe400017e6451 */
[----:B------:R-:W-:Y:S02]  /*45360*/  SHF.L.W.U32.HI R38, R86, 0x1, R19 ;  /* 0x0000000156267819 */ /* 0x000fe40000010e13 */
[----:B------:R-:W-:Y:S02]  /*45370*/  IADD3 R76, P1, P0, R76, R53, R44 ;  /* 0x000000354c4c7210 */ /* 0x000fe4000783e02c */
[----:B------:R-:W-:Y:S02]  /*45380*/  SHF.L.W.U32.HI R37, R37, 0x1, R26 ;  /* 0x0000000125257819 */ /* 0x000fe40000010e1a */
[----:B------:R-:W-:Y:S02]  /*45390*/  IADD3 R57, P2, P3, R72, R27, R57 ;  /* 0x0000001b48397210 */ /* 0x000fe40007b5e039 */
[----:B------:R-:W-:-:S02]  /*453a0*/  IADD3.X R65, R65, R45, R56, P4, P5 ;  /* 0x0000002d41417210 */ /* 0x000fc400027ea438 */
[----:B------:R-:W-:Y:S02]  /*453b0*/  LOP3.LUT R23, R22, R81, RZ, 0x3c, !PT ;  /* 0x0000005116177212 */ /* 0x000fe400078e3cff */
[----:B------:R-:W-:Y:S02]  /*453c0*/  IADD3.X R74, R74, R38, R47, P1, P0 ;  /* 0x000000264a4a7210 */ /* 0x000fe40000fe042f */
[----:B------:R-:W-:Y:S02]  /*453d0*/  IADD3.X R61, R8, R37, R61, P2, P3 ;  /* 0x00000025083d7210 */ /* 0x000fe400017e643d */
        /* <DEDUP_REMOVED lines=31> */
[----:B------:R-:W-:Y:S02]  /*455d0*/  SHF.L.W.U32.HI R44, R44, 0x8, R47 ;  /* 0x000000082c2c7819 */ /* 0x000fe40000010e2f */
[----:B------:R-:W-:Y:S02]  /*455e0*/  IADD3.X R64, R36, R81, R21, P2, P3 ;  /* 0x0000005124407210 */ /* 0x000fe400017e6415 */
[----:B------:R-:W-:Y:S02]  /*455f0*/  IADD3 R53, P2, P3, R48, R76, R45 ;  /* 0x0000004c30357210 */ /* 0x000fe40007b5e02d */
[----:B------:R-:W-:Y:S02]  /*45600*/  IADD3 R73, P4, P5, R73, R57, R54 ;  /* 0x0000003949497210 */ /* 0x000fe40007d9e036 */
[----:B------:R-:W-:Y:S02]  /*45610*/  IADD3 R77, P1, P0, R77, R67, R44 ;  /* 0x000000434d4d7210 */ /* 0x000fe4000783e02c */
[----:B------:R-:W-:-:S02]  /*45620*/  IADD3.X R49, R49, R74, R46, P2, P3 ;  /* 0x0000004a31317210 */ /* 0x000fc400017e642e */
[----:B------:R-:W-:Y:S02]  /*45630*/  IADD3.X R75, R75, R61, R52, P4, P5 ;  /* 0x0000003d4b4b7210 */ /* 0x000fe400027ea434 */
[----:B------:R-:W-:Y:S02]  /*45640*/  IADD3.X R71, R71, R65, R38, P1, P0 ;  /* 0x0000004147477210 */ /* 0x000fe40000fe0426 */
[----:B------:R-:W-:Y:S02]  /*45650*/  LOP3.LUT R36, R49, R7, R76, 0x96, !PT ;  /* 0x0000000731247212 */ /* 0x000fe400078e964c */
[----:B------:R-:W-:Y:S02]  /*45660*/  LOP3.LUT R17, R53, R17, R74, 0x96, !PT ;  /* 0x0000001135117212 */ /* 0x000fe400078e964a */
        /* <DEDUP_REMOVED lines=18> */
[-C--:B------:R-:W-:Y:S02]  /*45790*/  LOP3.LUT R54, R54, R11.reuse, RZ, 0x3c, !PT ;  /* 0x0000000b36367212 */ /* 0x080fe400078e3cff */
[----:B------:R-:W-:Y:S01]  /*457a0*/  LOP3.LUT R18, R30, R11, R77, 0x96, !PT ;  /* 0x0000000b1e127212 */ /* 0x000fe200078e964d */
[----:B------:R-:W-:Y:S01]  /*457b0*/  IMAD.X R11, R47, 0x1, R56, P3 ;  /* 0x000000012f0b7824 */ /* 0x000fe200018e0638 */
[----:B------:R-:W-:-:S02]  /*457c0*/  LOP3.LUT R45, R45, R16, RZ, 0x3c, !PT ;  /* 0x000000102d2d7212 */ /* 0x000fc400078e3cff */
[----:B------:R-:W-:Y:S02]  /*457d0*/  LOP3.LUT R16, R28, R16, R69, 0x96, !PT ;  /* 0x000000101c107212 */ /* 0x000fe400078e9645 */
[-C--:B------:R-:W-:Y:S01]  /*457e0*/  LOP3.LUT R30, R32, R20.reuse, R53, 0x96, !PT ;  /* 0x00000014201e7212 */ /* 0x080fe200078e9635 */
[----:B------:R-:W-:Y:S01]  /*457f0*/  IMAD.X R32, R7, 0x1, R19, P0 ;  /* 0x0000000107207824 */ /* 0x000fe200000e0613 */
[----:B------:R-:W-:Y:S01]  /*45800*/  LOP3.LUT R28, R34, R17, R73, 0x96, !PT ;  /* 0x00000011221c7212 */ /* 0x000fe200078e9649 */
[----:B------:R-:W-:Y:S01]  /*45810*/  IMAD.X R34, R27, 0x1, R8, P1 ;  /* 0x000000011b227824 */ /* 0x000fe200008e0608 */
[-C--:B------:R-:W-:Y:S01]  /*45820*/  LOP3.LUT R19, R31, R11.reuse, R71, 0x96, !PT ;  /* 0x0000000b1f137212 */ /* 0x080fe200078e9647 */
        /* <DEDUP_REMOVED lines=16> */
[----:B------:R-:W-:Y:S02]  /*45930*/  LOP3.LUT R20, R12, R37, R20, 0x96, !PT ;  /* 0x000000250c147212 */ /* 0x000fe400078e9614 */
[----:B------:R-:W-:Y:S02]  /*45940*/  LOP3.LUT R21, R13, R27, R21, 0x96, !PT ;  /* 0x0000001b0d157212 */ /* 0x000fe400078e9615 */
[----:B------:R-:W-:Y:S02]  /*45950*/  LOP3.LUT R12, R14, R36, R11, 0x96, !PT ;  /* 0x000000240e0c7212 */ /* 0x000fe400078e960b */
[----:B------:R-:W-:Y:S02]  /*45960*/  LOP3.LUT R13, R15, R10, R23, 0x96, !PT ;  /* 0x0000000a0f0d7212 */ /* 0x000fe400078e9617 */
[----:B--2---:R-:W-:-:S02]  /*45970*/  IADD3 R14, P0, R24, R60, RZ ;  /* 0x0000003c180e7210 */ /* 0x004fc40007f1e0ff */
[----:B------:R-:W-:Y:S02]  /*45980*/  LOP3.LUT R35, R35, R34, R75, 0x96, !PT ;  /* 0x0000002223237212 */ /* 0x000fe400078e964b */
[----:B------:R-:W-:Y:S02]  /*45990*/  LOP3.LUT R10, R40, R48, R29, 0x96, !PT ;  /* 0x00000030280a7212 */ /* 0x000fe400078e961d */
[----:B------:R-:W-:Y:S02]  /*459a0*/  LOP3.LUT R11, R41, R47, R31, 0x96, !PT ;  /* 0x0000002f290b7212 */ /* 0x000fe400078e961f */
[----:B------:R-:W-:Y:S02]  /*459b0*/  LOP3.LUT R8, R42, R22, R33, 0x96, !PT ;  /* 0x000000162a087212 */ /* 0x000fe400078e9621 */
[----:B------:R-:W-:Y:S01]  /*459c0*/  SHF.L.W.U32.HI R26, R45, 0x1, R26 ;  /* 0x000000012d1a7819 */ /* 0x000fe20000010e1a */
[----:B------:R0:W-:Y:S01]  /*459d0*/  STL.128 [R1], R16 ;  /* 0x0000001001007387 */ /* 0x0001e20000100c00 */
[----:B------:R-:W-:-:S02]  /*459e0*/  IMAD.X R15, R25, 0x1, R59, P0 ;  /* 0x00000001190f7824 */ /* 0x000fc400000e063b */
[----:B------:R-:W-:Y:S01]  /*459f0*/  LOP3.LUT R43, R43, R7, R26, 0x96, !PT ;  /* 0x000000072b2b7212 */ /* 0x000fe200078e961a */
[----:B------:R-:W-:Y:S02]  /*45a00*/  IMAD.MOV.U32 R22, RZ, RZ, R12 ;  /* 0x000000ffff167224 */ /* 0x000fe400078e000c */
[----:B------:R-:W-:Y:S02]  /*45a10*/  IMAD.MOV.U32 R23, RZ, RZ, R13 ;  /* 0x000000ffff177224 */ /* 0x000fe400078e000d */
[----:B------:R-:W-:Y:S02]  /*45a20*/  IMAD.MOV.U32 R40, RZ, RZ, R10 ;  /* 0x000000ffff287224 */ /* 0x000fe400078e000a */
[----:B------:R-:W-:Y:S02]  /*45a30*/  IMAD.MOV.U32 R41, RZ, RZ, R11 ;  /* 0x000000ffff297224 */ /* 0x000fe400078e000b */
[----:B------:R-:W-:Y:S02]  /*45a40*/  IMAD.MOV.U32 R42, RZ, RZ, R8 ;  /* 0x000000ffff2a7224 */ /* 0x000fe400078e0008 */
[----:B0-----:R-:W-:-:S02]  /*45a50*/  IMAD.MOV.U32 R16, RZ, RZ, R30 ;  /* 0x000000ffff107224 */ /* 0x001fc400078e001e */
[----:B------:R-:W-:Y:S02]  /*45a60*/  IMAD.MOV.U32 R17, RZ, RZ, R39 ;  /* 0x000000ffff117224 */ /* 0x000fe400078e0027 */
[----:B------:R-:W-:Y:S02]  /*45a70*/  IMAD.MOV.U32 R18, RZ, RZ, R28 ;  /* 0x000000ffff127224 */ /* 0x000fe400078e001c */
[----:B------:R-:W-:Y:S01]  /*45a80*/  IMAD.MOV.U32 R19, RZ, RZ, R35 ;  /* 0x000000ffff137224 */ /* 0x000fe200078e0023 */
[----:B------:R0:W-:Y:S04]  /*45a90*/  STL.64 [R1+0xe0], R14 ;  /* 0x0000e00e01007387 */ /* 0x0001e80000100a00 */
[----:B------:R0:W-:Y:S04]  /*45aa0*/  STL.128 [R1+0x10], R16 ;  /* 0x0000101001007387 */ /* 0x0001e80000100c00 */
[----:B------:R0:W-:Y:S04]  /*45ab0*/  STL.128 [R1+0x20], R20 ;  /* 0x0000201401007387 */ /* 0x0001e80000100c00 */
[----:B------:R0:W-:Y:S04]  /*45ac0*/  STL.128 [R1+0x30], R40 ;  /* 0x0000302801007387 */ /* 0x0001e80000100c00 */
[----:B------:R0:W-:Y:S01]  /*45ad0*/  STL.64 [R1+0xe0], RZ ;  /* 0x0000e0ff01007387 */ /* 0x0001e20000100a00 */
[----:B------:R-:W-:Y:S01]  /*45ae0*/  IADD3 R7, P0, -R60, R5, RZ ;  /* 0x000000053c077210 */ /* 0x000fe20007f1e1ff */
[----:B------:R-:W-:-:S02]  /*45af0*/  IMAD.MOV.U32 R8, RZ, RZ, RZ ;  /* 0x000000ffff087224 */ /* 0x000fc400078e00ff */
[----:B------:R-:W-:Y:S02]  /*45b00*/  IMAD.MOV.U32 R11, RZ, RZ, RZ ;  /* 0x000000ffff0b7224 */ /* 0x000fe400078e00ff */
[----:B------:R-:W-:Y:S02]  /*45b10*/  IMAD.X R6, R6, 0x1, ~R59, P0 ;  /* 0x0000000106067824 */ /* 0x000fe400000e0e3b */
[----:B------:R-:W-:Y:S02]  /*45b20*/  IMAD.MOV.U32 R5, RZ, RZ, R60 ;  /* 0x000000ffff057224 */ /* 0x000fe400078e003c */
.L_x_109:
[----:B------:R-:W-:Y:S05]  /*45b30*/  BSYNC B1 ;  /* 0x0000000000017941 */ /* 0x000fea0003800000 */
.L_x_102:
[----:B------:R-:W-:Y:S01]  /*45b40*/  ISETP.NE.U32.AND P0, PT, R7, RZ, PT ;  /* 0x000000ff0700720c */ /* 0x000fe20003f05070 */
[----:B------:R-:W-:Y:S02]  /*45b50*/  IMAD.IADD R0, R5, 0x1, R0 ;  /* 0x0000000105007824 */ /* 0x000fe400078e0200 */
[----:B------:R-:W-:Y:S01]  /*45b60*/  IMAD.MOV.U32 R5, RZ, RZ, R7 ;  /* 0x000000ffff057224 */ /* 0x000fe200078e0007 */
[----:B------:R-:W-:-:S13]  /*45b70*/  ISETP.NE.AND.EX P0, PT, R6, RZ, PT, P0 ;  /* 0x000000ff0600720c */ /* 0x000fda0003f05300 */
[----:B------:R-:W-:Y:S01]  /*45b80*/  @!P0 CALL.REL.NOINC `(.L_x_115) ;  /* 0x0000001000008944 */ /* 0x000fe20003c00000 */
[----:B------:R-:W-:Y:S05]  /*45b90*/  BRA `(.L_x_116) ;  /* 0xffff569000007947 */ /* 0x000fea000383ffff */
.L_x_115:
[----:B------:R-:W-:Y:S05]  /*45ba0*/  BSYNC B0 ;  /* 0x0000000000007941 */ /* 0x000fea0003800000 */
.L_x_101:
[----:B0-----:R-:W2:Y:S01]  /*45bb0*/  LDL.64 R14, [R1+0x40] ;  /* 0x00004000010e7983 */ /* 0x001ea20000100a00 */
        /* <DEDUP_REMOVED lines=12> */
[----:B0-----:R-:W2:Y:S02]  /*45c80*/  LDL.64 R6, [R1+0x48] ;  /* 0x0000480001067983 */ /* 0x001ea40000100a00 */
[----:B--2---:R-:W-:-:S05]  /*45c90*/  IADD3 R6, P0, R6, 0x1, RZ ;  /* 0x0000000106067810 */ /* 0x004fca0007f1e0ff */
[----:B------:R-:W-:-:S05]  /*45ca0*/  IMAD.X R7, RZ, RZ, R7, P0 ;  /* 0x000000ffff077224 */ /* 0x000fca00000e0607 */
[----:B------:R0:W-:Y:S03]  /*45cb0*/  STL.64 [R1+0x48], R6 ;  /* 0x0000480601007387 */ /* 0x0001e60000100a00 */
.L_x_118:
[----:B0-----:R-:W-:Y:S05]  /*45cc0*/  BSYNC B0 ;  /* 0x0000000000007941 */ /* 0x001fea0003800000 */
.L_x_117:
[----:B------:R-:W-:Y:S01]  /*45cd0*/  BSSY B0, `(.L_x_119) ;  /* 0x000013a000007945 */ /* 0x000fe20003800000 */
[----:B------:R-:W-:Y:S05]  /*45ce0*/  @P1 BRA `(.L_x_120) ;  /* 0x0000138000001947 */ /* 0x000fea0003800000 */
[----:B------:R-:W-:Y:S01]  /*45cf0*/  IMAD.MOV R0, RZ, RZ, -R8 ;  /* 0x000000ffff007224 */ /* 0x000fe200078e0a08 */
[----:B------:R-:W-:Y:S01]  /*45d00*/  IADD3 R6, P2, -R8, 0x7f, RZ ;  /* 0x0000007f08067810 */ /* 0x000fe20007f5e1ff */
[----:B------:R-:W-:Y:S03]  /*45d10*/  BSSY B1, `(.L_x_121) ;  /* 0x0000019000017945 */ /* 0x000fe60003800000 */
[----:B------:R-:W-:Y:S01]  /*45d20*/  LOP3.LUT R5, R0, 0x3, RZ, 0xc0, !PT ;  /* 0x0000000300057812 */ /* 0x000fe200078ec0ff */
[--C-:B------:R-:W-:Y:S01]  /*45d30*/  IMAD.X R0, RZ, RZ, ~R11.reuse, P2 ;  /* 0x000000ffff007224 */ /* 0x100fe200010e0e0b */
[----:B------:R-:W-:Y:S01]  /*45d40*/  ISETP.GE.U32.AND P0, PT, R6, 0x3, PT ;  /* 0x000000030600780c */ /* 0x000fe20003f06070 */
[----:B------:R-:W-:Y:S01]  /*45d50*/  IMAD.MOV.U32 R6, RZ, RZ, R11 ;  /* 0x000000ffff067224 */ /* 0x000fe200078e000b */
[----:B------:R-:W-:-:S02]  /*45d60*/  ISETP.NE.U32.AND P1, PT, R5, RZ, PT ;  /* 0x000000ff0500720c */ /* 0x000fc40003f25070 */
[----:B------:R-:W-:Y:S01]  /*45d70*/  ISETP.GE.U32.AND.EX P0, PT, R0, RZ, PT, P0 ;  /* 0x000000ff0000720c */ /* 0x000fe20003f06100 */
[----:B------:R-:W-:Y:S01]  /*45d80*/  IMAD.MOV.U32 R0, RZ, RZ, R8 ;  /* 0x000000ffff007224 */ /* 0x000fe200078e0008 */
[----:B------:R-:W-:-:S13]  /*45d90*/  ISETP.NE.AND.EX P1, PT, RZ, RZ, PT, P1 ;  /* 0x000000ffff00720c */ /* 0x000fda0003f25310 */
        /* <DEDUP_REMOVED lines=16> */
.L_x_122:
[----:B0-----:R-:W-:Y:S05]  /*45ea0*/  BSYNC B1 ;  /* 0x0000000000017941 */ /* 0x001fea0003800000 */
.L_x_121:
        /* <DEDUP_REMOVED lines=284> */
.L_x_120:
[----:B-1----:R-:W-:Y:S05]  /*47070*/  BSYNC B0 ;  /* 0x0000000000007941 */ /* 0x002fea0003800000 */
.L_x_119:
[----:B------:R-:W2:Y:S04]  /*47080*/  LDL.128 R32, [R1+0x60] ;  /* 0x0000600001207983 */ /* 0x000ea80000100c00 */
        /* <DEDUP_REMOVED lines=28> */
[----:B0-----:R-:W-:Y:S01]  /*47250*/  LOP3.LUT R7, R33, 0xffff, RZ, 0xc0, !PT ;  /* 0x0000ffff21077812 */ /* 0x001fe200078ec0ff */
        /* <DEDUP_REMOVED lines=1590> */
[----:B------:R-:W-:Y:S02]  /*4d5c0*/  LOP3.LUT R91, R76, R41, R90, 0x96, !PT ;  /* 0x000000294c5b7212 */ /* 0x000fe400078e965a */
        /* <DEDUP_REMOVED lines=109> */
[----:B------:R-:W-:Y:S02]  /*4dca0*/  IADD3 R92, P1, R27, R72, RZ ;  /* 0x000000481b5c7210 */ /* 0x000fe40007f3e0ff */
[----:B------:R-:W-:Y:S02]  /*4dcb0*/  SHF.L.W.U32.HI R42, R93, 0x10, R86 ;  /* 0x000000105d2a7819 */ /* 0x000fe40000010e56 */
[----:B------:R-:W-:Y:S02]  /*4dcc0*/  IADD3 R58, P2, R39, R58, RZ ;  /* 0x0000003a273a7210 */ /* 0x000fe40007f5e0ff */
[----:B------:R-:W-:Y:S01]  /*4dcd0*/  IADD3 R96, P0, R40, R57, RZ ;  /* 0x0000003928607210 */ /* 0x000fe20007f1e0ff */
[----:B------:R-:W-:Y:S01]  /*4dce0*/  IMAD.X R94, R37, 0x1, R68, P1 ;  /* 0x00000001255e7824 */ /* 0x000fe200008e0644 */
[----:B------:R-:W-:-:S02]  /*4dcf0*/  LOP3.LUT R79, R89, R88, RZ, 0x3c, !PT ;  /* 0x00000058594f7212 */ /* 0x000fc400078e3cff */
        /* <DEDUP_REMOVED lines=32> */
[----:B------:R-:W-:Y:S02]  /*4df00*/  LOP3.LUT R58, R40, R59, RZ, 0x3c, !PT ;  /* 0x0000003b283a7212 */ /* 0x000fe400078e3cff */
[----:B------:R-:W-:Y:S02]  /*4df10*/  IADD3 R88, P3, R43, R88, RZ ;  /* 0x000000582b587210 */ /* 0x000fe40007f7e0ff */
        /* <DEDUP_REMOVED lines=159> */
[----:B------:R-:W-:-:S02]  /*4e910*/  SHF.L.W.U32.HI R87, R68, 0x1, R59 ;  /* 0x0000000144577819 */ /* 0x000fc40000010e3b */
[----:B------:R-:W-:Y:S02]  /*4e920*/  IADD3.X R90, R20, R79, R42, P2, P3 ;  /* 0x0000004f145a7210 */ /* 0x000fe400017e642a */
[----:B------:R-:W-:Y:S02]  /*4e930*/  IADD3 R68, P1, P0, R48, R84, R73 ;  /* 0x0000005430447210 */ /* 0x000fe4000783e049 */
[----:B------:R-:W-:Y:S02]  /*4e940*/  IADD3.X R73, R21, R89, R72, P4, P5 ;  /* 0x0000005915497210 */ /* 0x000fe400027ea448 */
        /* <DEDUP_REMOVED lines=49> */
[----:B------:R-:W-:Y:S02]  /*4ec60*/  LOP3.LUT R39, R90, R25, R68, 0x96, !PT ;  /* 0x000000195a277212 */ /* 0x000fe400078e9644 */
[----:B------:R-:W-:Y:S02]  /*4ec70*/  SHF.L.W.U32.HI R37, R93, 0x10, R58 ;  /* 0x000000105d257819 */ /* 0x000fe40000010e3a */
[----:B------:R-:W-:Y:S02]  /*4ec80*/  SHF.L.W.U32.HI R25, R58, 0x10, R93 ;  /* 0x000000103a197819 */ /* 0x000fe40000010e5d */
[----:B------:R-:W-:Y:S02]  /*4ec90*/  LOP3.LUT R58, R82, R27, R59, 0x96, !PT ;  /* 0x0000001b523a7212 */ /* 0x000fe400078e963b */
[----:B------:R-:W-:Y:S02]  /*4eca0*/  LOP3.LUT R92, R73, R40, R71, 0x96, !PT ;  /* 0x00000028495c7212 */ /* 0x000fe400078e9647 */
[----:B------:R-:W-:-:S02]  /*4ecb0*/  SHF.L.W.U32.HI R40, R39, 0x10, R38 ;  /* 0x0000001027287819 */ /* 0x000fc40000010e26 */
        /* <DEDUP_REMOVED lines=24> */
[----:B------:R-:W-:Y:S02]  /*4ee40*/  LOP3.LUT R84, R84, R74, RZ, 0x3c, !PT ;  /* 0x0000004a54547212 */ /* 0x000fe400078e3cff */
[----:B------:R-:W-:Y:S02]  /*4ee50*/  SHF.L.W.U32.HI R89, R86, 0x1, R83 ;  /* 0x0000000156597819 */ /* 0x000fe40000010e53 */
[----:B------:R-:W-:Y:S02]  /*4ee60*/  SHF.L.W.U32.HI R83, R43, 0x1, R56 ;  /* 0x000000012b537819 */ /* 0x000fe40000010e38 */
[----:B------:R-:W-:-:S02]  /*4ee70*/  IADD3 R77, P4, P5, R10, R71, R77 ;  /* 0x000000470a4d7210 */ /* 0x000fc40007d9e04d */
        /* <DEDUP_REMOVED lines=403> */
[----:B------:R-:W-:-:S02]  /*507b0*/  IADD3.X R40, R11, R80, R70, P2, P3 ;  /* 0x000000500b287210 */ /* 0x000fc400017e6446 */
[----:B------:R-:W-:Y:S02]  /*507c0*/  SHF.L.W.U32.HI R7, R13, 0x10, R16 ;  /* 0x000000100d077819 */ /* 0x000fe40000010e10 */
[----:B------:R-:W-:Y:S02]  /*507d0*/  LOP3.LUT R10, R77, R38, R85, 0x96, !PT ;  /* 0x000000264d0a7212 */ /* 0x000fe400078e9655 */
[----:B------:R-:W-:Y:S02]  /*507e0*/  LOP3.LUT R37, R41, R37, R14, 0x96, !PT ;  /* 0x0000002529257212 */ /* 0x000fe400078e960e */
[----:B------:R-:W-:Y:S02]  /*507f0*/  LOP3.LUT R12, R74, R39, R80, 0x96, !PT ;  /* 0x000000274a0c7212 */ /* 0x000fe400078e9650 */
[----:B------:R-:W-:Y:S02]  /*50800*/  SHF.L.W.U32.HI R13, R16, 0x10, R13 ;  /* 0x00000010100d7819 */ /* 0x000fe40000010e0d */
[----:B------:R-:W-:-:S02]  /*50810*/  IADD3 R71, P0, R7, R83, RZ ;  /* 0x0000005307477210 */ /* 0x000fc40007f1e0ff */
[----:B------:R-:W-:Y:S02]  /*50820*/  LOP3.LUT R25, R40, R25, R58, 0x96, !PT ;  /* 0x0000001928197212 */ /* 0x000fe400078e963a */
[----:B------:R-:W-:Y:S02]  /*50830*/  SHF.L.W.U32.HI R14, R37, 0x10, R10 ;  /* 0x00000010250e7819 */ /* 0x000fe40000010e0a */
[----:B------:R-:W-:Y:S02]  /*50840*/  SHF.L.W.U32.HI R10, R10, 0x10, R37 ;  /* 0x000000100a0a7819 */ /* 0x000fe40000010e25 */
[----:B------:R-:W-:Y:S01]  /*50850*/  LOP3.LUT R11, R69, R27, R36, 0x96, !PT ;  /* 0x0000001b450b7212 */ /* 0x000fe200078e9624 */
[----:B------:R-:W-:Y:S01]  /*50860*/  IMAD.X R78, R13, 0x1, R84, P0 ;  /* 0x000000010d4e7824 */ /* 0x000fe200000e0654 */
[----:B------:R-:W-:Y:S02]  /*50870*/  SHF.L.W.U32.HI R15, R25, 0x10, R12 ;  /* 0x00000010190f7819 */ /* 0x000fe40000010e0c */
[----:B------:R-:W-:-:S02]  /*50880*/  SHF.L.W.U32.HI R12, R12, 0x10, R25 ;  /* 0x000000100c0c7819 */ /* 0x000fc40000010e19 */
[----:B------:R-:W-:Y:S02]  /*50890*/  IADD3 R39, P0, R10, R67, RZ ;  /* 0x000000430a277210 */ /* 0x000fe40007f1e0ff */
[----:B------:R-:W-:Y:S02]  /*508a0*/  SHF.L.W.U32.HI R16, R11, 0x10, R42 ;  /* 0x000000100b107819 */ /* 0x000fe40000010e2a */
        /* <DEDUP_REMOVED lines=14> */
[----:B------:R-:W-:-:S02]  /*50990*/  SHF.L.W.U32.HI R36, R75, 0x1, R38 ;  /* 0x000000014b247819 */ /* 0x000fc40000010e26 */
[----:B------:R-:W-:Y:S02]  /*509a0*/  IADD3 R67, P2, P3, R48, R23, R81 ;  /* 0x0000001730437210 */ /* 0x000fe40007b5e051 */
[----:B------:R-:W-:Y:S02]  /*509b0*/  LOP3.LUT R22, R26, R59, RZ, 0x3c, !PT ;  /* 0x0000003b1a167212 */ /* 0x000fe400078e3cff */
[----:B------:R-:W-:Y:S02]  /*509c0*/  LOP3.LUT R43, R43, R80, RZ, 0x3c, !PT ;  /* 0x000000502b2b7212 */ /* 0x000fe400078e3cff */
[----:B------:R-:W-:Y:S02]  /*509d0*/  SHF.L.W.U32.HI R25, R21, 0x1, R72 ;  /* 0x0000000115197819 */ /* 0x000fe40000010e48 */
[----:B------:R-:W-:Y:S02]  /*509e0*/  SHF.L.W.U32.HI R38, R38, 0x1, R75 ;  /* 0x0000000126267819 */ /* 0x000fe40000010e4b */
[----:B------:R-:W-:-:S02]  /*509f0*/  SHF.L.W.U32.HI R26, R72, 0x1, R21 ;  /* 0x00000001481a7819 */ /* 0x000fc40000010e15 */
[----:B------:R-:W-:Y:S02]  /*50a00*/  IADD3 R66, P4, P5, R61, R36, R82 ;  /* 0x000000243d427210 */ /* 0x000fe40007d9e052 */
[----:B------:R-:W-:Y:S02]  /*50a10*/  IADD3.X R68, R60, R24, R69, P2, P3 ;  /* 0x000000183c447210 */ /* 0x000fe400017e6445 */
[----:B------:R-:W-:Y:S02]  /*50a20*/  SHF.L.W.U32.HI R21, R43, 0x1, R22 ;  /* 0x000000012b157819 */ /* 0x000fe40000010e16 */
[----:B------:R-:W-:Y:S02]  /*50a30*/  IADD3 R42, P1, P0, R18, R25, R77 ;  /* 0x00000019122a7210 */ /* 0x000fe4000783e04d */
[----:B------:R-:W-:Y:S02]  /*50a40*/  SHF.L.W.U32.HI R22, R22, 0x1, R43 ;  /* 0x0000000116167819 */ /* 0x000fe40000010e2b */
[----:B------:R-:W-:-:S02]  /*50a50*/  IADD3.X R37, R49, R38, R79, P4, P5 ;  /* 0x0000002631257210 */ /* 0x000fc400027ea44f */
[----:B------:R-:W-:Y:S02]  /*50a60*/  LOP3.LUT R60, R15, R68, RZ, 0x3c, !PT ;  /* 0x000000440f3c7212 */ /* 0x000fe400078e3cff */
[----:B------:R-:W-:Y:S02]  /*50a70*/  IADD3 R43, P2, P3, R0, R21, R74 ;  /* 0x00000015002b7210 */ /* 0x000fe40007b5e04a */
[----:B------:R-:W-:Y:S02]  /*50a80*/  IADD3.X R48, R17, R26, R41, P1, P0 ;  /* 0x0000001a11307210 */ /* 0x000fe40000fe0429 */
[----:B------:R-:W-:Y:S02]  /*50a90*/  LOP3.LUT R56, R16, R37, RZ, 0x3c, !PT ;  /* 0x0000002510387212 */ /* 0x000fe400078e3cff */
[----:B------:R-:W-:Y:S02]  /*50aa0*/  IADD3 R60, P0, R60, R39, RZ ;  /* 0x000000273c3c7210 */ /* 0x000fe40007f1e0ff */
[----:B------:R-:W-:-:S02]  /*50ab0*/  LOP3.LUT R61, R12, R67, RZ, 0x3c, !PT ;  /* 0x000000430c3d7212 */ /* 0x000fc400078e3cff */
[----:B------:R-:W-:Y:S02]  /*50ac0*/  IADD3.X R49, R5, R22, R40, P2, P3 ;  /* 0x0000001605317210 */ /* 0x000fe400017e6428 */
[----:B------:R-:W-:Y:S01]  /*50ad0*/  LOP3.LUT R40, R13, R48, RZ, 0x3c, !PT ;  /* 0x000000300d287212 */ /* 0x000fe200078e3cff */
[----:B------:R-:W-:Y:S01]  /*50ae0*/  IMAD.X R61, R61, 0x1, R76, P0 ;  /* 0x000000013d3d7824 */ /* 0x000fe200000e064c */
[----:B------:R-:W-:Y:S02]  /*50af0*/  IADD3 R56, P1, R56, R57, RZ ;  /* 0x0000003938387210 */ /* 0x000fe40007f3e0ff */
[----:B------:R-:W-:Y:S02]  /*50b00*/  LOP3.LUT R58, R11, R66, RZ, 0x3c, !PT ;  /* 0x000000420b3a7212 */ /* 0x000fe400078e3cff */
[----:B------:R-:W-:Y:S02]  /*50b10*/  LOP3.LUT R39, R14, R49, RZ, 0x3c, !PT ;  /* 0x000000310e277212 */ /* 0x000fe400078e3cff */
        /* <DEDUP_REMOVED lines=22> */
[----:B------:R-:W-:Y:S02]  /*50c80*/  SHF.L.W.U32.HI R27, R21, 0x8, R22 ;  /* 0x00000008151b7819 */ /* 0x000fe40000010e16 */
[----:B------:R-:W-:Y:S02]  /*50c90*/  IADD3.X R59, R20, R68, R17, P2, P3 ;  /* 0x00000044143b7210 */ /* 0x000fe400017e6411 */
[----:B------:R-:W-:Y:S02]  /*50ca0*/  IADD3 R26, P2, P3, R6, R42, R5 ;  /* 0x0000002a061a7210 */ /* 0x000fe40007b5e005 */
[----:B------:R-:W-:Y:S02]  /*50cb0*/  IADD3 R65, P1, P0, R65, R66, R24 ;  /* 0x0000004241417210 */ /* 0x000fe4000783e018 */
[----:B------:R-:W-:Y:S02]  /*50cc0*/  LOP3.LUT R19, R38, R15, R68, 0x96, !PT ;  /* 0x0000000f26137212 */ /* 0x000fe400078e9644 */
[----:B------:R-:W-:-:S02]  /*50cd0*/  SHF.L.W.U32.HI R25, R22, 0x8, R21 ;  /* 0x0000000816197819 */ /* 0x000fc40000010e15 */
[----:B------:R-:W-:Y:S02]  /*50ce0*/  IADD3 R15, P4, P5, R62, R43, R27 ;  /* 0x0000002b3e0f7210 */ /* 0x000fe40007d9e01b */
[----:B------:R-:W-:Y:S02]  /*50cf0*/  IADD3.X R36, R8, R48, R23, P2, P3 ;  /* 0x0000003008247210 */ /* 0x000fe400017e6417 */
[----:B------:R-:W-:Y:S02]  /*50d00*/  IADD3.X R63, R63, R37, R18, P1, P0 ;  /* 0x000000253f3f7210 */ /* 0x000fe40000fe0412 */
[----:B------:R-:W-:Y:S02]  /*50d10*/  LOP3.LUT R21, R65, R16, R37, 0x96, !PT ;  /* 0x0000001041157212 */ /* 0x000fe400078e9625 */
[----:B------:R-:W-:Y:S02]  /*50d20*/  IADD3.X R37, R64, R49, R25, P4, P5 ;  /* 0x0000003140257210 */ /* 0x000fe400027ea419 */
[----:B------:R-:W-:-:S02]  /*50d30*/  LOP3.LUT R13, R26, R13, R48, 0x96, !PT ;  /* 0x0000000d1a0d7212 */ /* 0x000fc400078e9630 */
[----:B------:R-:W-:Y:S02]  /*50d40*/  LOP3.LUT R6, R36, R7, R42, 0x96, !PT ;  /* 0x0000000724067212 */ /* 0x000fe400078e962a */
        /* <DEDUP_REMOVED lines=8> */
[----:B------:R-:W-:Y:S02]  /*50dd0*/  SHF.L.W.U32.HI R11, R22, 0x10, R19 ;  /* 0x00000010160b7819 */ /* 0x000fe40000010e13 */
[----:B------:R-:W-:Y:S02]  /*50de0*/  SHF.L.W.U32.HI R13, R19, 0x10, R22 ;  /* 0x00000010130d7819 */ /* 0x000fe40000010e16 */
[----:B------:R-:W-:-:S02]  /*50df0*/  IADD3 R7, P2, R10, R40, RZ ;  /* 0x000000280a077210 */ /* 0x000fc40007f5e0ff */
[----:B------:R-:W-:Y:S02]  /*50e00*/  SHF.L.W.U32.HI R19, R12, 0x10, R21 ;  /* 0x000000100c137819 */ /* 0x000fe40000010e15 */
[----:B------:R-:W-:Y:S02]  /*50e10*/  SHF.L.W.U32.HI R21, R21, 0x10, R12 ;  /* 0x0000001015157819 */ /* 0x000fe40000010e0c */
[----:B------:R-:W-:Y:S02]  /*50e20*/  LOP3.LUT R14, R5, R7, RZ, 0x3c, !PT ;  /* 0x00000007050e7212 */ /* 0x000fe400078e3cff */
[----:B------:R-:W-:Y:S02]  /*50e30*/  IADD3 R6, P3, R20, R39, RZ ;  /* 0x0000002714067210 */ /* 0x000fe40007f7e0ff */
[----:B------:R-:W-:Y:S02]  /*50e40*/  IADD3 R5, P0, R13, R60, RZ ;  /* 0x0000003c0d057210 */ /* 0x000fe40007f1e0ff */
[----:B------:R-:W-:-:S02]  /*50e50*/  IADD3 R39, P1, R21, R56, RZ ;  /* 0x0000003815277210 */ /* 0x000fc40007f3e0ff */
[----:B------:R-:W-:Y:S02]  /*50e60*/  LOP3.LUT R12, R0, R5, RZ, 0x3c, !PT ;  /* 0x00000005000c7212 */ /* 0x000fe400078e3cff */
[-C--:B------:R-:W-:Y:S02]  /*50e70*/  LOP3.LUT R24, R24, R39.reuse, RZ, 0x3c, !PT ;  /* 0x0000002718187212 */ /* 0x080fe400078e3cff */
[----:B------:R-:W-:Y:S01]  /*50e80*/  LOP3.LUT R0, R34, R39, R15, 0x96, !PT ;  /* 0x0000002722007212 */ /* 0x000fe200078e960f */
[----:B------:R-:W-:Y:S01]  /*50e90*/  IMAD.X R39, R11, 0x1, R61, P0 ;  /* 0x000000010b277824 */ /* 0x000fe200000e063d */
[----:B------:R-:W-:Y:S01]  /*50ea0*/  LOP3.LUT R22, R27, R6, RZ, 0x3c, !PT ;  /* 0x000000061b167212 */ /* 0x000fe200078e3cff */
[----:B------:R-:W-:Y:S02]  /*50eb0*/  IMAD.X R27, R8, 0x1, R57, P2 ;  /* 0x00000001081b7824 */ /* 0x000fe400010e0639 */
[----:B------:R-:W-:Y:S01]  /*50ec0*/  IMAD.X R15, R19, 0x1, R58, P1 ;  /* 0x00000001130f7824 */ /* 0x000fe200008e063a */
[----:B------:R-:W-:-:S02]  /*50ed0*/  LOP3.LUT R7, R28, R7, R38, 0x96, !PT ;  /* 0x000000071c077212 */ /* 0x000fc400078e9626 */
[----:B------:R-:W-:Y:S02]  /*50ee0*/  LOP3.LUT R17, R17, R39, RZ, 0x3c, !PT ;  /* 0x0000002711117212 */ /* 0x000fe400078e3cff */
[----:B------:R-:W-:Y:S01]  /*50ef0*/  LOP3.LUT R6, R30, R6, R65, 0x96, !PT ;  /* 0x000000061e067212 */ /* 0x000fe200078e9641 */
[----:B------:R-:W-:Y:S01]  /*50f00*/  IMAD.X R30, R16, 0x1, R41, P3 ;  /* 0x00000001101e7824 */ /* 0x000fe200018e0629 */
[-C--:B------:R-:W-:Y:S02]  /*50f10*/  LOP3.LUT R28, R29, R27.reuse, R59, 0x96, !PT ;  /* 0x0000001b1d1c7212 */ /* 0x080fe400078e963b */
[----:B------:R-:W-:Y:S02]  /*50f20*/  LOP3.LUT R27, R23, R27, RZ, 0x3c, !PT ;  /* 0x0000001b171b7212 */ /* 0x000fe400078e3cff */
[-C--:B------:R-:W-:Y:S02]  /*50f30*/  LOP3.LUT R35, R35, R15.reuse, R37, 0x96, !PT ;  /* 0x0000000f23237212 */ /* 0x080fe400078e9625 */
[----:B------:R-:W-:-:S02]  /*50f40*/  LOP3.LUT R29, R18, R15, RZ, 0x3c, !PT ;  /* 0x0000000f121d7212 */ /* 0x000fc400078e3cff */
[----:B------:R-:W-:Y:S02]  /*50f50*/  SHF.L.W.U32.HI R15, R17, 0x1, R12 ;  /* 0x00000001110f7819 */ /* 0x000fe40000010e0c */
[----:B------:R-:W-:Y:S02]  /*50f60*/  SHF.L.W.U32.HI R17, R12, 0x1, R17 ;  /* 0x000000010c117819 */ /* 0x000fe40000010e11 */
[----:B------:R-:W-:Y:S02]  /*50f70*/  SHF.L.W.U32.HI R12, R27, 0x1, R14 ;  /* 0x000000011b0c7819 */ /* 0x000fe40000010e0e */
[----:B------:R-:W-:Y:S02]  /*50f80*/  LOP3.LUT R31, R31, R30, R63, 0x96, !PT ;  /* 0x0000001e1f1f7212 */ /* 0x000fe400078e963f */
[----:B------:R-:W-:Y:S02]  /*50f90*/  LOP3.LUT R5, R32, R5, R26, 0x96, !PT ;  /* 0x0000000520057212 */ /* 0x000fe400078e961a */
[----:B------:R-:W-:-:S02]  /*50fa0*/  LOP3.LUT R32, R33, R39, R36, 0x96, !PT ;  /* 0x0000002721207212 */ /* 0x000fc400078e9624 */
[----:B------:R-:W-:Y:S02]  /*50fb0*/  LOP3.LUT R39, R46, R10, R15, 0x96, !PT ;  /* 0x0000000a2e277212 */ /* 0x000fe400078e960f */
[----:B------:R-:W-:Y:S02]  /*50fc0*/  LOP3.LUT R33, R54, R13, R12, 0x96, !PT ;  /* 0x0000000d36217212 */ /* 0x000fe400078e960c */
[----:B------:R-:W-:Y:S02]  /*50fd0*/  LOP3.LUT R46, R47, R8, R17, 0x96, !PT ;  /* 0x000000082f2e7212 */ /* 0x000fe400078e9611 */
[----:B------:R-:W-:Y:S02]  /*50fe0*/  SHF.R.U32.HI R12, RZ, 0x8, R31 ;  /* 0x00000008ff0c7819 */ /* 0x000fe4000001161f */
[----:B------:R-:W-:Y:S02]  /*50ff0*/  LOP3.LUT R25, R25, R30, RZ, 0x3c, !PT ;  /* 0x0000001e19197212 */ /* 0x000fe400078e3cff */
[----:B------:R-:W-:-:S02]  /*51000*/  SHF.L.W.U32.HI R14, R14, 0x1, R27 ;  /* 0x000000010e0e7819 */ /* 0x000fc40000010e1b */
[----:B------:R-:W-:Y:S02]  /*51010*/  SHF.R.U32.HI R17, RZ, 0x8, R28 ;  /* 0x00000008ff117819 */ /* 0x000fe4000001161c */
[--C-:B------:R-:W-:Y:S02]  /*51020*/  SHF.R.U32.HI R15, RZ, 0x10, R31.reuse ;  /* 0x00000010ff0f7819 */ /* 0x100fe4000001161f */
[----:B------:R-:W-:Y:S02]  /*51030*/  PRMT R12, R12, 0x7604, R31 ;  /* 0x000076040c0c7816 */ /* 0x000fe4000000001f */
[----:B------:R-:W-:Y:S02]  /*51040*/  SHF.L.W.U32.HI R18, R25, 0x1, R22 ;  /* 0x0000000119127819 */ /* 0x000fe40000010e16 */
[----:B------:R-:W-:Y:S02]  /*51050*/  LOP3.LUT R54, R55, R11, R14, 0x96, !PT ;  /* 0x0000000b37367212 */ /* 0x000fe400078e960e */
[----:B------:R-:W-:-:S02]  /*51060*/  SHF.R.U32.HI R13, RZ, 0x10, R28 ;  /* 0x00000010ff0d7819 */ /* 0x000fc4000001161c */
[----:B------:R-:W-:Y:S02]  /*51070*/  PRMT R10, R17, 0x7604, R28 ;  /* 0x00007604110a7816 */ /* 0x000fe4000000001c */
[----:B------:R-:W-:Y:S02]  /*51080*/  SHF.L.W.U32.HI R22, R22, 0x1, R25 ;  /* 0x0000000116167819 */ /* 0x000fe40000010e19 */
[----:B------:R-:W-:Y:S02]  /*51090*/  SHF.L.W.U32.HI R23, R29, 0x1, R24 ;  /* 0x000000011d177819 */ /* 0x000fe40000010e18 */
[----:B------:R-:W-:Y:S02]  /*510a0*/  SHF.R.U64 R11, R6, 0x8, R31 ;  /* 0x00000008060b7819 */ /* 0x000fe4000000121f */
[----:B------:R-:W-:Y:S02]  /*510b0*/  SHF.L.W.U32.HI R25, R24, 0x1, R29 ;  /* 0x0000000118197819 */ /* 0x000fe40000010e1d */
[----:B------:R-:W-:-:S02]  /*510c0*/  SHF.R.U64 R8, R7, 0x8, R28 ;  /* 0x0000000807087819 */ /* 0x000fc4000000121c */
[----:B------:R-:W-:Y:S02]  /*510d0*/  PRMT R15, R15, 0x7054, R12 ;  /* 0x000070540f0f7816 */ /* 0x000fe4000000000c */
[----:B------:R-:W-:Y:S02]  /*510e0*/  LOP3.LUT R41, R44, R21, R18, 0x96, !PT ;  /* 0x000000152c297212 */ /* 0x000fe400078e9612 */
[----:B------:R-:W-:Y:S02]  /*510f0*/  PRMT R10, R13, 0x7054, R10 ;  /* 0x000070540d0a7816 */ /* 0x000fe4000000000a */
[----:B------:R-:W-:Y:S02]  /*51100*/  SHF.R.U64 R12, R5, 0x8, R32 ;  /* 0x00000008050c7819 */ /* 0x000fe40000001220 */
[----:B------:R-:W-:Y:S02]  /*51110*/  LOP3.LUT R44, R45, R19, R22, 0x96, !PT ;  /* 0x000000132d2c7212 */ /* 0x000fe400078e9616 */
[----:B------:R-:W-:-:S02]  /*51120*/  LOP3.LUT R37, R52, R20, R23, 0x96, !PT ;  /* 0x0000001434257212 */ /* 0x000fc400078e9617 */
[----:B------:R-:W-:Y:S02]  /*51130*/  SHF.R.U64 R14, R6, 0x10, R31 ;  /* 0x00000010060e7819 */ /* 0x000fe4000000121f */
[----:B------:R-:W-:Y:S02]  /*51140*/  PRMT R11, R11, 0x7604, R6 ;  /* 0x000076040b0b7816 */ /* 0x000fe40000000006 */
[----:B------:R-:W-:Y:S02]  /*51150*/  SHF.R.U32.HI R13, RZ, 0x8, R32 ;  /* 0x00000008ff0d7819 */ /* 0x000fe40000011620 */
[----:B------:R-:W-:Y:S02]  /*51160*/  LOP3.LUT R52, R53, R16, R25, 0x96, !PT ;  /* 0x0000001035347212 */ /* 0x000fe400078e9619 */
[----:B------:R-:W-:Y:S02]  /*51170*/  SHF.R.U64 R19, R7, 0x10, R28 ;  /* 0x0000001007137819 */ /* 0x000fe4000000121c */
[----:B------:R-:W-:-:S02]  /*51180*/  PRMT R8, R8, 0x7604, R7 ;  /* 0x0000760408087816 */ /* 0x000fc40000000007 */
[--C-:B------:R-:W-:Y:S02]  /*51190*/  SHF.R.U64 R17, R0, 0x8, R35.reuse ;  /* 0x0000000800117819 */ /* 0x100fe40000001223 */
[----:B------:R-:W-:Y:S02]  /*511a0*/  SHF.R.U32.HI R16, RZ, 0x8, R35 ;  /* 0x00000008ff107819 */ /* 0x000fe40000011623 */
[--C-:B------:R-:W-:Y:S02]  /*511b0*/  SHF.R.U64 R23, R5, 0x10, R32.reuse ;  /* 0x0000001005177819 */ /* 0x100fe40000001220 */
[----:B------:R-:W-:Y:S02]  /*511c0*/  PRMT R12, R12, 0x7604, R5 ;  /* 0x000076040c0c7816 */ /* 0x000fe40000000005 */
[----:B------:R-:W-:Y:S02]  /*511d0*/  PRMT R11, R14, 0x7054, R11 ;  /* 0x000070540e0b7816 */ /* 0x000fe4000000000b */
[----:B------:R-:W-:-:S02]  /*511e0*/  SHF.R.U32.HI R18, RZ, 0x10, R32 ;  /* 0x00000010ff127819 */ /* 0x000fc40000011620 */
[----:B------:R-:W-:Y:S02]  /*511f0*/  PRMT R13, R13, 0x7604, R32 ;  /* 0x000076040d0d7816 */ /* 0x000fe40000000020 */
[----:B------:R-:W-:Y:S02]  /*51200*/  PRMT R8, R19, 0x7054, R8 ;  /* 0x0000705413087816 */ /* 0x000fe40000000008 */
[--C-:B------:R-:W-:Y:S02]  /*51210*/  SHF.R.U64 R21, R0, 0x10, R35.reuse ;  /* 0x0000001000157819 */ /* 0x100fe40000001223 */
[----:B------:R-:W-:Y:S02]  /*51220*/  PRMT R14, R17, 0x7604, R0 ;  /* 0x00007604110e7816 */ /* 0x000fe40000000000 */
[----:B------:R-:W-:Y:S02]  /*51230*/  PRMT R19, R16, 0x7604, R35 ;  /* 0x0000760410137816 */ /* 0x000fe40000000023 */
[----:B------:R-:W-:-:S02]  /*51240*/  PRMT R16, R23, 0x7054, R12 ;  /* 0x0000705417107816 */ /* 0x000fc4000000000c */
[----:B------:R-:W-:Y:S02]  /*51250*/  PRMT R17, R18, 0x7054, R13 ;  /* 0x0000705412117816 */ /* 0x000fe4000000000d */
[----:B------:R-:W-:Y:S02]  /*51260*/  SHF.R.U64 R12, R41, 0x8, R44 ;  /* 0x00000008290c7819 */ /* 0x000fe4000000122c */
[----:B------:R-:W-:Y:S02]  /*51270*/  PRMT R18, R21, 0x7054, R14 ;  /* 0x0000705415127816 */ /* 0x000fe4000000000e */
[----:B------:R-:W-:Y:S02]  /*51280*/  SHF.R.U32.HI R13, RZ, 0x8, R44 ;  /* 0x00000008ff0d7819 */ /* 0x000fe4000001162c */
[----:B------:R-:W-:Y:S02]  /*51290*/  SHF.R.U64 R14, R39, 0x8, R46 ;  /* 0x00000008270e7819 */ /* 0x000fe4000000122e */
[----:B------:R-:W-:-:S02]  /*512a0*/  SHF.R.U32.HI R20, RZ, 0x10, R35 ;  /* 0x00000010ff147819 */ /* 0x000fc40000011623 */
[--C-:B------:R-:W-:Y:S02]  /*512b0*/  SHF.R.U64 R21, R41, 0x10, R44.reuse ;  /* 0x0000001029157819 */ /* 0x100fe4000000122c */
[----:B------:R-:W-:Y:S02]  /*512c0*/  PRMT R12, R12, 0x7604, R41 ;  /* 0x000076040c0c7816 */ /* 0x000fe40000000029 */
[--C-:B------:R-:W-:Y:S02]  /*512d0*/  SHF.R.U32.HI R22, RZ, 0x10, R44.reuse ;  /* 0x00000010ff167819 */ /* 0x100fe4000001162c */
[----:B------:R-:W-:Y:S02]  /*512e0*/  PRMT R13, R13, 0x7604, R44 ;  /* 0x000076040d0d7816 */ /* 0x000fe4000000002c */
[----:B------:R-:W-:Y:S02]  /*512f0*/  SHF.R.U64 R25, R39, 0x10, R46 ;  /* 0x0000001027197819 */ /* 0x000fe4000000122e */
[----:B------:R-:W-:-:S02]  /*51300*/  PRMT R14, R14, 0x7604, R39 ;  /* 0x000076040e0e7816 */ /* 0x000fc40000000027 */
[----:B------:R-:W-:Y:S02]  /*51310*/  PRMT R19, R20, 0x7054, R19 ;  /* 0x0000705414137816 */ /* 0x000fe40000000013 */
[----:B------:R-:W-:Y:S02]  /*51320*/  SHF.R.U32.HI R23, RZ, 0x8, R46 ;  /* 0x00000008ff177819 */ /* 0x000fe4000001162e */
[----:B------:R-:W-:Y:S02]  /*51330*/  PRMT R20, R21, 0x7054, R12 ;  /* 0x0000705415147816 */ /* 0x000fe4000000000c */
[----:B------:R-:W-:Y:S02]  /*51340*/  PRMT R21, R22, 0x7054, R13 ;  /* 0x0000705416157816 */ /* 0x000fe4000000000d */
[----:B------:R-:W-:Y:S02]  /*51350*/  SHF.R.U64 R12, R37, 0x8, R52 ;  /* 0x00000008250c7819 */ /* 0x000fe40000001234 */
[----:B------:R-:W-:-:S02]  /*51360*/  PRMT R22, R25, 0x7054, R14 ;  /* 0x0000705419167816 */ /* 0x000fc4000000000e */
[----:B------:R-:W-:Y:S02]  /*51370*/  SHF.R.U32.HI R13, RZ, 0x8, R52 ;  /* 0x00000008ff0d7819 */ /* 0x000fe40000011634 */
[----:B------:R-:W-:Y:S02]  /*51380*/  SHF.R.U64 R14, R33, 0x8, R54 ;  /* 0x00000008210e7819 */ /* 0x000fe40000001236 */
[--C-:B------:R-:W-:Y:S02]  /*51390*/  SHF.R.U32.HI R24, RZ, 0x10, R46.reuse ;  /* 0x00000010ff187819 */ /* 0x100fe4000001162e */
[----:B------:R-:W-:Y:S02]  /*513a0*/  PRMT R23, R23, 0x7604, R46 ;  /* 0x0000760417177816 */ /* 0x000fe4000000002e */
[----:B------:R-:W-:Y:S02]  /*513b0*/  SHF.R.U64 R25, R37, 0x10, R52 ;  /* 0x0000001025197819 */ /* 0x000fe40000001234 */
[----:B------:R-:W-:-:S02]  /*513c0*/  PRMT R12, R12, 0x7604, R37 ;  /* 0x000076040c0c7816 */ /* 0x000fc40000000025 */
[--C-:B------:R-:W-:Y:S02]  /*513d0*/  SHF.R.U32.HI R26, RZ, 0x10, R52.reuse ;  /* 0x00000010ff1a7819 */ /* 0x100fe40000011634 */
[----:B------:R-:W-:Y:S02]  /*513e0*/  PRMT R13, R13, 0x7604, R52 ;  /* 0x000076040d0d7816 */ /* 0x000fe40000000034 */
[----:B------:R-:W-:Y:S02]  /*513f0*/  SHF.R.U64 R29, R33, 0x10, R54 ;  /* 0x00000010211d7819 */ /* 0x000fe40000001236 */
[----:B------:R-:W-:Y:S02]  /*51400*/  PRMT R14, R14, 0x7604, R33 ;  /* 0x000076040e0e7816 */ /* 0x000fe40000000021 */
[----:B------:R-:W-:Y:S02]  /*51410*/  SHF.R.U64 R7, R7, 0x18, R28 ;  /* 0x0000001807077819 */ /* 0x000fe4000000121c */
[----:B------:R-:W-:-:S02]  /*51420*/  PRMT R23, R24, 0x7054, R23 ;  /* 0x0000705418177816 */ /* 0x000fc40000000017 */
[----:B------:R-:W-:Y:S02]  /*51430*/  PRMT R24, R25, 0x7054, R12 ;  /* 0x0000705419187816 */ /* 0x000fe4000000000c */
[----:B------:R-:W-:Y:S02]  /*51440*/  PRMT R25, R26, 0x7054, R13 ;  /* 0x000070541a197816 */ /* 0x000fe4000000000d */
[----:B------:R-:W-:Y:S02]  /*51450*/  PRMT R26, R29, 0x7054, R14 ;  /* 0x000070541d1a7816 */ /* 0x000fe4000000000e */
[----:B------:R-:W-:Y:S02]  /*51460*/  PRMT R12, R7, 0x654, R8 ;  /* 0x00000654070c7816 */ /* 0x000fe40000000008 */
[----:B------:R-:W-:Y:S02]  /*51470*/  SHF.R.U64 R14, R6, 0x18, R31 ;  /* 0x00000018060e7819 */ /* 0x000fe4000000121f */
[----:B------:R-:W-:-:S02]  /*51480*/  SHF.R.U64 R7, R5, 0x18, R32 ;  /* 0x0000001805077819 */ /* 0x000fc40000001220 */
[----:B------:R-:W-:Y:S02]  /*51490*/  SHF.R.U32.HI R6, RZ, 0x18, R31 ;  /* 0x00000018ff067819 */ /* 0x000fe4000001161f */
[----:B------:R-:W-:Y:S02]  /*514a0*/  SHF.R.U64 R5, R0, 0x18, R35 ;  /* 0x0000001800057819 */ /* 0x000fe40000001223 */
[----:B------:R-:W-:Y:S02]  /*514b0*/  SHF.R.U32.HI R27, RZ, 0x8, R54 ;  /* 0x00000008ff1b7819 */ /* 0x000fe40000011636 */
[----:B------:R-:W-:Y:S02]  /*514c0*/  PRMT R15, R6, 0x654, R15 ;  /* 0x00000654060f7816 */ /* 0x000fe4000000000f */
[----:B------:R-:W-:Y:S02]  /*514d0*/  SHF.R.U32.HI R0, RZ, 0x18, R35 ;  /* 0x00000018ff007819 */ /* 0x000fe40000011623 */
[----:B------:R-:W-:-:S02]  /*514e0*/  PRMT R16, R7, 0x654, R16 ;  /* 0x0000065407107816 */ /* 0x000fc40000000010 */
[----:B------:R-:W-:Y:S02]  /*514f0*/  PRMT R18, R5, 0x654, R18 ;  /* 0x0000065405127816 */ /* 0x000fe40000000012 */
[--C-:B------:R-:W-:Y:S02]  /*51500*/  SHF.R.U64 R7, R41, 0x18, R44.reuse ;  /* 0x0000001829077819 */ /* 0x100fe4000000122c */
[----:B------:R-:W-:Y:S02]  /*51510*/  SHF.R.U32.HI R6, RZ, 0x18, R44 ;  /* 0x00000018ff067819 */ /* 0x000fe4000001162c */
[----:B------:R-:W-:Y:S02]  /*51520*/  SHF.R.U64 R5, R39, 0x18, R46 ;  /* 0x0000001827057819 */ /* 0x000fe4000000122e */
[--C-:B------:R-:W-:Y:S02]  /*51530*/  SHF.R.U32.HI R30, RZ, 0x10, R54.reuse ;  /* 0x00000010ff1e7819 */ /* 0x100fe40000011636 */
[----:B------:R-:W-:-:S02]  /*51540*/  PRMT R27, R27, 0x7604, R54 ;  /* 0x000076041b1b7816 */ /* 0x000fc40000000036 */
[----:B------:R-:W-:Y:S02]  /*51550*/  PRMT R19, R0, 0x654, R19 ;  /* 0x0000065400137816 */ /* 0x000fe40000000013 */
[----:B------:R-:W-:Y:S02]  /*51560*/  SHF.R.U32.HI R0, RZ, 0x18, R46 ;  /* 0x00000018ff007819 */ /* 0x000fe4000001162e */
[----:B------:R-:W-:Y:S02]  /*51570*/  PRMT R20, R7, 0x654, R20 ;  /* 0x0000065407147816 */ /* 0x000fe40000000014 */
[----:B------:R-:W-:Y:S02]  /*51580*/  PRMT R21, R6, 0x654, R21 ;  /* 0x0000065406157816 */ /* 0x000fe40000000015 */
[----:B------:R-:W-:Y:S02]  /*51590*/  PRMT R22, R5, 0x654, R22 ;  /* 0x0000065405167816 */ /* 0x000fe40000000016 */
[----:B------:R-:W-:-:S02]  /*515a0*/  PRMT R27, R30, 0x7054, R27 ;  /* 0x000070541e1b7816 */ /* 0x000fc4000000001b */
[----:B------:R-:W-:Y:S02]  /*515b0*/  SHF.R.U32.HI R13, RZ, 0x18, R28 ;  /* 0x00000018ff0d7819 */ /* 0x000fe4000001161c */
[----:B------:R-:W-:Y:S02]  /*515c0*/  SHF.R.U32.HI R32, RZ, 0x18, R32 ;  /* 0x00000018ff207819 */ /* 0x000fe40000011620 */
[--C-:B------:R-:W-:Y:S02]  /*515d0*/  SHF.R.U64 R7, R37, 0x18, R52.reuse ;  /* 0x0000001825077819 */ /* 0x100fe40000001234 */
[----:B------:R-:W-:Y:S02]  /*515e0*/  SHF.R.U32.HI R8, RZ, 0x18, R52 ;  /* 0x00000018ff087819 */ /* 0x000fe40000011634 */
[--C-:B------:R-:W-:Y:S02]  /*515f0*/  SHF.R.U64 R5, R33, 0x18, R54.reuse ;  /* 0x0000001821057819 */ /* 0x100fe40000001236 */
[----:B------:R-:W-:-:S02]  /*51600*/  SHF.R.U32.HI R6, RZ, 0x18, R54 ;  /* 0x00000018ff067819 */ /* 0x000fc40000011636 */
[----:B------:R-:W-:Y:S01]  /*51610*/  PRMT R23, R0, 0x654, R23 ;  /* 0x0000065400177816 */ /* 0x000fe20000000017 */
[----:B------:R-:W-:Y:S01]  /*51620*/  IMAD.MOV.U32 R0, RZ, RZ, 0x20 ;  /* 0x00000020ff007424 */ /* 0x000fe200078e00ff */
[----:B------:R-:W-:Y:S02]  /*51630*/  PRMT R13, R13, 0x654, R10 ;  /* 0x000006540d0d7816 */ /* 0x000fe4000000000a */
[----:B------:R-:W-:Y:S02]  /*51640*/  PRMT R14, R14, 0x654, R11 ;  /* 0x000006540e0e7816 */ /* 0x000fe4000000000b */
[----:B------:R-:W-:Y:S02]  /*51650*/  PRMT R17, R32, 0x654, R17 ;  /* 0x0000065420117816 */ /* 0x000fe40000000011 */
[----:B------:R-:W-:Y:S02]  /*51660*/  PRMT R24, R7, 0x654, R24 ;  /* 0x0000065407187816 */ /* 0x000fe40000000018 */
[----:B------:R-:W-:-:S02]  /*51670*/  PRMT R25, R8, 0x654, R25 ;  /* 0x0000065408197816 */ /* 0x000fc40000000019 */
[----:B------:R-:W-:Y:S02]  /*51680*/  PRMT R26, R5, 0x654, R26 ;  /* 0x00000654051a7816 */ /* 0x000fe4000000001a */
[----:B------:R-:W-:Y:S01]  /*51690*/  PRMT R27, R6, 0x654, R27 ;  /* 0x00000654061b7816 */ /* 0x000fe2000000001b */
[----:B------:R0:W-:Y:S04]  /*516a0*/  STL [R1+0x678], R0 ;  /* 0x0006780001007387 */ /* 0x0001e80000100800 */
[----:B------:R0:W-:Y:S04]  /*516b0*/  STL.128 [R1+0x630], R12 ;  /* 0x0006300c01007387 */ /* 0x0001e80000100c00 */
[----:B------:R0:W-:Y:S04]  /*516c0*/  STL.128 [R1+0x640], R16 ;  /* 0x0006401001007387 */ /* 0x0001e80000100c00 */
[----:B------:R0:W-:Y:S04]  /*516d0*/  STL.128 [R1+0x650], R20 ;  /* 0x0006501401007387 */ /* 0x0001e80000100c00 */
[----:B------:R0:W-:Y:S01]  /*516e0*/  STL.128 [R1+0x660], R24 ;  /* 0x0006601801007387 */ /* 0x0001e20000100c00 */
[----:B------:R-:W-:-:S02]  /*516f0*/  UMOV UR5, URZ ;  /* 0x0000003f00057c82 */ /* 0x000fc40008000000 */
[----:B------:R-:W-:Y:S02]  /*51700*/  UMOV UR12, 0x20 ;  /* 0x00000020000c7882 */ /* 0x000fe40000000000 */
[----:B------:R-:W-:Y:S02]  /*51710*/  UMOV UR7, URZ ;  /* 0x0000003f00077c82 */ /* 0x000fe40008000000 */
[----:B------:R-:W-:Y:S02]  /*51720*/  UMOV UR6, URZ ;  /* 0x0000003f00067c82 */ /* 0x000fe40008000000 */
.L_x_249:
[----:B------:R-:W-:Y:S02]  /*51730*/  UIADD3 UR6, UR6, 0x1, URZ ;  /* 0x0000000106067890 */ /* 0x000fe4000fffe03f */
[----:B------:R-:W-:Y:S02]  /*51740*/  UMOV UR8, URZ ;  /* 0x0000003f00087c82 */ /* 0x000fe40008000000 */
[----:B------:R-:W-:Y:S02]  /*51750*/  UISETP.GE.U32.AND UP0, UPT, UR6, 0x100, UPT ;  /* 0x000001000600788c */ /* 0x000fe4000bf06070 */
.L_x_142:
[----:B------:R-:W-:Y:S02]  /*51760*/  UISETP.GE.U32.AND UP1, UPT, UR7, UR12, UPT ;  /* 0x0000000c0700728c */ /* 0x000fe4000bf26070 */
[----:B------:R-:W-:-:S02]  /*51770*/  UIADD3 UR25, UR17, UR8, URZ ;  /* 0x0000000811197290 */ /* 0x000fc4000fffe03f */
[----:B------:R-:W-:Y:S02]  /*51780*/  UMOV UR13, UR8 ;  /* 0x00000008000d7c82 */ /* 0x000fe40008000000 */
[----:B------:R-:W-:-:S13]  /*51790*/  PLOP3.LUT P0, PT, PT, PT, UP1, 0x80, 0x0 ;  /* 0x000000000000781c */ /* 0x000fda0003f0f018 */
[----:B01----:R-:W-:Y:S05]  /*517a0*/  @!P0 BRA `(.L_x_123) ;  /* 0x00017ae000008947 */ /* 0x003fea0003800000 */
[----:B------:R-:W-:-:S06]  /*517b0*/  UISETP.GE.U32.AND UP1, UPT, UR5, 0x1400, UPT ;  /* 0x000014000500788c */ /* 0x000fcc000bf26070 */
[----:B------:R-:W-:-:S05]  /*517c0*/  PLOP3.LUT P0, PT, PT, PT, UP1, 0x80, 0x0 ;  /* 0x000000000000781c */ /* 0x000fca0003f0f018 */
[----:B------:R-:W-:-:S08]  /*517d0*/  @UP1 UIADD3 UR8, UR8, 0x1, URZ ;  /* 0x0000000108081890 */ /* 0x000fd0000fffe03f */
[----:B------:R-:W-:Y:S01]  /*517e0*/  @P0 STL.U8 [UR25+0x980], RZ ;  /* 0x000980ffff000987 */ /* 0x000fe20008100019 */
[----:B------:R-:W-:Y:S05]  /*517f0*/  @P0 BRA `(.L_x_124) ;  /* 0x00017c5000000947 */ /* 0x000fea0003800000 */
[----:B------:R-:W-:-:S04]  /*51800*/  UIADD3 UR12, -UR5, 0x1400, URZ ;  /* 0x00001400050c7890 */ /* 0x000fc8000fffe13f */
[----:B------:R-:W-:-:S06]  /*51810*/  UISETP.GT.U32.AND UP1, UPT, UR12, 0x40, UPT ;  /* 0x000000400c00788c */ /* 0x000fcc000bf24070 */
[----:B------:R-:W-:-:S13]  /*51820*/  PLOP3.LUT P0, PT, PT, PT, UP1, 0x80, 0x0 ;  /* 0x000000000000781c */ /* 0x000fda0003f0f018 */
[----:B------:R-:W-:Y:S05]  /*51830*/  @P0 BRA `(.L_x_125) ;  /* 0x0000ba0000000947 */ /* 0x000fea0003800000 */
[----:B------:R1:W-:Y:S04]  /*51840*/  STL.64 [R1+0x560], RZ ;  /* 0x000560ff01007387 */ /* 0x0003e80000100a00 */
[----:B------:R-:W2:Y:S04]  /*51850*/  LDL.64 R6, [R1+0x560] ;  /* 0x0005600001067983 */ /* 0x000ea80000100a00 */
[----:B------:R1:W-:Y:S04]  /*51860*/  STL.128 [R1+0x4c0], RZ ;  /* 0x0004c0ff01007387 */ /* 0x0003e80000100c00 */
[----:B------:R-:W3:Y:S04]  /*51870*/  LDL.64 R10, [R1+0x4c0] ;  /* 0x0004c000010a7983 */ /* 0x000ee80000100a00 */
[----:B------:R-:W4:Y:S04]  /*51880*/  LDL R8, [R1+0x630] ;  /* 0x0006300001087983 */ /* 0x000f280000100800 */
[----:B0-----:R-:W4:Y:S04]  /*51890*/  LDL R12, [R1+0x634] ;  /* 0x00063400010c7983 */ /* 0x001f280000100800 */
[----:B------:R-:W4:Y:S04]  /*518a0*/  LDL R14, [R1+0x638] ;  /* 0x00063800010e7983 */ /* 0x000f280000100800 */
        /* <DEDUP_REMOVED lines=12> */
[----:B------:R-:W4:Y:S01]  /*51970*/  LDL R0, [R1+0x66c] ;  /* 0x00066c0001007983 */ /* 0x000f220000100800 */
[----:B------:R-:W-:Y:S01]  /*51980*/  ULOP3.LUT UR7, UR12, 0xff, URZ, 0xc0, !UPT ;  /* 0x000000ff0c077892 */ /* 0x000fe2000f8ec03f */
[----:B------:R-:W-:Y:S01]  /*51990*/  IMAD.MOV.U32 R52, RZ, RZ, -0x16b07d5 ;  /* 0xfe94f82bff347424 */ /* 0x000fe200078e00ff */
[----:B------:R-:W-:Y:S01]  /*519a0*/  BSSY B0, `(.L_x_126) ;  /* 0x000003a000007945 */ /* 0x000fe20003800000 */
[----:B------:R-:W-:Y:S01]  /*519b0*/  IMAD.MOV.U32 R53, RZ, RZ, 0x3c6ef372 ;  /* 0x3c6ef372ff357424 */ /* 0x000fe200078e00ff */
[----:B------:R-:W-:Y:S01]  /*519c0*/  ULOP3.LUT UR7, UR7, 0x1010000, URZ, 0xfc, !UPT ;  /* 0x0101000007077892 */ /* 0x000fe2000f8efc3f */
[----:B------:R-:W-:Y:S01]  /*519d0*/  IMAD.MOV.U32 R54, RZ, RZ, 0x5f1d36f1 ;  /* 0x5f1d36f1ff367424 */ /* 0x000fe200078e00ff */
[----:B------:R1:W-:Y:S01]  /*519e0*/  STL.128 [R1+0x4d0], RZ ;  /* 0x0004d0ff01007387 */ /* 0x0003e20000100c00 */
[----:B------:R-:W-:Y:S01]  /*519f0*/  IMAD.MOV.U32 R55, RZ, RZ, -0x5ab00ac6 ;  /* 0xa54ff53aff377424 */ /* 0x000fe200078e00ff */
[----:B------:R-:W-:Y:S01]  /*51a00*/  ULOP3.LUT UR7, UR7, 0xf3bcc908, URZ, 0x3c, !UPT ;  /* 0xf3bcc90807077892 */ /* 0x000fe2000f8e3c3f */
[----:B------:R-:W-:-:S02]  /*51a10*/  IMAD.MOV.U32 R56, RZ, RZ, -0x52197d2f ;  /* 0xade682d1ff387424 */ /* 0x000fc400078e00ff */
[----:B------:R-:W-:Y:S01]  /*51a20*/  IMAD.MOV.U32 R57, RZ, RZ, 0x510e527f ;  /* 0x510e527fff397424 */ /* 0x000fe200078e00ff */
[----:B------:R1:W-:Y:S01]  /*51a30*/  STL.128 [R1+0x490], R52 ;  /* 0x0004903401007387 */ /* 0x0003e20000100c00 */
[----:B------:R-:W-:Y:S02]  /*51a40*/  IMAD.MOV.U32 R58, RZ, RZ, 0x2b3e6c1f ;  /* 0x2b3e6c1fff3a7424 */ /* 0x000fe400078e00ff */
        /* <DEDUP_REMOVED lines=10> */
[----:B------:R-:W-:Y:S01]  /*51af0*/  IMAD.MOV.U32 R49, RZ, RZ, -0x1 ;  /* 0xffffffffff317424 */ /* 0x000fe200078e00ff */
[----:B------:R1:W-:Y:S01]  /*51b00*/  STL.64 [R1+0x488], R46 ;  /* 0x0004882e01007387 */ /* 0x0003e20000100a00 */
[----:B------:R-:W-:-:S02]  /*51b10*/  IMAD.U32 R42, RZ, RZ, UR7 ;  /* 0x00000007ff2a7e24 */ /* 0x000fc4000f8e00ff */
[----:B------:R-:W-:Y:S01]  /*51b20*/  IMAD.MOV.U32 R43, RZ, RZ, 0x6a09e667 ;  /* 0x6a09e667ff2b7424 */ /* 0x000fe200078e00ff */
[----:B------:R1:W-:Y:S04]  /*51b30*/  STL.64 [R1+0x4d0], R48 ;  /* 0x0004d03001007387 */ /* 0x0003e80000100a00 */
[----:B------:R1:W-:Y:S01]  /*51b40*/  STL.64 [R1+0x480], R42 ;  /* 0x0004802a01007387 */ /* 0x0003e20000100a00 */
[----:B--2---:R-:W-:-:S04]  /*51b50*/  IADD3 R40, P0, R6, 0x40, RZ ;  /* 0x0000004006287810 */ /* 0x004fc80007f1e0ff */
[----:B------:R-:W-:Y:S01]  /*51b60*/  ISETP.GT.U32.AND P1, PT, R40, 0x7f, PT ;  /* 0x0000007f2800780c */ /* 0x000fe20003f24070 */
[----:B------:R-:W-:Y:S01]  /*51b70*/  IMAD.X R41, RZ, RZ, R7, P0 ;  /* 0x000000ffff297224 */ /* 0x000fe200000e0607 */
[----:B---3--:R-:W-:-:S04]  /*51b80*/  IADD3 R44, P0, R10, R40, RZ ;  /* 0x000000280a2c7210 */ /* 0x008fc80007f1e0ff */
[----:B------:R1:W-:Y:S01]  /*51b90*/  STL.64 [R1+0x560], R40 ;  /* 0x0005602801007387 */ /* 0x0003e20000100a00 */
[----:B------:R-:W-:Y:S01]  /*51ba0*/  ISETP.GT.U32.AND.EX P1, PT, R41, RZ, PT, P1 ;  /* 0x000000ff2900720c */ /* 0x000fe20003f24110 */
[----:B------:R-:W-:Y:S02]  /*51bb0*/  IMAD.X R45, R11, 0x1, R41, P0 ;  /* 0x000000010b2d7824 */ /* 0x000fe400000e0629 */
[----:B----4-:R1:W-:Y:S01]  /*51bc0*/  STL [R1+0x4e0], R8 ;  /* 0x0004e00801007387 */ /* 0x0103e20000100800 */
        /* <DEDUP_REMOVED lines=23> */
.L_x_127:
[----:B------:R-:W-:Y:S05]  /*51d40*/  BSYNC B0 ;  /* 0x0000000000007941 */ /* 0x000fea0003800000 */
.L_x_126:
[----:B------:R-:W-:Y:S01]  /*51d50*/  BSSY B0, `(.L_x_128) ;  /* 0x0000138000007945 */ /* 0x000fe20003800000 */
[----:B------:R-:W-:Y:S05]  /*51d60*/  @P1 BRA `(.L_x_129) ;  /* 0x0000136000001947 */ /* 0x000fea0003800000 */
[----:B------:R-:W-:Y:S01]  /*51d70*/  IMAD.MOV R5, RZ, RZ, -R6 ;  /* 0x000000ffff057224 */ /* 0x000fe200078e0a06 */
[----:B-1----:R-:W-:Y:S01]  /*51d80*/  IADD3 R0, P2, -R6, 0x3f, RZ ;  /* 0x0000003f06007810 */ /* 0x002fe20007f5e1ff */
        /* <DEDUP_REMOVED lines=15> */
[----:B-1----:R-:W-:Y:S01]  /*51e80*/  ISETP.NE.U32.AND P1, PT, R5, 0x2, PT ;  /* 0x000000020500780c */ /* 0x002fe20003f25070 */
[----:B------:R1:W-:Y:S01]  /*51e90*/  STL.U8 [R0+0x521], RZ ;  /* 0x000521ff00007387 */ /* 0x0003e20000100000 */
[----:B------:R-:W-:Y:S02]  /*51ea0*/  IADD3 R40, P2, R6, 0x42, RZ ;  /* 0x0000004206287810 */ /* 0x000fe40007f5e0ff */
[----:B------:R-:W-:-:S03]  /*51eb0*/  ISETP.NE.AND.EX P1, PT, RZ, RZ, PT, P1 ;  /* 0x000000ffff00720c */ /* 0x000fc60003f25310 */
[----:B------:R-:W-:-:S10]  /*51ec0*/  IMAD.X R41, RZ, RZ, R7, P2 ;  /* 0x000000ffff297224 */ /* 0x000fd400010e0607 */
[----:B------:R1:W-:Y:S01]  /*51ed0*/  @P1 STL.U8 [R0+0x522], RZ ;  /* 0x000522ff00001387 */ /* 0x0003e20000100000 */
[----:B------:R-:W-:-:S05]  /*51ee0*/  @P1 IADD3 R40, P3, R6, 0x43, RZ ;  /* 0x0000004306281810 */ /* 0x000fca0007f7e0ff */
[----:B------:R-:W-:-:S03]  /*51ef0*/  @P1 IMAD.X R41, RZ, RZ, R7, P3 ;  /* 0x000000ffff291224 */ /* 0x000fc600018e0607 */
.L_x_131:
[----:B-1----:R-:W-:Y:S05]  /*51f00*/  BSYNC B1 ;  /* 0x0000000000017941 */ /* 0x002fea0003800000 */
.L_x_130:
        /* <DEDUP_REMOVED lines=284> */
.L_x_129:
[----:B--2---:R-:W-:Y:S05]  /*530d0*/  BSYNC B0 ;  /* 0x0000000000007941 */ /* 0x004fea0003800000 */
.L_x_128:
[----:B-1----:R-:W2:Y:S04]  /*530e0*/  LDL.128 R32, [R1+0x4e0] ;  /* 0x0004e00001207983 */ /* 0x002ea80000100c00 */
[----:B------:R-:W3:Y:S04]  /*530f0*/  LDL.128 R28, [R1+0x4f0] ;  /* 0x0004f000011c7983 */ /* 0x000ee80000100c00 */
[----:B------:R-:W4:Y:S04]  /*53100*/  LDL.128 R24, [R1+0x500] ;  /* 0x0005000001187983 */ /* 0x000f280000100c00 */
[----:B------:R-:W3:Y:S04]  /*53110*/  LDL.128 R20, [R1+0x510] ;  /* 0x0005100001147983 */ /* 0x000ee80000100c00 */
[----:B------:R-:W3:Y:S04]  /*53120*/  LDL.128 R12, [R1+0x520] ;  /* 0x00052000010c7983 */ /* 0x000ee80000100c00 */
[----:B------:R-:W3:Y:S01]  /*53130*/  LDL.128 R16, [R1+0x530] ;  /* 0x0005300001107983 */ /* 0x000ee20000100c00 */
[----:B--2---:R-:W-:-:S02]  /*53140*/  LOP3.LUT R5, R32, 0xffff, RZ, 0xc0, !PT ;  /* 0x0000ffff20057812 */ /* 0x004fc400078ec0ff */
        /* <DEDUP_REMOVED lines=116> */
[----:B------:R-:W4:Y:S01]  /*53890*/  LDL.128 R28, [R1+0x480] ;  /* 0x00048000011c7983 */ /* 0x000f220000100c00 */
        /* <DEDUP_REMOVED lines=2305> */
[----:B------:R-:W-:Y:S02]  /*5c8b0*/  LOP3.LUT R11, R69, R27, R36, 0x96, !PT ;  /* 0x0000001b450b7212 */ /* 0x000fe400078e9624 */
[----:B------:R-:W-:Y:S01]  /*5c8c0*/  SHF.L.W.U32.HI R15, R25, 0x10, R12 ;  /* 0x00000010190f7819 */ /* 0x000fe20000010e0c */
[----:B------:R-:W-:Y:S01]  /*5c8d0*/  IMAD.X R78, R13, 0x1, R84, P0 ;  /* 0x000000010d4e7824 */ /* 0x000fe200000e0654 */
[----:B------:R-:W-:-:S02]  /*5c8e0*/  SHF.L.W.U32.HI R12, R12, 0x10, R25 ;  /* 0x000000100c0c7819 */ /* 0x000fc40000010e19 */
[----:B------:R-:W-:Y:S02]  /*5c8f0*/  IADD3 R67, P0, R10, R67, RZ ;  /* 0x000000430a437210 */ /* 0x000fe40007f1e0ff */
[----:B------:R-:W-:Y:S02]  /*5c900*/  SHF.L.W.U32.HI R16, R11, 0x10, R74 ;  /* 0x000000100b107819 */ /* 0x000fe40000010e4a */
[----:B------:R-:W-:Y:S02]  /*5c910*/  SHF.L.W.U32.HI R11, R74, 0x10, R11 ;  /* 0x000000104a0b7819 */ /* 0x000fe40000010e0b */
[----:B------:R-:W-:Y:S01]  /*5c920*/  IADD3 R57, P1, R12, R57, RZ ;  /* 0x000000390c397210 */ /* 0x000fe20007f3e0ff */
[----:B------:R-:W-:Y:S01]  /*5c930*/  IMAD.X R74, R14, 0x1, R59, P0 ;  /* 0x000000010e4a7824 */ /* 0x000fe200000e063b */
[----:B------:R-:W-:Y:S02]  /*5c940*/  LOP3.LUT R24, R66, R39, RZ, 0x3c, !PT ;  /* 0x0000002742187212 */ /* 0x000fe400078e3cff */
[----:B------:R-:W-:Y:S01]  /*5c950*/  LOP3.LUT R73, R73, R78, RZ, 0x3c, !PT ;  /* 0x0000004e49497212 */ /* 0x000fe200078e3cff */
[----:B------:R-:W-:Y:S01]  /*5c960*/  IMAD.X R37, R15, 0x1, R56, P1 ;  /* 0x000000010f257824 */ /* 0x000fe200008e0638 */
[----:B------:R-:W-:-:S02]  /*5c970*/  IADD3 R59, P0, R11, R22, RZ ;  /* 0x000000160b3b7210 */ /* 0x000fc40007f1e0ff */
[----:B------:R-:W-:Y:S02]  /*5c980*/  SHF.L.W.U32.HI R23, R73, 0x1, R24 ;  /* 0x0000000149177819 */ /* 0x000fe40000010e18 */
[----:B------:R-:W-:Y:S01]  /*5c990*/  LOP3.LUT R38, R68, R67, RZ, 0x3c, !PT ;  /* 0x0000004344267212 */ /* 0x000fe200078e3cff */
[----:B------:R-:W-:Y:S01]  /*5c9a0*/  IMAD.X R80, R16, 0x1, R21, P0 ;  /* 0x0000000110507824 */ /* 0x000fe200000e0615 */
[----:B------:R-:W-:Y:S02]  /*5c9b0*/  LOP3.LUT R75, R75, R74, RZ, 0x3c, !PT ;  /* 0x0000004a4b4b7212 */ /* 0x000fe400078e3cff */
[----:B------:R-:W-:Y:S02]  /*5c9c0*/  LOP3.LUT R72, R72, R57, RZ, 0x3c, !PT ;  /* 0x0000003948487212 */ /* 0x000fe400078e3cff */
[----:B------:R-:W-:Y:S02]  /*5c9d0*/  LOP3.LUT R21, R70, R37, RZ, 0x3c, !PT ;  /* 0x0000002546157212 */ /* 0x000fe400078e3cff */
[----:B------:R-:W-:-:S02]  /*5c9e0*/  SHF.L.W.U32.HI R24, R24, 0x1, R73 ;  /* 0x0000000118187819 */ /* 0x000fc40000010e49 */
[----:B------:R-:W-:Y:S02]  /*5c9f0*/  IADD3 R71, P2, P3, R48, R23, R81 ;  /* 0x0000001730477210 */ /* 0x000fe40007b5e051 */
[----:B------:R-:W-:Y:S02]  /*5ca00*/  SHF.L.W.U32.HI R36, R75, 0x1, R38 ;  /* 0x000000014b247819 */ /* 0x000fe40000010e26 */
[----:B------:R-:W-:Y:S02]  /*5ca10*/  SHF.L.W.U32.HI R25, R21, 0x1, R72 ;  /* 0x0000000115197819 */ /* 0x000fe40000010e48 */
[----:B------:R-:W-:Y:S02]  /*5ca20*/  IADD3.X R44, R60, R24, R69, P2, P3 ;  /* 0x000000183c2c7210 */ /* 0x000fe400017e6445 */
[----:B------:R-:W-:Y:S02]  /*5ca30*/  SHF.L.W.U32.HI R38, R38, 0x1, R75 ;  /* 0x0000000126267819 */ /* 0x000fe40000010e4b */
[----:B------:R-:W-:-:S02]  /*5ca40*/  LOP3.LUT R22, R26, R59, RZ, 0x3c, !PT ;  /* 0x0000003b1a167212 */ /* 0x000fc400078e3cff */
[----:B------:R-:W-:Y:S02]  /*5ca50*/  LOP3.LUT R47, R47, R80, RZ, 0x3c, !PT ;  /* 0x000000502f2f7212 */ /* 0x000fe400078e3cff */
[----:B------:R-:W-:Y:S02]  /*5ca60*/  IADD3 R66, P4, P5, R61, R36, R82 ;  /* 0x000000243d427210 */ /* 0x000fe40007d9e052 */
[----:B------:R-:W-:Y:S02]  /*5ca70*/  SHF.L.W.U32.HI R26, R72, 0x1, R21 ;  /* 0x00000001481a7819 */ /* 0x000fe40000010e15 */
[----:B------:R-:W-:Y:S02]  /*5ca80*/  IADD3 R48, P1, P0, R18, R25, R77 ;  /* 0x0000001912307210 */ /* 0x000fe4000783e04d */
[----:B------:R-:W-:Y:S02]  /*5ca90*/  LOP3.LUT R68, R15, R44, RZ, 0x3c, !PT ;  /* 0x0000002c0f447212 */ /* 0x000fe400078e3cff */
[----:B------:R-:W-:-:S02]  /*5caa0*/  SHF.L.W.U32.HI R21, R47, 0x1, R22 ;  /* 0x000000012f157819 */ /* 0x000fc40000010e16 */
[----:B------:R-:W-:Y:S02]  /*5cab0*/  IADD3.X R61, R49, R38, R79, P4, P5 ;  /* 0x00000026313d7210 */ /* 0x000fe400027ea44f */
[----:B------:R-:W-:Y:S02]  /*5cac0*/  IADD3.X R56, R17, R26, R76, P1, P0 ;  /* 0x0000001a11387210 */ /* 0x000fe40000fe044c */
[----:B------:R-:W-:Y:S02]  /*5cad0*/  IADD3 R68, P0, R68, R67, RZ ;  /* 0x0000004344447210 */ /* 0x000fe40007f1e0ff */
[----:B------:R-:W-:Y:S02]  /*5cae0*/  LOP3.LUT R69, R12, R71, RZ, 0x3c, !PT ;  /* 0x000000470c457212 */ /* 0x000fe400078e3cff */
[----:B------:R-:W-:Y:S02]  /*5caf0*/  SHF.L.W.U32.HI R22, R22, 0x1, R47 ;  /* 0x0000000116167819 */ /* 0x000fe40000010e2f */
[----:B------:R-:W-:-:S02]  /*5cb00*/  IADD3 R27, P2, P3, R0, R21, R46 ;  /* 0x00000015001b7210 */ /* 0x000fc40007b5e02e */
[----:B------:R-:W-:Y:S02]  /*5cb10*/  LOP3.LUT R58, R16, R61, RZ, 0x3c, !PT ;  /* 0x0000003d103a7212 */ /* 0x000fe400078e3cff */
[----:B------:R-:W-:Y:S01]  /*5cb20*/  LOP3.LUT R46, R13, R56, RZ, 0x3c, !PT ;  /* 0x000000380d2e7212 */ /* 0x000fe200078e3cff */
[----:B------:R-:W-:Y:S01]  /*5cb30*/  IMAD.X R69, R69, 0x1, R74, P0 ;  /* 0x0000000145457824 */ /* 0x000fe200000e064a */
[----:B------:R-:W-:Y:S02]  /*5cb40*/  IADD3.X R49, R5, R22, R45, P2, P3 ;  /* 0x0000001605317210 */ /* 0x000fe400017e642d */
[----:B------:R-:W-:Y:S02]  /*5cb50*/  IADD3 R58, P1, R58, R57, RZ ;  /* 0x000000393a3a7210 */ /* 0x000fe40007f3e0ff */
        /* <DEDUP_REMOVED lines=8> */
[----:B------:R-:W-:Y:S02]  /*5cbe0*/  IADD3 R18, P3, R18, R39, RZ ;  /* 0x0000002712127210 */ /* 0x000fe40007f7e0ff */
[----:B------:R-:W-:-:S02]  /*5cbf0*/  LOP3.LUT R47, R10, R27, RZ, 0x3c, !PT ;  /* 0x0000001b0a2f7212 */ /* 0x000fc400078e3cff */
[----:B------:R-:W-:Y:S02]  /*5cc00*/  SHF.L.W.U32.HI R5, R17, 0x8, R0 ;  /* 0x0000000811057819 */ /* 0x000fe40000010e00 */
[----:B------:R-:W-:Y:S02]  /*5cc10*/  LOP3.LUT R23, R36, R58, RZ, 0x3c, !PT ;  /* 0x0000003a24177212 */ /* 0x000fe400078e3cff */
[----:B------:R-:W-:Y:S02]  /*5cc20*/  SHF.L.W.U32.HI R0, R0, 0x8, R17 ;  /* 0x0000000800007819 */ /* 0x000fe40000010e11 */
[----:B------:R-:W-:Y:S02]  /*5cc30*/  LOP3.LUT R17, R25, R46, RZ, 0x3c, !PT ;  /* 0x0000002e19117212 */ /* 0x000fe400078e3cff */
[----:B------:R-:W-:Y:S01]  /*5cc40*/  LOP3.LUT R36, R26, R57, RZ, 0x3c, !PT ;  /* 0x000000391a247212 */ /* 0x000fe200078e3cff */
[----:B------:R-:W-:Y:S01]  /*5cc50*/  IMAD.X R47, R47, 0x1, R78, P3 ;  /* 0x000000012f2f7824 */ /* 0x000fe200018e064e */
[----:B------:R-:W-:-:S02]  /*5cc60*/  LOP3.LUT R38, R38, R59, RZ, 0x3c, !PT ;  /* 0x0000003b26267212 */ /* 0x000fc400078e3cff */
[----:B------:R-:W-:Y:S02]  /*5cc70*/  SHF.L.W.U32.HI R37, R36, 0x8, R17 ;  /* 0x0000000824257819 */ /* 0x000fe40000010e11 */
[----:B------:R-:W-:Y:S02]  /*5cc80*/  IADD3 R60, P2, P3, R19, R71, R0 ;  /* 0x00000047133c7210 */ /* 0x000fe40007b5e000 */
[----:B------:R-:W-:Y:S02]  /*5cc90*/  SHF.L.W.U32.HI R17, R17, 0x8, R36 ;  /* 0x0000000811117819 */ /* 0x000fe40000010e24 */
[----:B------:R-:W-:Y:S02]  /*5cca0*/  SHF.L.W.U32.HI R24, R38, 0x8, R23 ;  /* 0x0000000826187819 */ /* 0x000fe40000010e17 */
[----:B------:R-:W-:Y:S02]  /*5ccb0*/  SHF.L.W.U32.HI R26, R23, 0x8, R38 ;  /* 0x00000008171a7819 */ /* 0x000fe40000010e26 */
[----:B------:R-:W-:-:S02]  /*5ccc0*/  LOP3.LUT R21, R21, R18, RZ, 0x3c, !PT ;  /* 0x0000001215157212 */ /* 0x000fc400078e3cff */
[----:B------:R-:W-:Y:S02]  /*5ccd0*/  LOP3.LUT R22, R22, R47, RZ, 0x3c, !PT ;  /* 0x0000002f16167212 */ /* 0x000fe400078e3cff */
[----:B------:R-:W-:Y:S02]  /*5cce0*/  IADD3.X R67, R20, R44, R5, P2, P3 ;  /* 0x0000002c14437210 */ /* 0x000fe400017e6405 */
[----:B------:R-:W-:Y:S02]  /*5ccf0*/  IADD3 R38, P2, P3, R6, R48, R17 ;  /* 0x0000003006267210 */ /* 0x000fe40007b5e011 */
[----:B------:R-:W-:Y:S02]  /*5cd00*/  SHF.L.W.U32.HI R45, R21, 0x8, R22 ;  /* 0x00000008152d7819 */ /* 0x000fe40000010e16 */
[----:B------:R-:W-:Y:S02]  /*5cd10*/  LOP3.LUT R23, R60, R15, R44, 0x96, !PT ;  /* 0x0000000f3c177212 */ /* 0x000fe400078e962c */
[----:B------:R-:W-:-:S02]  /*5cd20*/  IADD3.X R44, R8, R56, R37, P2, P3 ;  /* 0x00000038082c7210 */ /* 0x000fc400017e6425 */
[----:B------:R-:W-:Y:S02]  /*5cd30*/  IADD3 R65, P1, P0, R65, R66, R26 ;  /* 0x0000004241417210 */ /* 0x000fe4000783e01a */
[----:B------:R-:W-:Y:S02]  /*5cd40*/  SHF.L.W.U32.HI R39, R22, 0x8, R21 ;  /* 0x0000000816277819 */ /* 0x000fe40000010e15 */
[----:B------:R-:W-:Y:S02]  /*5cd50*/  IADD3 R15, P4, P5, R62, R27, R45 ;  /* 0x0000001b3e0f7210 */ /* 0x000fe40007d9e02d */
[----:B------:R-:W-:Y:S02]  /*5cd60*/  LOP3.LUT R6, R38, R13, R56, 0x96, !PT ;  /* 0x0000000d26067212 */ /* 0x000fe400078e9638 */
[----:B------:R-:W-:Y:S02]  /*5cd70*/  LOP3.LUT R19, R44, R7, R48, 0x96, !PT ;  /* 0x000000072c137212 */ /* 0x000fe400078e9630 */
[----:B------:R-:W-:-:S02]  /*5cd80*/  IADD3.X R63, R63, R61, R24, P1, P0 ;  /* 0x0000003d3f3f7210 */ /* 0x000fc40000fe0418 */
[----:B------:R-:W-:Y:S02]  /*5cd90*/  IADD3.X R13, R64, R49, R39, P4, P5 ;  /* 0x00000031400d7210 */ /* 0x000fe400027ea427 */
[----:B------:R-:W-:Y:S02]  /*5cda0*/  SHF.L.W.U32.HI R8, R19, 0x10, R6 ;  /* 0x0000001013087819 */ /* 0x000fe40000010e06 */
[----:B------:R-:W-:Y:S02]  /*5cdb0*/  SHF.L.W.U32.HI R6, R6, 0x10, R19 ;  /* 0x0000001006067819 */ /* 0x000fe40000010e13 */
[----:B------:R-:W-:Y:S02]  /*5cdc0*/  LOP3.LUT R16, R65, R16, R61, 0x96, !PT ;  /* 0x0000001041107212 */ /* 0x000fe400078e963d */
[----:B------:R-:W-:Y:S02]  /*5cdd0*/  LOP3.LUT R12, R67, R12, R71, 0x96, !PT ;  /* 0x0000000c430c7212 */ /* 0x000fe400078e9647 */
[----:B------:R-:W-:-:S02]  /*5cde0*/  LOP3.LUT R11, R63, R11, R66, 0x96, !PT ;  /* 0x0000000b3f0b7212 */ /* 0x000fc400078e9642 */
[----:B------:R-:W-:Y:S02]  /*5cdf0*/  LOP3.LUT R14, R15, R14, R49, 0x96, !PT ;  /* 0x0000000e0f0e7212 */ /* 0x000fe400078e9631 */
[----:B------:R-:W-:Y:S02]  /*5ce00*/  LOP3.LUT R7, R13, R10, R27, 0x96, !PT ;  /* 0x0000000a0d077212 */ /* 0x000fe400078e961b */
[----:B------:R-:W-:Y:S02]  /*5ce10*/  IADD3 R19, P2, R6, R46, RZ ;  /* 0x0000002e06137210 */ /* 0x000fe40007f5e0ff */
[----:B------:R-:W-:Y:S02]  /*5ce20*/  SHF.L.W.U32.HI R21, R12, 0x10, R23 ;  /* 0x000000100c157819 */ /* 0x000fe40000010e17 */
[----:B------:R-:W-:Y:S02]  /*5ce30*/  SHF.L.W.U32.HI R27, R16, 0x10, R11 ;  /* 0x00000010101b7819 */ /* 0x000fe40000010e0b */
[----:B------:R-:W-:-:S02]  /*5ce40*/  SHF.L.W.U32.HI R36, R14, 0x10, R7 ;  /* 0x000000100e247819 */ /* 0x000fc40000010e07 */
[----:B------:R-:W-:Y:S02]  /*5ce50*/  SHF.L.W.U32.HI R23, R23, 0x10, R12 ;  /* 0x0000001017177819 */ /* 0x000fe40000010e0c */
[----:B------:R-:W-:Y:S02]  /*5ce60*/  LOP3.LUT R20, R17, R19, RZ, 0x3c, !PT ;  /* 0x0000001311147212 */ /* 0x000fe400078e3cff */
[----:B------:R-:W-:Y:S02]  /*5ce70*/  SHF.L.W.U32.HI R22, R7, 0x10, R14 ;  /* 0x0000001007167819 */ /* 0x000fe40000010e0e */
[----:B------:R-:W-:Y:S02]  /*5ce80*/  IADD3 R17, P1, R27, R58, RZ ;  /* 0x0000003a1b117210 */ /* 0x000fe40007f3e0ff */
[----:B------:R-:W-:Y:S02]  /*5ce90*/  IADD3 R18, P3, R36, R18, RZ ;  /* 0x0000001224127210 */ /* 0x000fe40007f7e0ff */
[----:B------:R-:W-:-:S02]  /*5cea0*/  IADD3 R7, P0, R23, R68, RZ ;  /* 0x0000004417077210 */ /* 0x000fc40007f1e0ff */
[----:B------:R-:W-:Y:S02]  /*5ceb0*/  SHF.L.W.U32.HI R25, R11, 0x10, R16 ;  /* 0x000000100b197819 */ /* 0x000fe40000010e10 */
[-C--:B------:R-:W-:Y:S02]  /*5cec0*/  LOP3.LUT R26, R26, R17.reuse, RZ, 0x3c, !PT ;  /* 0x000000111a1a7212 */ /* 0x080fe400078e3cff */
[-C--:B------:R-:W-:Y:S02]  /*5ced0*/  LOP3.LUT R45, R45, R18.reuse, RZ, 0x3c, !PT ;  /* 0x000000122d2d7212 */ /* 0x080fe400078e3cff */
[----:B------:R-:W-:Y:S01]  /*5cee0*/  LOP3.LUT R17, R34, R17, R15, 0x96, !PT ;  /* 0x0000001122117212 */ /* 0x000fe200078e960f */
[----:B------:R-:W-:Y:S01]  /*5cef0*/  IMAD.X R15, R21, 0x1, R69, P0 ;  /* 0x00000001150f7824 */ /* 0x000fe200000e0645 */
[----:B------:R-:W-:Y:S01]  /*5cf00*/  LOP3.LUT R18, R30, R18, R65, 0x96, !PT ;  /* 0x000000121e127212 */ /* 0x000fe200078e9641 */
[----:B------:R-:W-:Y:S01]  /*5cf10*/  IMAD.X R30, R22, 0x1, R47, P3 ;  /* 0x00000001161e7824 */ /* 0x000fe200018e062f */
[-C--:B------:R-:W-:Y:S01]  /*5cf20*/  LOP3.LUT R11, R0, R7.reuse, RZ, 0x3c, !PT ;  /* 0x00000007000b7212 */ /* 0x080fe200078e3cff */
[----:B------:R-:W-:Y:S01]  /*5cf30*/  IMAD.X R0, R8, 0x1, R57, P2 ;  /* 0x0000000108007824 */ /* 0x000fe200010e0639 */
[----:B------:R-:W-:Y:S01]  /*5cf40*/  LOP3.LUT R16, R32, R7, R38, 0x96, !PT ;  /* 0x0000000720107212 */ /* 0x000fe200078e9626 */
[----:B------:R-:W-:Y:S01]  /*5cf50*/  IMAD.X R7, R25, 0x1, R59, P1 ;  /* 0x0000000119077824 */ /* 0x000fe200008e063b */
[----:B------:R-:W-:-:S02]  /*5cf60*/  LOP3.LUT R19, R28, R19, R60, 0x96, !PT ;  /* 0x000000131c137212 */ /* 0x000fc400078e963c */
[----:B------:R-:W-:Y:S02]  /*5cf70*/  LOP3.LUT R12, R5, R15, RZ, 0x3c, !PT ;  /* 0x0000000f050c7212 */ /* 0x000fe400078e3cff */
[----:B------:R-:W-:Y:S02]  /*5cf80*/  LOP3.LUT R28, R29, R0, R67, 0x96, !PT ;  /* 0x000000001d1c7212 */ /* 0x000fe400078e9643 */
[-C--:B------:R-:W-:Y:S02]  /*5cf90*/  LOP3.LUT R31, R31, R30.reuse, R63, 0x96, !PT ;  /* 0x0000001e1f1f7212 */ /* 0x080fe400078e963f */
[-C--:B------:R-:W-:Y:S02]  /*5cfa0*/  LOP3.LUT R34, R35, R7.reuse, R13, 0x96, !PT ;  /* 0x0000000723227212 */ /* 0x080fe400078e960d */
[----:B------:R-:W-:Y:S02]  /*5cfb0*/  LOP3.LUT R35, R24, R7, RZ, 0x3c, !PT ;  /* 0x0000000718237212 */ /* 0x000fe400078e3cff */
[----:B------:R-:W-:Y:S01]  /*5cfc0*/  SHF.L.W.U32.HI R7, R12, 0x1, R11 ;  /* 0x000000010c077819 */ /* 0x000fe20000010e0b */
[----:B------:R-:W-:Y:S01]  /*5cfd0*/  IMAD.MOV.U32 R13, RZ, RZ, R28 ;  /* 0x000000ffff0d7224 */ /* 0x000fe200078e001c */
[----:B------:R-:W-:Y:S01]  /*5cfe0*/  LOP3.LUT R33, R33, R15, R44, 0x96, !PT ;  /* 0x0000000f21217212 */ /* 0x000fe200078e962c */
[----:B------:R-:W-:Y:S01]  /*5cff0*/  IMAD.MOV.U32 R14, RZ, RZ, R18 ;  /* 0x000000ffff0e7224 */ /* 0x000fe200078e0012 */
[----:B------:R-:W-:Y:S01]  /*5d000*/  LOP3.LUT R10, R39, R30, RZ, 0x3c, !PT ;  /* 0x0000001e270a7212 */ /* 0x000fe200078e3cff */
[----:B------:R-:W-:Y:S01]  /*5d010*/  IMAD.MOV.U32 R15, RZ, RZ, R31 ;  /* 0x000000ffff0f7224 */ /* 0x000fe200078e001f */
[----:B------:R-:W-:Y:S01]  /*5d020*/  SHF.L.W.U32.HI R11, R11, 0x1, R12 ;  /* 0x000000010b0b7819 */ /* 0x000fe20000010e0c */
[----:B------:R-:W-:Y:S01]  /*5d030*/  IMAD.MOV.U32 R12, RZ, RZ, R19 ;  /* 0x000000ffff0c7224 */ /* 0x000fe200078e0013 */
[----:B------:R-:W-:-:S02]  /*5d040*/  LOP3.LUT R37, R37, R0, RZ, 0x3c, !PT ;  /* 0x0000000025257212 */ /* 0x000fc400078e3cff */
[----:B------:R-:W-:Y:S02]  /*5d050*/  SHF.L.W.U32.HI R0, R10, 0x1, R45 ;  /* 0x000000010a007819 */ /* 0x000fe40000010e2d */
[----:B------:R-:W-:Y:S01]  /*5d060*/  SHF.L.W.U32.HI R5, R45, 0x1, R10 ;  /* 0x000000012d057819 */ /* 0x000fe20000010e0a */
[----:B------:R0:W-:Y:S01]  /*5d070*/  STL.128 [R1+0x480], R12 ;  /* 0x0004800c01007387 */ /* 0x0001e20000100c00 */
[----:B------:R-:W-:Y:S02]  /*5d080*/  LOP3.LUT R6, R42, R6, R7, 0x96, !PT ;  /* 0x000000062a067212 */ /* 0x000fe400078e9607 */
[----:B------:R-:W-:Y:S02]  /*5d090*/  LOP3.LUT R0, R40, R27, R0, 0x96, !PT ;  /* 0x0000001b28007212 */ /* 0x000fe400078e9600 */
[----:B------:R-:W-:Y:S02]  /*5d0a0*/  LOP3.LUT R5, R41, R25, R5, 0x96, !PT ;  /* 0x0000001929057212 */ /* 0x000fe400078e9605 */
[----:B------:R-:W-:-:S02]  /*5d0b0*/  LOP3.LUT R7, R43, R8, R11, 0x96, !PT ;  /* 0x000000082b077212 */ /* 0x000fc400078e960b */
[----:B------:R-:W-:Y:S02]  /*5d0c0*/  SHF.L.W.U32.HI R29, R35, 0x1, R26 ;  /* 0x00000001231d7819 */ /* 0x000fe40000010e1a */
[----:B------:R-:W-:Y:S02]  /*5d0d0*/  SHF.L.W.U32.HI R10, R37, 0x1, R20 ;  /* 0x00000001250a7819 */ /* 0x000fe40000010e14 */
[----:B------:R-:W-:Y:S01]  /*5d0e0*/  SHF.L.W.U32.HI R35, R26, 0x1, R35 ;  /* 0x000000011a237819 */ /* 0x000fe20000010e23 */
[----:B0-----:R-:W-:Y:S02]  /*5d0f0*/  IMAD.MOV.U32 R12, RZ, RZ, R16 ;  /* 0x000000ffff0c7224 */ /* 0x001fe400078e0010 */
[----:B------:R-:W-:Y:S02]  /*5d100*/  IMAD.MOV.U32 R13, RZ, RZ, R33 ;  /* 0x000000ffff0d7224 */ /* 0x000fe400078e0021 */
[----:B------:R-:W-:Y:S02]  /*5d110*/  IMAD.MOV.U32 R14, RZ, RZ, R17 ;  /* 0x000000ffff0e7224 */ /* 0x000fe400078e0011 */
[----:B------:R-:W-:Y:S01]  /*5d120*/  IMAD.MOV.U32 R15, RZ, RZ, R34 ;  /* 0x000000ffff0f7224 */ /* 0x000fe200078e0022 */
[----:B------:R-:W-:-:S02]  /*5d130*/  SHF.L.W.U32.HI R20, R20, 0x1, R37 ;  /* 0x0000000114147819 */ /* 0x000fc40000010e25 */
[----:B------:R-:W-:Y:S02]  /*5d140*/  LOP3.LUT R8, R52, R36, R29, 0x96, !PT ;  /* 0x0000002434087212 */ /* 0x000fe400078e961d */
[----:B------:R0:W-:Y:S01]  /*5d150*/  STL.128 [R1+0x490], R12 ;  /* 0x0004900c01007387 */ /* 0x0001e20000100c00 */
[----:B------:R-:W-:Y:S02]  /*5d160*/  LOP3.LUT R11, R53, R22, R35, 0x96, !PT ;  /* 0x00000016350b7212 */ /* 0x000fe400078e9623 */
[----:B------:R-:W-:Y:S02]  /*5d170*/  LOP3.LUT R10, R54, R23, R10, 0x96, !PT ;  /* 0x00000017360a7212 */ /* 0x000fe400078e960a */
[----:B------:R-:W-:Y:S01]  /*5d180*/  LOP3.LUT R21, R55, R21, R20, 0x96, !PT ;  /* 0x0000001537157212 */ /* 0x000fe200078e9614 */
[----:B0-----:R-:W-:Y:S02]  /*5d190*/  IMAD.MOV.U32 R12, RZ, RZ, R0 ;  /* 0x000000ffff0c7224 */ /* 0x001fe400078e0000 */
[----:B------:R-:W-:-:S02]  /*5d1a0*/  IMAD.MOV.U32 R13, RZ, RZ, R5 ;  /* 0x000000ffff0d7224 */ /* 0x000fc400078e0005 */
[----:B------:R-:W-:Y:S02]  /*5d1b0*/  IMAD.MOV.U32 R14, RZ, RZ, R6 ;  /* 0x000000ffff0e7224 */ /* 0x000fe400078e0006 */
[----:B------:R-:W-:-:S05]  /*5d1c0*/  IMAD.MOV.U32 R15, RZ, RZ, R7 ;  /* 0x000000ffff0f7224 */ /* 0x000fca00078e0007 */
[----:B------:R0:W-:Y:S02]  /*5d1d0*/  STL.128 [R1+0x4a0], R12 ;  /* 0x0004a00c01007387 */ /* 0x0001e40000100c00 */
[----:B0-----:R-:W-:Y:S02]  /*5d1e0*/  IMAD.MOV.U32 R12, RZ, RZ, R8 ;  /* 0x000000ffff0c7224 */ /* 0x001fe400078e0008 */
[----:B------:R-:W-:Y:S02]  /*5d1f0*/  IMAD.MOV.U32 R13, RZ, RZ, R11 ;  /* 0x000000ffff0d7224 */ /* 0x000fe400078e000b */
[----:B------:R-:W-:Y:S02]  /*5d200*/  IMAD.MOV.U32 R14, RZ, RZ, R10 ;  /* 0x000000ffff0e7224 */ /* 0x000fe400078e000a */
[----:B------:R-:W-:-:S05]  /*5d210*/  IMAD.MOV.U32 R15, RZ, RZ, R21 ;  /* 0x000000ffff0f7224 */ /* 0x000fca00078e0015 */
[----:B------:R0:W-:Y:S01]  /*5d220*/  STL.128 [R1+0x4b0], R12 ;  /* 0x0004b00c01007387 */ /* 0x0001e20000100c00 */
[----:B------:R-:W-:Y:S05]  /*5d230*/  BRA `(.L_x_132) ;  /* 0x0000b9d000007947 */ /* 0x000fea0003800000 */
.L_x_125:
        /* <DEDUP_REMOVED lines=77> */
.L_x_134:
[----:B------:R-:W-:Y:S05]  /*5d710*/  BSYNC B0 ;  /* 0x0000000000007941 */ /* 0x000fea0003800000 */
.L_x_133:
        /* <DEDUP_REMOVED lines=27> */
.L_x_138:
[----:B-1----:R-:W-:Y:S05]  /*5d8d0*/  BSYNC B1 ;  /* 0x0000000000017941 */ /* 0x002fea0003800000 */
.L_x_137:
        /* <DEDUP_REMOVED lines=284> */
.L_x_136:
[----:B--2---:R-:W-:Y:S05]  /*5eaa0*/  BSYNC B0 ;  /* 0x0000000000007941 */ /* 0x004fea0003800000 */
.L_x_135:
        /* <DEDUP_REMOVED lines=2553> */
[----:B------:R0:W-:Y:S01]  /*68a40*/  STL.128 [R1], R12 ;  /* 0x0000000c01007387 */ /* 0x0001e20000100c00 */
        /* <DEDUP_REMOVED lines=27> */
[----:B------:R-:W-:-:S03]  /*68c00*/  UMOV UR12, 0x20 ;  /* 0x00000020000c7882 */ /* 0x000fc60000000000 */
.L_x_132:
[C-C-:B0-----:R-:W-:Y:S01]  /*68c10*/  SHF.R.U64 R15, R18.reuse, 0x8, R31.reuse ;  /* 0x00000008120f7819 */ /* 0x141fe2000000121f */
[----:B------:R0:W-:Y:S01]  /*68c20*/  STL [R1+0x674], RZ ;  /* 0x000674ff01007387 */ /* 0x0001e20000100800 */
[----:B------:R-:W-:Y:S01]  /*68c30*/  SHF.R.U32.HI R13, RZ, 0x8, R28 ;  /* 0x00000008ff0d7819 */ /* 0x000fe2000001161c */
[----:B------:R-:W-:Y:S01]  /*68c40*/  UMOV UR7, URZ ;  /* 0x0000003f00077c82 */ /* 0x000fe20008000000 */
[--C-:B------:R-:W-:Y:S02]  /*68c50*/  SHF.R.U64 R23, R18, 0x10, R31.reuse ;  /* 0x0000001012177819 */ /* 0x100fe4000000121f */
[----:B------:R-:W-:Y:S02]  /*68c60*/  SHF.R.U32.HI R22, RZ, 0x8, R31 ;  /* 0x00000008ff167819 */ /* 0x000fe4000001161f */
[----:B------:R-:W-:Y:S02]  /*68c70*/  PRMT R14, R15, 0x7604, R18 ;  /* 0x000076040f0e7816 */ /* 0x000fe40000000012 */
[----:B------:R-:W-:-:S02]  /*68c80*/  SHF.R.U32.HI R24, RZ, 0x10, R28 ;  /* 0x00000010ff187819 */ /* 0x000fc4000001161c */
[----:B------:R-:W-:Y:S02]  /*68c90*/  PRMT R13, R13, 0x7604, R28 ;  /* 0x000076040d0d7816 */ /* 0x000fe4000000001c */
[--C-:B------:R-:W-:Y:S02]  /*68ca0*/  SHF.R.U32.HI R20, RZ, 0x10, R31.reuse ;  /* 0x00000010ff147819 */ /* 0x100fe4000001161f */
[----:B------:R-:W-:Y:S02]  /*68cb0*/  PRMT R15, R22, 0x7604, R31 ;  /* 0x00007604160f7816 */ /* 0x000fe4000000001f */
[----:B------:R-:W-:Y:S02]  /*68cc0*/  PRMT R14, R23, 0x7054, R14 ;  /* 0x00007054170e7816 */ /* 0x000fe4000000000e */
[----:B------:R-:W-:Y:S02]  /*68cd0*/  PRMT R13, R24, 0x7054, R13 ;  /* 0x00007054180d7816 */ /* 0x000fe4000000000d */
[----:B------:R-:W-:-:S02]  /*68ce0*/  SHF.R.U64 R23, R16, 0x8, R33 ;  /* 0x0000000810177819 */ /* 0x000fc40000001221 */
[--C-:B------:R-:W-:Y:S02]  /*68cf0*/  SHF.R.U64 R24, R17, 0x8, R34.reuse ;  /* 0x0000000811187819 */ /* 0x100fe40000001222 */
[----:B------:R-:W-:Y:S02]  /*68d00*/  SHF.R.U32.HI R27, RZ, 0x8, R34 ;  /* 0x00000008ff1b7819 */ /* 0x000fe40000011622 */
[----:B------:R-:W-:Y:S02]  /*68d10*/  PRMT R15, R20, 0x7054, R15 ;  /* 0x00007054140f7816 */ /* 0x000fe4000000000f */
[----:B------:R-:W-:Y:S02]  /*68d20*/  PRMT R20, R23, 0x7604, R16 ;  /* 0x0000760417147816 */ /* 0x000fe40000000010 */
[----:B------:R-:W-:Y:S02]  /*68d30*/  PRMT R23, R24, 0x7604, R17 ;  /* 0x0000760418177816 */ /* 0x000fe40000000011 */
[----:B------:R-:W-:-:S02]  /*68d40*/  PRMT R24, R27, 0x7604, R34 ;  /* 0x000076041b187816 */ /* 0x000fc40000000022 */
[C-C-:B------:R-:W-:Y:S02]  /*68d50*/  SHF.R.U64 R27, R6.reuse, 0x8, R7.reuse ;  /* 0x00000008061b7819 */ /* 0x140fe40000001207 */
[----:B------:R-:W-:Y:S02]  /*68d60*/  SHF.R.U64 R36, R6, 0x10, R7 ;  /* 0x0000001006247819 */ /* 0x000fe40000001207 */
[----:B------:R-:W-:Y:S02]  /*68d70*/  PRMT R27, R27, 0x7604, R6 ;  /* 0x000076041b1b7816 */ /* 0x000fe40000000006 */
[----:B------:R-:W-:Y:S02]  /*68d80*/  SHF.R.U64 R12, R19, 0x8, R28 ;  /* 0x00000008130c7819 */ /* 0x000fe4000000121c */
[----:B------:R-:W-:Y:S02]  /*68d90*/  PRMT R27, R36, 0x7054, R27 ;  /* 0x00007054241b7816 */ /* 0x000fe4000000001b */
[----:B------:R-:W-:-:S02]  /*68da0*/  SHF.R.U32.HI R36, RZ, 0x8, R21 ;  /* 0x00000008ff247819 */ /* 0x000fc40000011615 */
[----:B------:R-:W-:Y:S02]  /*68db0*/  SHF.R.U64 R25, R19, 0x10, R28 ;  /* 0x0000001013197819 */ /* 0x000fe4000000121c */
[----:B------:R-:W-:Y:S02]  /*68dc0*/  PRMT R12, R12, 0x7604, R19 ;  /* 0x000076040c0c7816 */ /* 0x000fe40000000013 */
[--C-:B------:R-:W-:Y:S02]  /*68dd0*/  SHF.R.U32.HI R37, RZ, 0x10, R21.reuse ;  /* 0x00000010ff257819 */ /* 0x100fe40000011615 */
[----:B------:R-:W-:Y:S02]  /*68de0*/  PRMT R36, R36, 0x7604, R21 ;  /* 0x0000760424247816 */ /* 0x000fe40000000015 */
[----:B------:R-:W-:Y:S02]  /*68df0*/  SHF.R.U64 R26, R17, 0x10, R34 ;  /* 0x00000010111a7819 */ /* 0x000fe40000001222 */
[----:B------:R-:W-:-:S02]  /*68e00*/  PRMT R12, R25, 0x7054, R12 ;  /* 0x00007054190c7816 */ /* 0x000fc4000000000c */
[----:B------:R-:W-:Y:S02]  /*68e10*/  SHF.R.U32.HI R25, RZ, 0x10, R34 ;  /* 0x00000010ff197819 */ /* 0x000fe40000011622 */
[----:B------:R-:W-:Y:S02]  /*68e20*/  PRMT R36, R37, 0x7054, R36 ;  /* 0x0000705425247816 */ /* 0x000fe40000000024 */
[--C-:B------:R-:W-:Y:S02]  /*68e30*/  SHF.R.U64 R35, R16, 0x10, R33.reuse ;  /* 0x0000001010237819 */ /* 0x100fe40000001221 */
[----:B------:R-:W-:Y:S02]  /*68e40*/  SHF.R.U32.HI R22, RZ, 0x8, R33 ;  /* 0x00000008ff167819 */ /* 0x000fe40000011621 */
[----:B------:R-:W-:Y:S02]  /*68e50*/  PRMT R23, R26, 0x7054, R23 ;  /* 0x000070541a177816 */ /* 0x000fe40000000017 */
[----:B------:R-:W-:-:S02]  /*68e60*/  SHF.R.U64 R37, R19, 0x18, R28 ;  /* 0x0000001813257819 */ /* 0x000fc4000000121c */
[----:B------:R-:W-:Y:S02]  /*68e70*/  SHF.R.U32.HI R26, RZ, 0x8, R5 ;  /* 0x00000008ff1a7819 */ /* 0x000fe40000011605 */
[----:B------:R-:W-:Y:S02]  /*68e80*/  SHF.R.U64 R19, R18, 0x18, R31 ;  /* 0x0000001812137819 */ /* 0x000fe4000000121f */
[----:B------:R-:W-:Y:S02]  /*68e90*/  PRMT R24, R25, 0x7054, R24 ;  /* 0x0000705419187816 */ /* 0x000fe40000000018 */
[----:B------:R-:W-:Y:S02]  /*68ea0*/  SHF.R.U64 R25, R0, 0x8, R5 ;  /* 0x0000000800197819 */ /* 0x000fe40000001205 */
[--C-:B------:R-:W-:Y:S02]  /*68eb0*/  SHF.R.U32.HI R29, RZ, 0x10, R33.reuse ;  /* 0x00000010ff1d7819 */ /* 0x100fe40000011621 */
[----:B------:R-:W-:-:S02]  /*68ec0*/  PRMT R22, R22, 0x7604, R33 ;  /* 0x0000760416167816 */ /* 0x000fc40000000021 */
[----:B------:R-:W-:Y:S02]  /*68ed0*/  PRMT R20, R35, 0x7054, R20 ;  /* 0x0000705423147816 */ /* 0x000fe40000000014 */
[----:B------:R-:W-:Y:S02]  /*68ee0*/  SHF.R.U32.HI R35, RZ, 0x10, R5 ;  /* 0x00000010ff237819 */ /* 0x000fe40000011605 */
[----:B------:R-:W-:Y:S02]  /*68ef0*/  SHF.R.U32.HI R32, RZ, 0x8, R7 ;  /* 0x00000008ff207819 */ /* 0x000fe40000011607 */
[----:B------:R-:W-:Y:S02]  /*68f00*/  PRMT R26, R26, 0x7604, R5 ;  /* 0x000076041a1a7816 */ /* 0x000fe40000000005 */
[----:B------:R-:W-:Y:S02]  /*68f10*/  PRMT R14, R19, 0x654, R14 ;  /* 0x00000654130e7816 */ /* 0x000fe4000000000e */
[----:B------:R-:W-:-:S02]  /*68f20*/  SHF.R.U32.HI R19, RZ, 0x18, R34 ;  /* 0x00000018ff137819 */ /* 0x000fc40000011622 */
[----:B------:R-:W-:Y:S02]  /*68f30*/  SHF.R.U64 R38, R0, 0x10, R5 ;  /* 0x0000001000267819 */ /* 0x000fe40000001205 */
[----:B------:R-:W-:Y:S02]  /*68f40*/  PRMT R25, R25, 0x7604, R0 ;  /* 0x0000760419197816 */ /* 0x000fe40000000000 */
[----:B------:R-:W-:Y:S02]  /*68f50*/  PRMT R22, R29, 0x7054, R22 ;  /* 0x000070541d167816 */ /* 0x000fe40000000016 */
[----:B------:R-:W-:Y:S02]  /*68f60*/  SHF.R.U32.HI R18, RZ, 0x18, R31 ;  /* 0x00000018ff127819 */ /* 0x000fe4000001161f */
[--C-:B------:R-:W-:Y:S02]  /*68f70*/  SHF.R.U32.HI R30, RZ, 0x10, R7.reuse ;  /* 0x00000010ff1e7819 */ /* 0x100fe40000011607 */
[----:B------:R-:W-:-:S02]  /*68f80*/  PRMT R29, R32, 0x7604, R7 ;  /* 0x00007604201d7816 */ /* 0x000fc40000000007 */
[----:B------:R-:W-:Y:S02]  /*68f90*/  PRMT R26, R35, 0x7054, R26 ;  /* 0x00007054231a7816 */ /* 0x000fe4000000001a */
[--C-:B------:R-:W-:Y:S02]  /*68fa0*/  SHF.R.U64 R43, R8, 0x8, R11.reuse ;  /* 0x00000008082b7819 */ /* 0x100fe4000000120b */
[----:B------:R-:W-:Y:S02]  /*68fb0*/  SHF.R.U32.HI R32, RZ, 0x8, R11 ;  /* 0x00000008ff207819 */ /* 0x000fe4000001160b */
[----:B------:R-:W-:Y:S02]  /*68fc0*/  SHF.R.U64 R35, R10, 0x8, R21 ;  /* 0x000000080a237819 */ /* 0x000fe40000001215 */
[----:B------:R-:W-:Y:S02]  /*68fd0*/  PRMT R19, R19, 0x654, R24 ;  /* 0x0000065413137816 */ /* 0x000fe40000000018 */
[----:B------:R-:W-:-:S02]  /*68fe0*/  PRMT R25, R38, 0x7054, R25 ;  /* 0x0000705426197816 */ /* 0x000fc40000000019 */
[----:B------:R-:W-:Y:S02]  /*68ff0*/  SHF.R.U64 R24, R0, 0x18, R5 ;  /* 0x0000001800187819 */ /* 0x000fe40000001205 */
[----:B------:R-:W-:Y:S02]  /*69000*/  PRMT R15, R18, 0x654, R15 ;  /* 0x00000654120f7816 */ /* 0x000fe4000000000f */
[----:B------:R-:W-:Y:S02]  /*69010*/  SHF.R.U64 R31, R16, 0x18, R33 ;  /* 0x00000018101f7819 */ /* 0x000fe40000001221 */
[----:B------:R-:W-:Y:S02]  /*69020*/  SHF.R.U32.HI R5, RZ, 0x18, R5 ;  /* 0x00000018ff057819 */ /* 0x000fe40000011605 */
[----:B------:R-:W-:Y:S02]  /*69030*/  PRMT R29, R30, 0x7054, R29 ;  /* 0x000070541e1d7816 */ /* 0x000fe4000000001d */
[----:B------:R-:W-:-:S02]  /*69040*/  SHF.R.U32.HI R33, RZ, 0x18, R33 ;  /* 0x00000018ff217819 */ /* 0x000fc40000011621 */
[----:B------:R-:W-:Y:S02]  /*69050*/  SHF.R.U64 R18, R17, 0x18, R34 ;  /* 0x0000001811127819 */ /* 0x000fe40000001222 */
[--C-:B------:R-:W-:Y:S02]  /*69060*/  SHF.R.U64 R41, R8, 0x10, R11.reuse ;  /* 0x0000001008297819 */ /* 0x100fe4000000120b */
[----:B------:R-:W-:Y:S02]  /*69070*/  SHF.R.U32.HI R39, RZ, 0x10, R11 ;  /* 0x00000010ff277819 */ /* 0x000fe4000001160b */
[----:B------:R-:W-:Y:S02]  /*69080*/  SHF.R.U64 R38, R10, 0x10, R21 ;  /* 0x000000100a267819 */ /* 0x000fe40000001215 */
[----:B------:R-:W-:Y:S02]  /*69090*/  PRMT R30, R43, 0x7604, R8 ;  /* 0x000076042b1e7816 */ /* 0x000fe40000000008 */
[----:B------:R-:W-:-:S02]  /*690a0*/  PRMT R32, R32, 0x7604, R11 ;  /* 0x0000760420207816 */ /* 0x000fc4000000000b */
[----:B------:R-:W-:Y:S02]  /*690b0*/  PRMT R35, R35, 0x7604, R10 ;  /* 0x0000760423237816 */ /* 0x000fe4000000000a */
[----:B------:R-:W-:Y:S02]  /*690c0*/  PRMT R24, R24, 0x654, R25 ;  /* 0x0000065418187816 */ /* 0x000fe40000000019 */
[----:B------:R-:W-:Y:S02]  /*690d0*/  SHF.R.U64 R6, R6, 0x18, R7 ;  /* 0x0000001806067819 */ /* 0x000fe40000001207 */
[----:B------:R-:W-:Y:S02]  /*690e0*/  PRMT R25, R5, 0x654, R26 ;  /* 0x0000065405197816 */ /* 0x000fe4000000001a */
[----:B------:R-:W-:Y:S02]  /*690f0*/  PRMT R17, R33, 0x654, R22 ;  /* 0x0000065421117816 */ /* 0x000fe40000000016 */
[----:B------:R-:W-:-:S02]  /*69100*/  PRMT R18, R18, 0x654, R23 ;  /* 0x0000065412127816 */ /* 0x000fc40000000017 */
[----:B------:R-:W-:Y:S02]  /*69110*/  SHF.R.U32.HI R0, RZ, 0x18, R7 ;  /* 0x00000018ff007819 */ /* 0x000fe40000011607 */
[----:B------:R-:W-:Y:S02]  /*69120*/  SHF.R.U64 R5, R8, 0x18, R11 ;  /* 0x0000001808057819 */ /* 0x000fe4000000120b */
[----:B------:R-:W-:Y:S02]  /*69130*/  PRMT R30, R41, 0x7054, R30 ;  /* 0x00007054291e7816 */ /* 0x000fe4000000001e */
[----:B------:R-:W-:Y:S02]  /*69140*/  PRMT R32, R39, 0x7054, R32 ;  /* 0x0000705427207816 */ /* 0x000fe40000000020 */
[----:B------:R-:W-:Y:S02]  /*69150*/  PRMT R35, R38, 0x7054, R35 ;  /* 0x0000705426237816 */ /* 0x000fe40000000023 */
[----:B------:R-:W-:-:S02]  /*69160*/  SHF.R.U32.HI R28, RZ, 0x18, R28 ;  /* 0x00000018ff1c7819 */ /* 0x000fc4000001161c */
[----:B------:R-:W-:Y:S02]  /*69170*/  SHF.R.U32.HI R11, RZ, 0x18, R11 ;  /* 0x00000018ff0b7819 */ /* 0x000fe4000001160b */
[--C-:B------:R-:W-:Y:S02]  /*69180*/  SHF.R.U64 R22, R10, 0x18, R21.reuse ;  /* 0x000000180a167819 */ /* 0x100fe40000001215 */
[----:B------:R-:W-:Y:S02]  /*69190*/  SHF.R.U32.HI R23, RZ, 0x18, R21 ;  /* 0x00000018ff177819 */ /* 0x000fe40000011615 */
[----:B------:R-:W-:Y:S02]  /*691a0*/  PRMT R26, R6, 0x654, R27 ;  /* 0x00000654061a7816 */ /* 0x000fe4000000001b */
[----:B------:R-:W-:Y:S02]  /*691b0*/  PRMT R16, R31, 0x654, R20 ;  /* 0x000006541f107816 */ /* 0x000fe40000000014 */
[----:B------:R-:W-:Y:S01]  /*691c0*/  PRMT R27, R0, 0x654, R29 ;  /* 0x00000654001b7816 */ /* 0x000fe2000000001d */
[----:B------:R-:W-:Y:S01]  /*691d0*/  IMAD.U32 R0, RZ, RZ, UR12 ;  /* 0x0000000cff007e24 */ /* 0x000fe2000f8e00ff */
[----:B------:R-:W-:Y:S01]  /*691e0*/  PRMT R12, R37, 0x654, R12 ;  /* 0x00000654250c7816 */ /* 0x000fe2000000000c */
[----:B------:R0:W-:Y:S01]  /*691f0*/  STL.128 [R1+0x640], R16 ;  /* 0x0006401001007387 */ /* 0x0001e20000100c00 */
[----:B------:R-:W-:-:S02]  /*69200*/  PRMT R13, R28, 0x654, R13 ;  /* 0x000006541c0d7816 */ /* 0x000fc4000000000d */
[----:B------:R-:W-:Y:S01]  /*69210*/  PRMT R20, R5, 0x654, R30 ;  /* 0x0000065405147816 */ /* 0x000fe2000000001e */
[----:B------:R0:W-:Y:S01]  /*69220*/  STL [R1+0x678], R0 ;  /* 0x0006780001007387 */ /* 0x0001e20000100800 */
[----:B------:R-:W-:Y:S02]  /*69230*/  PRMT R21, R11, 0x654, R32 ;  /* 0x000006540b157816 */ /* 0x000fe40000000020 */
[----:B------:R-:W-:Y:S01]  /*69240*/  PRMT R22, R22, 0x654, R35 ;  /* 0x0000065416167816 */ /* 0x000fe20000000023 */
[----:B------:R0:W-:Y:S01]  /*69250*/  STL.128 [R1+0x630], R12 ;  /* 0x0006300c01007387 */ /* 0x0001e20000100c00 */
[----:B------:R-:W-:-:S03]  /*69260*/  PRMT R23, R23, 0x654, R36 ;  /* 0x0000065417177816 */ /* 0x000fc60000000024 */
[----:B------:R0:W-:Y:S04]  /*69270*/  STL.128 [R1+0x650], R24 ;  /* 0x0006501801007387 */ /* 0x0001e80000100c00 */
[----:B------:R0:W-:Y:S02]  /*69280*/  STL.128 [R1+0x660], R20 ;  /* 0x0006601401007387 */ /* 0x0001e40000100c00 */
.L_x_123:
[----:B------:R-:W-:Y:S02]  /*69290*/  UIADD3 UR8, -UR13, 0x14, URZ ;  /* 0x000000140d087890 */ /* 0x000fe4000fffe13f */
[----:B------:R-:W-:-:S04]  /*692a0*/  UIADD3 UR9, UR12, -UR7, URZ ;  /* 0x800000070c097290 */ /* 0x000fc8000fffe03f */
[----:B------:R-:W-:-:S04]  /*692b0*/  UISETP.LT.U32.AND UP1, UPT, UR8, UR9, UPT ;  /* 0x000000090800728c */ /* 0x000fc8000bf21070 */
[----:B------:R-:W-:-:S06]  /*692c0*/  USEL UR8, UR8, UR9, UP1 ;  /* 0x0000000908087287 */ /* 0x000fcc0008800000 */
[----:B------:R-:W-:-:S13]  /*692d0*/  ISETP.NE.AND P0, PT, RZ, UR8, PT ;  /* 0x00000008ff007c0c */ /* 0x000fda000bf05270 */
[----:B------:R-:W-:Y:S05]  /*692e0*/  @!P0 BRA `(.L_x_139) ;  /* 0x0000010000008947 */ /* 0x000fea0003800000 */
[----:B0-----:R-:W-:-:S06]  /*692f0*/  IADD3 R0, R1, UR7, RZ ;  /* 0x0000000701007c10 */ /* 0x001fcc000fffe0ff */
[----:B------:R-:W2:Y:S01]  /*69300*/  LDL.U8 R0, [R0+0x630] ;  /* 0x0006300000007983 */ /* 0x000ea20000100000 */
[----:B------:R-:W-:-:S06]  /*69310*/  UISETP.NE.AND UP1, UPT, UR8, 0x1, UPT ;  /* 0x000000010800788c */ /* 0x000fcc000bf25270 */
[----:B------:R-:W-:Y:S01]  /*69320*/  PLOP3.LUT P0, PT, PT, PT, UP1, 0x80, 0x0 ;  /* 0x000000000000781c */ /* 0x000fe20003f0f018 */
[----:B--2---:R0:W-:-:S12]  /*69330*/  STL.U8 [UR25+0x980], R0 ;  /* 0x00098000ff007987 */ /* 0x0041d80008100019 */
[----:B------:R-:W-:Y:S05]  /*69340*/  @!P0 BRA `(.L_x_139) ;  /* 0x000000a000008947 */ /* 0x000fea0003800000 */
[----:B------:R-:W-:Y:S02]  /*69350*/  UMOV UR9, 0x1 ;  /* 0x0000000100097882 */ /* 0x000fe40000000000 */
.L_x_140:
[----:B0-----:R-:W-:-:S05]  /*69360*/  IMAD.U32 R0, RZ, RZ, UR9 ;  /* 0x00000009ff007e24 */ /* 0x001fca000f8e00ff */
[----:B------:R-:W-:-:S06]  /*69370*/  IADD3 R5, R1, UR7, R0 ;  /* 0x0000000701057c10 */ /* 0x000fcc000fffe000 */
[----:B------:R-:W2:Y:S01]  /*69380*/  LDL.U8 R5, [R5+0x630] ;  /* 0x0006300005057983 */ /* 0x000ea20000100000 */
[----:B------:R-:W-:Y:S01]  /*69390*/  IADD3 R0, R1, UR13, R0 ;  /* 0x0000000d01007c10 */ /* 0x000fe2000fffe000 */
[----:B------:R-:W-:-:S04]  /*693a0*/  UIADD3 UR9, UR9, 0x1, URZ ;  /* 0x0000000109097890 */ /* 0x000fc8000fffe03f */
[----:B------:R-:W-:-:S06]  /*693b0*/  UISETP.GE.U32.AND UP1, UPT, UR9, UR8, UPT ;  /* 0x000000080900728c */ /* 0x000fcc000bf26070 */
[----:B------:R-:W-:Y:S01]  /*693c0*/  PLOP3.LUT P0, PT, PT, PT, UP1, 0x80, 0x0 ;  /* 0x000000000000781c */ /* 0x000fe20003f0f018 */
[----:B--2---:R0:W-:-:S12]  /*693d0*/  STL.U8 [R0+0x980], R5 ;  /* 0x0009800500007387 */ /* 0x0041d80000100000 */
[----:B------:R-:W-:Y:S05]  /*693e0*/  @!P0 BRA `(.L_x_140) ;  /* 0xffffff7000008947 */ /* 0x000fea000383ffff */
.L_x_139:
[----:B------:R-:W-:Y:S02]  /*693f0*/  UIADD3 UR7, UR8, UR7, URZ ;  /* 0x0000000708077290 */ /* 0x000fe4000fffe03f */
[----:B------:R-:W-:Y:S02]  /*69400*/  UIADD3 UR5, UR5, UR8, URZ ;  /* 0x0000000805057290 */ /* 0x000fe4000fffe03f */
[----:B------:R-:W-:Y:S02]  /*69410*/  UIADD3 UR8, UR8, UR13, URZ ;  /* 0x0000000d08087290 */ /* 0x000fe4000fffe03f */
[----:B------:R-:W-:Y:S02]  /*69420*/  IMAD.U32 R7, RZ, RZ, UR7 ;  /* 0x00000007ff077e24 */ /* 0x000fe4000f8e00ff */
[----:B------:R-:W-:-:S05]  /*69430*/  IMAD.U32 R6, RZ, RZ, UR5 ;  /* 0x00000005ff067e24 */ /* 0x000fca000f8e00ff */
[----:B------:R1:W-:Y:S03]  /*69440*/  STL.64 [R1+0x670], R6 ;  /* 0x0006700601007387 */ /* 0x0003e60000100a00 */
.L_x_124:
[----:B------:R-:W-:-:S06]  /*69450*/  UISETP.GE.U32.AND UP1, UPT, UR8, 0x14, UPT ;  /* 0x000000140800788c */ /* 0x000fcc000bf26070 */
[----:B------:R-:W-:-:S13]  /*69460*/  PLOP3.LUT P0, PT, PT, PT, UP1, 0x80, 0x0 ;  /* 0x000000000000781c */ /* 0x000fda0003f0f018 */
[----:B------:R-:W-:Y:S01]  /*69470*/  @P0 CALL.REL.NOINC `(.L_x_141) ;  /* 0x0000001000000944 */ /* 0x000fe20003c00000 */
[----:B------:R-:W-:Y:S05]  /*69480*/  BRA `(.L_x_142) ;  /* 0xfffe82d000007947 */ /* 0x000fea000383ffff */
.L_x_141:
[----:B0-----:R-:W2:Y:S01]  /*69490*/  LDL.U8 R0, [R1+0x980] ;  /* 0x0009800001007983 */ /* 0x001ea20000100000 */
[----:B------:R-:W-:Y:S01]  /*694a0*/  BSSY B0, `(.L_x_143) ;  /* 0x0000030000007945 */ /* 0x000fe20003800000 */
[----:B-1----:R-:W-:Y:S02]  /*694b0*/  PRMT R6, RZ, 0x7610, R6 ;  /* 0x00007610ff067816 */ /* 0x002fe40000000006 */
[----:B------:R-:W-:Y:S02]  /*694c0*/  PRMT R5, RZ, 0x7610, R5 ;  /* 0x00007610ff057816 */ /* 0x000fe40000000005 */
[----:B--2---:R-:W-:-:S13]  /*694d0*/  ISETP.GE.U32.AND P0, PT, R0, 0x28, PT ;  /* 0x000000280000780c */ /* 0x004fda0003f06070 */
[----:B------:R-:W-:Y:S05]  /*694e0*/  @!P0 BRA `(.L_x_144) ;  /* 0x000002b000008947 */ /* 0x000fea0003800000 */
[----:B------:R-:W-:Y:S01]  /*694f0*/  ISETP.GE.U32.AND P0, PT, R0, 0x50, PT ;  /* 0x000000500000780c */ /* 0x000fe20003f06070 */
[----:B------:R-:W-:-:S12]  /*69500*/  IMAD.MOV.U32 R6, RZ, RZ, 0x1 ;  /* 0x00000001ff067424 */ /* 0x000fd800078e00ff */
[----:B------:R-:W-:Y:S05]  /*69510*/  @!P0 BRA `(.L_x_144) ;  /* 0x0000028000008947 */ /* 0x000fea0003800000 */
[----:B------:R-:W-:Y:S01]  /*69520*/  ISETP.GE.U32.AND P0, PT, R0, 0x60, PT ;  /* 0x000000600000780c */ /* 0x000fe20003f06070 */
[----:B------:R-:W-:Y:S01]  /*69530*/  IMAD.MOV.U32 R6, RZ, RZ, 0x2 ;  /* 0x00000002ff067424 */ /* 0x000fe200078e00ff */
[----:B------:R-:W-:-:S11]  /*69540*/  PRMT R5, RZ, 0x7610, R5 ;  /* 0x00007610ff057816 */ /* 0x000fd60000000005 */
[----:B------:R-:W-:Y:S05]  /*69550*/  @!P0 BRA `(.L_x_144) ;  /* 0x0000024000008947 */ /* 0x000fea0003800000 */
[----:B------:R-:W-:Y:S01]  /*69560*/  ISETP.GE.U32.AND P0, PT, R0, 0x70, PT ;  /* 0x000000700000780c */ /* 0x000fe20003f06070 */
[----:B------:R-:W-:Y:S01]  /*69570*/  IMAD.MOV.U32 R6, RZ, RZ, 0x3 ;  /* 0x00000003ff067424 */ /* 0x000fe200078e00ff */
[----:B------:R-:W-:-:S11]  /*69580*/  PRMT R5, RZ, 0x7610, R5 ;  /* 0x00007610ff057816 */ /* 0x000fd60000000005 */
[----:B------:R-:W-:Y:S05]  /*69590*/  @!P0 BRA `(.L_x_144) ;  /* 0x0000020000008947 */ /* 0x000fea0003800000 */
[----:B------:R-:W-:Y:S01]  /*695a0*/  PRMT R5, R0, 0x8880, RZ ;  /* 0x0000888000057816 */ /* 0x000fe200000000ff */
[----:B------:R-:W-:-:S03]  /*695b0*/  IMAD.MOV.U32 R6, RZ, RZ, 0x4 ;  /* 0x00000004ff067424 */ /* 0x000fc600078e00ff */
[----:B------:R-:W-:Y:S02]  /*695c0*/  ISETP.GT.AND P0, PT, R5, -0x1, PT ;  /* 0xffffffff0500780c */ /* 0x000fe40003f04270 */
[----:B------:R-:W-:-:S11]  /*695d0*/  PRMT R5, RZ, 0x7610, R5 ;  /* 0x00007610ff057816 */ /* 0x000fd60000000005 */
[----:B------:R-:W-:Y:S05]  /*695e0*/  @P0 BRA `(.L_x_144) ;  /* 0x000001b000000947 */ /* 0x000fea0003800000 */
[----:B------:R-:W-:Y:S01]  /*695f0*/  ISETP.GE.U32.AND P0, PT, R0, 0x8a, PT ;  /* 0x0000008a0000780c */ /* 0x000fe20003f06070 */
[----:B------:R-:W-:Y:S01]  /*69600*/  IMAD.MOV.U32 R5, RZ, RZ, 0x1 ;  /* 0x00000001ff057424 */ /* 0x000fe200078e00ff */
[----:B------:R-:W-:-:S11]  /*69610*/  PRMT R6, RZ, 0x7610, R6 ;  /* 0x00007610ff067816 */ /* 0x000fd60000000006 */
        /* <DEDUP_REMOVED lines=9> */
[----:B------:R-:W-:Y:S02]  /*696b0*/  IMAD.MOV.U32 R6, RZ, RZ, 0x3 ;  /* 0x00000003ff067424 */ /* 0x000fe400078e00ff */
[----:B------:R-:W-:-:S10]  /*696c0*/  IMAD.MOV.U32 R5, RZ, RZ, 0x1 ;  /* 0x00000001ff057424 */ /* 0x000fd400078e00ff */
        /* <DEDUP_REMOVED lines=8> */
[C---:B------:R-:W-:Y:S02]  /*69750*/  @P0 ISETP.GE.U32.AND P1, PT, R0.reuse, 0xf8, PT ;  /* 0x000000f80000080c */ /* 0x040fe40003f26070 */
[----:B------:R-:W-:Y:S02]  /*69760*/  @P0 IADD3 R0, R0, 0xf, RZ ;  /* 0x0000000f00000810 */ /* 0x000fe40007ffe0ff */
[----:B------:R-:W-:Y:S02]  /*69770*/  @P0 PRMT R5, RZ, 0x7610, R5 ;  /* 0x00007610ff050816 */ /* 0x000fe40000000005 */
[----:B------:R-:W-:-:S04]  /*69780*/  @P0 SEL R0, R0, 0x6, P1 ;  /* 0x0000000600000807 */ /* 0x000fc80000800000 */
[----:B------:R-:W-:Y:S02]  /*69790*/  @P0 PRMT R6, R0, 0x7610, R6 ;  /* 0x0000761000060816 */ /* 0x000fe40000000006 */
.L_x_144:
[----:B------:R-:W-:Y:S05]  /*697a0*/  BSYNC B0 ;  /* 0x0000000000007941 */ /* 0x000fea0003800000 */
.L_x_143:
[----:B------:R-:W2:Y:S04]  /*697b0*/  LDL.U8 R12, [R1+0x981] ;  /* 0x00098100010c7983 */ /* 0x000ea80000100000 */
[----:B------:R0:W5:Y:S04]  /*697c0*/  LDL R13, [R1+0x984] ;  /* 0x00098400010d7983 */ /* 0x0001680000100800 */
[----:B------:R0:W5:Y:S04]  /*697d0*/  LDL R19, [R1+0x990] ;  /* 0x0009900001137983 */ /* 0x0001680000100800 */
[----:B------:R0:W5:Y:S04]  /*697e0*/  LDL.U16 R40, [R1+0x982] ;  /* 0x0009820001287983 */ /* 0x0001680000100400 */
[----:B------:R0:W5:Y:S01]  /*697f0*/  LDL.64 R10, [R1+0x988] ;  /* 0x00098800010a7983 */ /* 0x0001620000100a00 */
[----:B------:R-:W-:Y:S01]  /*69800*/  BSSY B0, `(.L_x_145) ;  /* 0x0000010000007945 */ /* 0x000fe20003800000 */
[----:B------:R-:W-:-:S02]  /*69810*/  IMAD.MOV.U32 R7, RZ, RZ, RZ ;  /* 0x000000ffff077224 */ /* 0x000fc400078e00ff */
[----:B------:R-:W-:Y:S01]  /*69820*/  IMAD.MOV.U32 R0, RZ, RZ, RZ ;  /* 0x000000ffff007224 */ /* 0x000fe200078e00ff */
[C---:B--2---:R-:W-:Y:S02]  /*69830*/  ISETP.GE.U32.AND P0, PT, R12.reuse, 0x50, PT ;  /* 0x000000500c00780c */ /* 0x044fe40003f06070 */
[----:B------:R-:W-:-:S04]  /*69840*/  LOP3.LUT R8, R12, 0xf, RZ, 0xc0, !PT ;  /* 0x0000000f0c087812 */ /* 0x000fc800078ec0ff */
[----:B------:R-:W-:-:S07]  /*69850*/  ISETP.GE.U32.AND P2, PT, R8, 0x5, PT ;  /* 0x000000050800780c */ /* 0x000fce0003f46070 */
[----:B------:R-:W-:Y:S05]  /*69860*/  @!P0 BRA `(.L_x_146) ;  /* 0x0000009000008947 */ /* 0x000fea0003800000 */
[----:B0-----:R-:W-:Y:S01]  /*69870*/  ISETP.GE.U32.AND P0, PT, R12, 0x90, PT ;  /* 0x000000900c00780c */ /* 0x001fe20003f06070 */
[----:B------:R-:W-:-:S12]  /*69880*/  IMAD.MOV.U32 R0, RZ, RZ, 0x1 ;  /* 0x00000001ff007424 */ /* 0x000fd800078e00ff */
[----:B------:R-:W-:Y:S05]  /*69890*/  @!P0 BRA `(.L_x_146) ;  /* 0x0000006000008947 */ /* 0x000fea0003800000 */
[----:B------:R-:W-:Y:S01]  /*698a0*/  ISETP.GE.U32.AND P0, PT, R12, 0xd0, PT ;  /* 0x000000d00c00780c */ /* 0x000fe20003f06070 */
[----:B------:R-:W-:-:S12]  /*698b0*/  IMAD.MOV.U32 R0, RZ, RZ, 0x2 ;  /* 0x00000002ff007424 */ /* 0x000fd800078e00ff */
[----:B------:R-:W-:-:S04]  /*698c0*/  @P0 LOP3.LUT R12, R12, 0xf0, RZ, 0xc0, !PT ;  /* 0x000000f00c0c0812 */ /* 0x000fc800078ec0ff */
[----:B------:R-:W-:Y:S01]  /*698d0*/  @P0 ISETP.NE.AND P1, PT, R12, 0xd0, PT ;  /* 0x000000d00c00080c */ /* 0x000fe20003f25270 */
[----:B------:R-:W-:-:S05]  /*698e0*/  @P0 IMAD.MOV.U32 R12, RZ, RZ, 0x3 ;  /* 0x00000003ff0c0424 */ /* 0x000fca00078e00ff */
[----:B------:R-:W-:Y:S02]  /*698f0*/  @P0 SEL R0, R12, 0x4, !P1 ;  /* 0x000000040c000807 */ /* 0x000fe40004800000 */
.L_x_146:
[----:B0-----:R-:W-:Y:S05]  /*69900*/  BSYNC B0 ;  /* 0x0000000000007941 */ /* 0x001fea0003800000 */
.L_x_145:
[----:B------:R-:W-:Y:S01]  /*69910*/  BSSY B0, `(.L_x_147) ;  /* 0x000000a000007945 */ /* 0x000fe20003800000 */
[----:B------:R-:W-:Y:S05]  /*69920*/  @!P2 BRA `(.L_x_148) ;  /* 0x000000800000a947 */ /* 0x000fea0003800000 */
[----:B------:R-:W-:Y:S01]  /*69930*/  ISETP.GE.U32.AND P0, PT, R8, 0x9, PT ;  /* 0x000000090800780c */ /* 0x000fe20003f06070 */
[----:B------:R-:W-:-:S12]  /*69940*/  IMAD.MOV.U32 R7, RZ, RZ, 0x1 ;  /* 0x00000001ff077424 */ /* 0x000fd800078e00ff */
[----:B------:R-:W-:Y:S05]  /*69950*/  @!P0 BRA `(.L_x_148) ;  /* 0x0000005000008947 */ /* 0x000fea0003800000 */
[----:B------:R-:W-:Y:S01]  /*69960*/  ISETP.GE.U32.AND P0, PT, R8, 0xd, PT ;  /* 0x0000000d0800780c */ /* 0x000fe20003f06070 */
[----:B------:R-:W-:-:S12]  /*69970*/  IMAD.MOV.U32 R7, RZ, RZ, 0x2 ;  /* 0x00000002ff077424 */ /* 0x000fd800078e00ff */
[----:B------:R-:W-:Y:S01]  /*69980*/  @P0 ISETP.NE.AND P1, PT, R8, 0xd, PT ;  /* 0x0000000d0800080c */ /* 0x000fe20003f25270 */
[----:B------:R-:W-:-:S05]  /*69990*/  @P0 IMAD.MOV.U32 R8, RZ, RZ, 0x3 ;  /* 0x00000003ff080424 */ /* 0x000fca00078e00ff */
[----:B------:R-:W-:Y:S02]  /*699a0*/  @P0 SEL R7, R8, 0x4, !P1 ;  /* 0x0000000408070807 */ /* 0x000fe40004800000 */
.L_x_148:
[----:B------:R-:W-:Y:S05]  /*699b0*/  BSYNC B0 ;  /* 0x0000000000007941 */ /* 0x000fea0003800000 */
.L_x_147:
[----:B------:R-:W-:Y:S01]  /*699c0*/  UIADD3 UR8, UP1, UR10, 0x100, URZ ;  /* 0x000001000a087890 */ /* 0x000fe2000ff3e03f */
[----:B------:R-:W-:Y:S01]  /*699d0*/  CS2R R20, SRZ ;  /* 0x0000000000147805 */ /* 0x000fe2000001ff00 */
[----:B------:R-:W-:Y:S01]  /*699e0*/  UIADD3 UR27, UP3, UR10, 0x3e9, URZ ;  /* 0x000003e90a1b7890 */ /* 0x000fe2000ff7e03f */
[----:B------:R-:W-:Y:S01]  /*699f0*/  IMAD.U32 R12, RZ, RZ, UR21 ;  /* 0x00000015ff0c7e24 */ /* 0x000fe2000f8e00ff */
[----:B------:R-:W-:Y:S01]  /*69a00*/  UIADD3.X UR9, URZ, UR11, URZ, UP1, !UPT ;  /* 0x0000000b3f097290 */ /* 0x000fe20008ffe43f */
[----:B------:R-:W-:Y:S01]  /*69a10*/  IMAD.U32 R17, RZ, RZ, UR24 ;  /* 0x00000018ff117e24 */ /* 0x000fe2000f8e00ff */
[----:B------:R-:W-:Y:S01]  /*69a20*/  UIADD3 UR26, UP4, UR10, 0x3d8, URZ ;  /* 0x000003d80a1a7890 */ /* 0x000fe2000ff9e03f */
[----:B------:R-:W-:Y:S01]  /*69a30*/  IMAD.U32 R22, RZ, RZ, UR8 ;  /* 0x00000008ff167e24 */ /* 0x000fe2000f8e00ff */
[----:B------:R-:W-:Y:S01]  /*69a40*/  UIADD3 UR13, UP2, UR10, 0x3e8, URZ ;  /* 0x000003e80a0d7890 */ /* 0x000fe2000ff5e03f */
[----:B------:R-:W-:Y:S01]  /*69a50*/  IMAD.U32 R26, RZ, RZ, UR27 ;  /* 0x0000001bff1a7e24 */ /* 0x000fe2000f8e00ff */
[----:B------:R-:W-:Y:S01]  /*69a60*/  UIADD3.X UR8, URZ, UR11, URZ, UP4, !UPT ;  /* 0x0000000b3f087290 */ /* 0x000fe2000a7fe43f */
[----:B------:R-:W-:Y:S01]  /*69a70*/  IMAD.U32 R23, RZ, RZ, UR9 ;  /* 0x00000009ff177e24 */ /* 0x000fe2000f8e00ff */
[----:B------:R-:W-:Y:S01]  /*69a80*/  UIADD3.X UR9, URZ, UR11, URZ, UP3, !UPT ;  /* 0x0000000b3f097290 */ /* 0x000fe20009ffe43f */
[----:B------:R-:W-:Y:S01]  /*69a90*/  IMAD.U32 R24, RZ, RZ, UR26 ;  /* 0x0000001aff187e24 */ /* 0x000fe2000f8e00ff */
[----:B------:R-:W-:Y:S01]  /*69aa0*/  UIADD3.X UR25, URZ, UR11, URZ, UP2, !UPT ;  /* 0x0000000b3f197290 */ /* 0x000fe200097fe43f */
[----:B------:R-:W-:Y:S01]  /*69ab0*/  IMAD.U32 R8, RZ, RZ, UR13 ;  /* 0x0000000dff087e24 */ /* 0x000fe2000f8e00ff */
[----:B------:R-:W-:Y:S01]  /*69ac0*/  UIADD3 UR29, UP5, UR10, 0x3e0, URZ ;  /* 0x000003e00a1d7890 */ /* 0x000fe2000ffbe03f */
[----:B------:R0:W-:Y:S01]  /*69ad0*/  STL.128 [R1+0x9a0], R20 ;  /* 0x0009a01401007387 */ /* 0x0001e20000100c00 */
[----:B------:R-:W-:Y:S01]  /*69ae0*/  IMAD.U32 R25, RZ, RZ, UR8 ;  /* 0x00000008ff197e24 */ /* 0x000fe2000f8e00ff */
[----:B------:R-:W-:Y:S01]  /*69af0*/  UIADD3 UR28, UP6, UR10, 0x2e8, URZ ;  /* 0x000002e80a1c7890 */ /* 0x000fe2000ffde03f */
[----:B------:R-:W-:Y:S01]  /*69b00*/  IMAD.U32 R27, RZ, RZ, UR9 ;  /* 0x00000009ff1b7e24 */ /* 0x000fe2000f8e00ff */
[----:B------:R-:W-:Y:S01]  /*69b10*/  UIADD3 UR8, UP3, UR10, 0xf0, URZ ;  /* 0x000000f00a087890 */ /* 0x000fe2000ff7e03f */
[----:B------:R-:W-:Y:S01]  /*69b20*/  IMAD.U32 R15, RZ, RZ, UR25 ;  /* 0x00000019ff0f7e24 */ /* 0x000fe2000f8e00ff */
[----:B------:R-:W-:Y:S01]  /*69b30*/  UIADD3.X UR25, URZ, UR11, URZ, UP5, !UPT ;  /* 0x0000000b3f197290 */ /* 0x000fe2000affe43f */
[----:B-----5:R-:W-:Y:S01]  /*69b40*/  PRMT R16, R11, 0x7772, RZ ;  /* 0x000077720b107816 */ /* 0x020fe200000000ff */
[----:B------:R-:W-:Y:S01]  /*69b50*/  UIADD3.X UR13, URZ, UR11, URZ, UP6, !UPT ;  /* 0x0000000b3f0d7290 */ /* 0x000fe2000b7fe43f */
[----:B------:R1:W-:Y:S01]  /*69b60*/  STL.128 [R1+0x9c0], R24 ;  /* 0x0009c01801007387 */ /* 0x0003e20000100c00 */
[----:B------:R-:W-:Y:S01]  /*69b70*/  UIADD3 UR30, UP1, UR10, 0xe8, URZ ;  /* 0x000000e80a1e7890 */ /* 0x000fe2000ff3e03f */
[----:B------:R-:W-:Y:S01]  /*69b80*/  PRMT R18, R19, 0x7771, RZ ;  /* 0x0000777113127816 */ /* 0x000fe200000000ff */
[----:B------:R-:W-:Y:S01]  /*69b90*/  UIADD3.X UR9, URZ, UR11, URZ, UP3, !UPT ;  /* 0x0000000b3f097290 */ /* 0x000fe20009ffe43f */
[----:B------:R-:W-:Y:S01]  /*69ba0*/  IMAD.WIDE.U32 R44, R16, 0x10000, RZ ;  /* 0x00010000102c7825 */ /* 0x000fe200078e00ff */
[----:B------:R-:W-:Y:S01]  /*69bb0*/  STL.64 [R1+0x998], RZ ;  /* 0x000998ff01007387 */ /* 0x000fe20000100a00 */
[----:B------:R-:W-:Y:S02]  /*69bc0*/  BSSY B0, `(.L_x_149) ;  /* 0x0002285000007945 */ /* 0x000fe40003800000 */
[----:B0-----:R-:W-:-:S02]  /*69bd0*/  IMAD.MOV.U32 R22, RZ, RZ, R12 ;  /* 0x000000ffff167224 */ /* 0x001fc400078e000c */
[----:B------:R-:W-:Y:S02]  /*69be0*/  IMAD.U32 R12, RZ, RZ, UR29 ;  /* 0x0000001dff0c7e24 */ /* 0x000fe4000f8e00ff */
[----:B------:R-:W-:Y:S02]  /*69bf0*/  IMAD.MOV.U32 R23, RZ, RZ, R17 ;  /* 0x000000ffff177224 */ /* 0x000fe400078e0011 */
[----:B------:R-:W-:Y:S02]  /*69c00*/  IMAD.MOV.U32 R20, RZ, RZ, R8 ;  /* 0x000000ffff147224 */ /* 0x000fe400078e0008 */
[----:B------:R-:W-:Y:S02]  /*69c10*/  IMAD.MOV.U32 R21, RZ, RZ, R15 ;  /* 0x000000ffff157224 */ /* 0x000fe400078e000f */
[----:B-1----:R-:W-:Y:S01]  /*69c20*/  IMAD.MOV.U32 R26, RZ, RZ, R12 ;  /* 0x000000ffff1a7224 */ /* 0x002fe200078e000c */
[C---:B------:R-:W-:Y:S01]  /*69c30*/  PRMT R12, R13.reuse, 0x7771, RZ ;  /* 0x000077710d0c7816 */ /* 0x040fe200000000ff */
[----:B------:R-:W-:Y:S01]  /*69c40*/  IMAD.U32 R17, RZ, RZ, UR25 ;  /* 0x00000019ff117e24 */ /* 0x000fe2000f8e00ff */
[----:B------:R0:W-:Y:S01]  /*69c50*/  STL.128 [R1+0x9b0], R20 ;  /* 0x0009b01401007387 */ /* 0x0001e20000100c00 */
[----:B------:R-:W-:Y:S01]  /*69c60*/  IMAD.U32 R8, RZ, RZ, UR28 ;  /* 0x0000001cff087e24 */ /* 0x000fe2000f8e00ff */
[----:B------:R-:W-:Y:S01]  /*69c70*/  UIADD3 UR25, UP2, UR10, 0x3d0, URZ ;  /* 0x000003d00a197890 */ /* 0x000fe2000ff5e03f */
[----:B------:R-:W-:Y:S01]  /*69c80*/  IMAD.U32 R15, RZ, RZ, UR13 ;  /* 0x0000000dff0f7e24 */ /* 0x000fe2000f8e00ff */
[----:B------:R-:W-:Y:S01]  /*69c90*/  UIADD3.X UR13, URZ, UR11, URZ, UP1, !UPT ;  /* 0x0000000b3f0d7290 */ /* 0x000fe20008ffe43f */
[----:B------:R-:W-:Y:S01]  /*69ca0*/  IMAD.MOV.U32 R24, RZ, RZ, R8 ;  /* 0x000000ffff187224 */ /* 0x000fe200078e0008 */
[----:B------:R-:W-:Y:S01]  /*69cb0*/  UIADD3.X UR26, URZ, UR11, URZ, UP2, !UPT ;  /* 0x0000000b3f1a7290 */ /* 0x000fe200097fe43f */
[----:B------:R-:W-:Y:S01]  /*69cc0*/  IMAD.MOV.U32 R25, RZ, RZ, R15 ;  /* 0x000000ffff197224 */ /* 0x000fe200078e000f */
[----:B------:R-:W-:Y:S01]  /*69cd0*/  PRMT R8, R13, 0x7770, RZ ;  /* 0x000077700d087816 */ /* 0x000fe200000000ff */
[----:B------:R-:W-:-:S02]  /*69ce0*/  IMAD.MOV.U32 R27, RZ, RZ, R17 ;  /* 0x000000ffff1b7224 */ /* 0x000fc400078e0011 */
[----:B------:R-:W-:Y:S02]  /*69cf0*/  IMAD.U32 R14, RZ, RZ, UR30 ;  /* 0x0000001eff0e7e24 */ /* 0x000fe4000f8e00ff */
[----:B------:R-:W-:Y:S01]  /*69d00*/  IMAD.U32 R15, RZ, RZ, UR9 ;  /* 0x00000009ff0f7e24 */ /* 0x000fe2000f8e00ff */
[----:B------:R1:W-:Y:S01]  /*69d10*/  STL.128 [R1+0x9d0], R24 ;  /* 0x0009d01801007387 */ /* 0x0003e20000100c00 */
[----:B0-----:R-:W-:Y:S01]  /*69d20*/  LOP3.LUT R21, R12, 0xff, RZ, 0xc0, !PT ;  /* 0x000000ff0c157812 */ /* 0x001fe200078ec0ff */
[----:B------:R-:W-:Y:S01]  /*69d30*/  IMAD.U32 R12, RZ, RZ, UR8 ;  /* 0x00000008ff0c7e24 */ /* 0x000fe2000f8e00ff */
[----:B------:R-:W-:Y:S01]  /*69d40*/  UMOV UR8, URZ ;  /* 0x0000003f00087c82 */ /* 0x000fe20008000000 */
[----:B------:R-:W-:Y:S02]  /*69d50*/  IMAD.U32 R22, RZ, RZ, UR25 ;  /* 0x00000019ff167e24 */ /* 0x000fe4000f8e00ff */
[----:B------:R-:W-:Y:S02]  /*69d60*/  IMAD.SHL.U32 R17, R21, 0x100, RZ ;  /* 0x0000010015117824 */ /* 0x000fe400078e00ff */
[----:B------:R-:W-:-:S03]  /*69d70*/  IMAD.U32 R23, RZ, RZ, UR26 ;  /* 0x0000001aff177e24 */ /* 0x000fc6000f8e00ff */
[----:B------:R-:W-:Y:S02]  /*69d80*/  LOP3.LUT R20, R17, 0xffff00ff, R8, 0xf8, !PT ;  /* 0xffff00ff11147812 */ /* 0x000fe400078ef808 */
[----:B------:R-:W-:Y:S01]  /*69d90*/  PRMT R8, R13, 0x7772, RZ ;  /* 0x000077720d087816 */ /* 0x000fe200000000ff */
[----:B------:R0:W-:Y:S01]  /*69da0*/  STL.64 [R1+0x9f0], R22 ;  /* 0x0009f01601007387 */ /* 0x0001e20000100a00 */
[----:B-1----:R-:W-:Y:S01]  /*69db0*/  IMAD.U32 R27, RZ, RZ, UR13 ;  /* 0x0000000dff1b7e24 */ /* 0x002fe2000f8e00ff */
[----:B------:R-:W-:Y:S01]  /*69dc0*/  PRMT R17, R11, 0x7773, RZ ;  /* 0x000077730b117816 */ /* 0x000fe200000000ff */
[----:B------:R-:W-:Y:S01]  /*69dd0*/  IMAD.MOV.U32 R24, RZ, RZ, R12 ;  /* 0x000000ffff187224 */ /* 0x000fe200078e000c */
[----:B------:R-:W-:Y:S01]  /*69de0*/  PRMT R12, R13, 0x7773, RZ ;  /* 0x000077730d0c7816 */ /* 0x000fe200000000ff */
[----:B------:R-:W-:Y:S01]  /*69df0*/  IMAD.MOV.U32 R25, RZ, RZ, R15 ;  /* 0x000000ffff197224 */ /* 0x000fe200078e000f */
[----:B------:R-:W-:Y:S01]  /*69e00*/  PRMT R15, R11, 0x7771, RZ ;  /* 0x000077710b0f7816 */ /* 0x000fe200000000ff */
[----:B------:R-:W-:Y:S01]  /*69e10*/  IMAD.MOV.U32 R26, RZ, RZ, R14 ;  /* 0x000000ffff1a7224 */ /* 0x000fe200078e000e */
[----:B------:R-:W-:Y:S01]  /*69e20*/  PRMT R13, R10, 0x7771, RZ ;  /* 0x000077710a0d7816 */ /* 0x000fe200000000ff */
[----:B------:R-:W-:Y:S01]  /*69e30*/  IMAD.WIDE.U32 R16, R17, 0x1000000, RZ ;  /* 0x0100000011107825 */ /* 0x000fe200078e00ff */
[----:B------:R-:W-:-:S02]  /*69e40*/  LOP3.LUT R15, R15, 0xff, RZ, 0xc0, !PT ;  /* 0x000000ff0f0f7812 */ /* 0x000fc400078ec0ff */
[----:B------:R1:W-:Y:S01]  /*69e50*/  STL.128 [R1+0x9e0], R24 ;  /* 0x0009e01801007387 */ /* 0x0003e20000100c00 */
[----:B0-----:R-:W-:Y:S01]  /*69e60*/  IMAD.WIDE.U32 R22, R8, 0x10000, RZ ;  /* 0x0001000008167825 */ /* 0x001fe200078e00ff */
[----:B------:R-:W-:Y:S02]  /*69e70*/  PRMT R14, R11, 0x7770, RZ ;  /* 0x000077700b0e7816 */ /* 0x000fe400000000ff */
[----:B------:R-:W-:Y:S01]  /*69e80*/  PRMT R11, R10, 0x7770, RZ ;  /* 0x000077700a0b7816 */ /* 0x000fe200000000ff */
[----:B------:R-:W-:Y:S02]  /*69e90*/  IMAD.SHL.U32 R8, R13, 0x100, RZ ;  /* 0x000001000d087824 */ /* 0x000fe400078e00ff */
[----:B------:R-:W-:Y:S02]  /*69ea0*/  IMAD.SHL.U32 R13, R18, 0x100, RZ ;  /* 0x00000100120d7824 */ /* 0x000fe400078e00ff */
[----:B-1----:R-:W-:Y:S01]  /*69eb0*/  IMAD.WIDE.U32 R24, R12, 0x1000000, RZ ;  /* 0x010000000c187825 */ /* 0x002fe200078e00ff */
[----:B------:R-:W-:-:S02]  /*69ec0*/  SHF.L.U64.HI R27, R21, 0x8, RZ ;  /* 0x00000008151b7819 */ /* 0x000fc400000102ff */
[C---:B------:R-:W-:Y:S01]  /*69ed0*/  SHF.L.U64.HI R21, R15.reuse, 0x8, RZ ;  /* 0x000000080f157819 */ /* 0x040fe200000102ff */
[----:B------:R-:W-:Y:S01]  /*69ee0*/  IMAD.SHL.U32 R15, R15, 0x100, RZ ;  /* 0x000001000f0f7824 */ /* 0x000fe200078e00ff */
[----:B------:R-:W-:Y:S02]  /*69ef0*/  LOP3.LUT R23, R25, R23, R27, 0xfe, !PT ;  /* 0x0000001719177212 */ /* 0x000fe400078efe1b */
[----:B------:R-:W-:Y:S02]  /*69f00*/  LOP3.LUT R18, R24, R22, R20, 0xfe, !PT ;  /* 0x0000001618127212 */ /* 0x000fe400078efe14 */
[----:B------:R-:W-:Y:S02]  /*69f10*/  LOP3.LUT R20, R8, R11, R23, 0xfe, !PT ;  /* 0x0000000b08147212 */ /* 0x000fe400078efe17 */
[----:B------:R-:W-:Y:S02]  /*69f20*/  PRMT R26, R19, 0x7770, RZ ;  /* 0x00007770131a7816 */ /* 0x000fe400000000ff */
[----:B------:R-:W-:-:S02]  /*69f30*/  LOP3.LUT R12, R17, R45, R21, 0xfe, !PT ;  /* 0x0000002d110c7212 */ /* 0x000fc400078efe15 */
[----:B------:R-:W-:Y:S02]  /*69f40*/  LOP3.LUT R15, R15, 0xffff00ff, R14, 0xf8, !PT ;  /* 0xffff00ff0f0f7812 */ /* 0x000fe400078ef80e */
[----:B------:R-:W-:Y:S02]  /*69f50*/  PRMT R8, R10, 0x7772, RZ ;  /* 0x000077720a087816 */ /* 0x000fe400000000ff */
[----:B------:R-:W-:Y:S02]  /*69f60*/  PRMT R14, R0, 0x9910, RZ ;  /* 0x00009910000e7816 */ /* 0x000fe400000000ff */
[----:B------:R-:W-:Y:S01]  /*69f70*/  LOP3.LUT R26, R13, R26, R12, 0xfe, !PT ;  /* 0x0000001a0d1a7212 */ /* 0x000fe200078efe0c */
[----:B------:R-:W-:Y:S01]  /*69f80*/  IMAD.U32 R13, R8, 0x10000, RZ ;  /* 0x00010000080d7824 */ /* 0x000fe200078e00ff */
[C---:B------:R-:W-:Y:S01]  /*69f90*/  PRMT R11, R19.reuse, 0x7772, RZ ;  /* 0x00007772130b7816 */ /* 0x040fe200000000ff */
[----:B------:R-:W-:Y:S01]  /*69fa0*/  IMAD.MOV.U32 R8, RZ, RZ, R14 ;  /* 0x000000ffff087224 */ /* 0x000fe200078e000e */
[----:B------:R-:W-:-:S02]  /*69fb0*/  PRMT R12, R19, 0x7773, RZ ;  /* 0x00007773130c7816 */ /* 0x000fc400000000ff */
[----:B------:R-:W-:Y:S01]  /*69fc0*/  PRMT R10, R10, 0x7773, RZ ;  /* 0x000077730a0a7816 */ /* 0x000fe200000000ff */
[----:B------:R-:W-:Y:S01]  /*69fd0*/  IMAD.U32 R11, R11, 0x10000, RZ ;  /* 0x000100000b0b7824 */ /* 0x000fe200078e00ff */
[----:B------:R-:W-:Y:S01]  /*69fe0*/  ISETP.NE.AND P0, PT, R8, RZ, PT ;  /* 0x000000ff0800720c */ /* 0x000fe20003f05270 */
[----:B------:R-:W-:Y:S01]  /*69ff0*/  IMAD.SHL.U32 R14, R12, 0x1000000, RZ ;  /* 0x010000000c0e7824 */ /* 0x000fe200078e00ff */
[----:B------:R-:W-:Y:S01]  /*6a000*/  PRMT R0, R40, 0x7770, RZ ;  /* 0x0000777028007816 */ /* 0x000fe200000000ff */
[----:B------:R-:W-:Y:S01]  /*6a010*/  IMAD.SHL.U32 R10, R10, 0x1000000, RZ ;  /* 0x010000000a0a7824 */ /* 0x000fe200078e00ff */
[----:B------:R-:W-:Y:S02]  /*6a020*/  LOP3.LUT R44, R16, R44, R15, 0xfe, !PT ;  /* 0x0000002c102c7212 */ /* 0x000fe400078efe0f */
[----:B------:R-:W-:Y:S02]  /*6a030*/  SHF.R.U32.HI R12, RZ, 0x2, R0 ;  /* 0x00000002ff0c7819 */ /* 0x000fe40000011600 */
[----:B------:R-:W-:-:S02]  /*6a040*/  LOP3.LUT R45, R14, R11, R26, 0xfe, !PT ;  /* 0x0000000b0e2d7212 */ /* 0x000fc400078efe1a */
[----:B------:R-:W-:Y:S02]  /*6a050*/  LOP3.LUT R20, R10, R13, R20, 0xfe, !PT ;  /* 0x0000000d0a147212 */ /* 0x000fe400078efe14 */
[----:B------:R-:W-:Y:S02]  /*6a060*/  PRMT R40, R40, 0x7771, RZ ;  /* 0x0000777128287816 */ /* 0x000fe400000000ff */
[----:B------:R-:W-:Y:S01]  /*6a070*/  LOP3.LUT R11, R12, 0x1f, RZ, 0xc0, !PT ;  /* 0x0000001f0c0b7812 */ /* 0x000fe200078ec0ff */
[----:B------:R-:W-:Y:S05]  /*6a080*/  @!P0 BRA `(.L_x_150) ;  /* 0x0002236000008947 */ /* 0x000fea0003800000 */
[----:B------:R-:W-:Y:S01]  /*6a090*/  ISETP.NE.AND P0, PT, R8, 0x2, PT ;  /* 0x000000020800780c */ /* 0x000fe20003f05270 */
[----:B------:R-:W-:Y:S02]  /*6a0a0*/  IMAD.MOV.U32 R12, RZ, RZ, R18 ;  /* 0x000000ffff0c7224 */ /* 0x000fe400078e0012 */
[----:B------:R-:W-:-:S10]  /*6a0b0*/  IMAD.MOV.U32 R13, RZ, RZ, R20 ;  /* 0x000000ffff0d7224 */ /* 0x000fd400078e0014 */
[----:B------:R-:W-:Y:S05]  /*6a0c0*/  @!P0 BRA `(.L_x_151) ;  /* 0x0002234000008947 */ /* 0x000fea0003800000 */
[----:B------:R-:W-:-:S13]  /*6a0d0*/  ISETP.NE.AND P0, PT, R8, 0x3, PT ;  /* 0x000000030800780c */ /* 0x000fda0003f05270 */
[----:B------:R-:W-:Y:S05]  /*6a0e0*/  @!P0 BRA `(.L_x_152) ;  /* 0x000168e000008947 */ /* 0x000fea0003800000 */
[----:B------:R-:W-:-:S13]  /*6a0f0*/  ISETP.NE.AND P0, PT, R8, 0x4, PT ;  /* 0x000000040800780c */ /* 0x000fda0003f05270 */
[----:B------:R-:W-:Y:S05]  /*6a100*/  @P0 BRA `(.L_x_153) ;  /* 0x0000ba0000000947 */ /* 0x000fea0003800000 */
[----:B------:R-:W2:Y:S02]  /*6a110*/  LDL.U8 R8, [R1+0x3e9] ;  /* 0x0003e90001087983 */ /* 0x000ea40000100000 */
[----:B--2---:R-:W-:-:S13]  /*6a120*/  ISETP.NE.AND P0, PT, R8, RZ, PT ;  /* 0x000000ff0800720c */ /* 0x004fda0003f05270 */
[----:B------:R-:W-:Y:S05]  /*6a130*/  @P0 BRA `(.L_x_154) ;  /* 0x0000b9b000000947 */ /* 0x000fea0003800000 */
[----:B------:R-:W2:Y:S04]  /*6a140*/  LDL.64 R16, [R1+0x328] ;  /* 0x0003280001107983 */ /* 0x000ea80000100a00 */
[----:B------:R-:W3:Y:S04]  /*6a150*/  LDL.64 R10, [R1+0x3c8] ;  /* 0x0003c800010a7983 */ /* 0x000ee80000100a00 */
[----:B------:R-:W4:Y:S04]  /*6a160*/  LDL.64 R28, [R1+0x330] ;  /* 0x00033000011c7983 */ /* 0x000f280000100a00 */
[----:B------:R-:W5:Y:S04]  /*6a170*/  LDL.64 R12, [R1+0x3c8] ;  /* 0x0003c800010c7983 */ /* 0x000f680000100a00 */
[----:B------:R-:W3:Y:S04]  /*6a180*/  LDL.64 R30, [R1+0x338] ;  /* 0x00033800011e7983 */ /* 0x000ee80000100a00 */
        /* <DEDUP_REMOVED lines=21> */
[----:B--2---:R0:W-:Y:S04]  /*6a2e0*/  STL.64 [R1+0x4c0], R16 ;  /* 0x0004c01001007387 */ /* 0x0041e80000100a00 */
[----:B------:R-:W3:Y:S04]  /*6a2f0*/  LDL.64 R14, [R1+0x4c0] ;  /* 0x0004c000010e7983 */ /* 0x000ee80000100a00 */
[----:B----4-:R1:W-:Y:S04]  /*6a300*/  STL.64 [R1+0x4c8], R28 ;  /* 0x0004c81c01007387 */ /* 0x0103e80000100a00 */
[----:B0-----:R-:W2:Y:S04]  /*6a310*/  LDL.64 R16, [R1+0x2f8] ;  /* 0x0002f80001107983 */ /* 0x001ea80000100a00 */
[----:B-----5:R0:W-:Y:S04]  /*6a320*/  STL.64 [R1+0x560], R12 ;  /* 0x0005600c01007387 */ /* 0x0201e80000100a00 */
[----:B-1----:R-:W4:Y:S04]  /*6a330*/  LDL.64 R28, [R1+0x340] ;  /* 0x00034000011c7983 */ /* 0x002f280000100a00 */
[----:B------:R-:W5:Y:S01]  /*6a340*/  LDL.64 R74, [R1+0x560] ;  /* 0x00056000014a7983 */ /* 0x000f620000100a00 */
[----:B---3--:R-:W-:-:S05]  /*6a350*/  IADD3 R70, P0, R10, R14, RZ ;  /* 0x0000000e0a467210 */ /* 0x008fca0007f1e0ff */
[----:B------:R-:W-:Y:S01]  /*6a360*/  IMAD.X R71, R11, 0x1, R15, P0 ;  /* 0x000000010b477824 */ /* 0x000fe200000e060f */
[----:B------:R-:W-:Y:S01]  /*6a370*/  ISETP.GE.U32.AND P0, PT, R70, R14, PT ;  /* 0x0000000e4600720c */ /* 0x000fe20003f06070 */
[----:B------:R-:W3:Y:S03]  /*6a380*/  LDL.64 R10, [R1+0x2e8] ;  /* 0x0002e800010a7983 */ /* 0x000ee60000100a00 */
[----:B------:R-:W-:Y:S02]  /*6a390*/  ISETP.GE.U32.AND.EX P0, PT, R71, R15, PT, P0 ;  /* 0x0000000f4700720c */ /* 0x000fe40003f06100 */
[----:B------:R-:W5:Y:S11]  /*6a3a0*/  LDL.64 R14, [R1+0x2f0] ;  /* 0x0002f000010e7983 */ /* 0x000f760000100a00 */
[----:B------:R-:W5:Y:S01]  /*6a3b0*/  @!P0 LDL.64 R72, [R1+0x4c8] ;  /* 0x0004c80001488983 */ /* 0x000f620000100a00 */
[----:B0-----:R-:W-:-:S02]  /*6a3c0*/  IMAD.MOV.U32 R12, RZ, RZ, -0x1 ;  /* 0xffffffffff0c7424 */ /* 0x001fc400078e00ff */
[----:B------:R-:W-:Y:S01]  /*6a3d0*/  IMAD.MOV.U32 R13, RZ, RZ, -0x1 ;  /* 0xffffffffff0d7424 */ /* 0x000fe200078e00ff */
[----:B------:R0:W-:Y:S04]  /*6a3e0*/  STL.64 [R1+0x4d0], R30 ;  /* 0x0004d01e01007387 */ /* 0x0001e80000100a00 */
[----:B------:R0:W-:Y:S04]  /*6a3f0*/  STL.64 [R1+0x4c0], R70 ;  /* 0x0004c04601007387 */ /* 0x0001e80000100a00 */
[----:B--2---:R0:W-:Y:S04]  /*6a400*/  STL.64 [R1+0x490], R16 ;  /* 0x0004901001007387 */ /* 0x0041e80000100a00 */
[----:B------:R0:W-:Y:S04]  /*6a410*/  STL.64 [R1+0x498], R18 ;  /* 0x0004981201007387 */ /* 0x0001e80000100a00 */
[----:B------:R0:W-:Y:S04]  /*6a420*/  STL.64 [R1+0x4a0], R20 ;  /* 0x0004a01401007387 */ /* 0x0001e80000100a00 */
[----:B------:R0:W-:Y:S04]  /*6a430*/  STL.64 [R1+0x4a8], R22 ;  /* 0x0004a81601007387 */ /* 0x0001e80000100a00 */
[----:B------:R0:W-:Y:S04]  /*6a440*/  STL.64 [R1+0x4b0], R24 ;  /* 0x0004b01801007387 */ /* 0x0001e80000100a00 */
[----:B------:R0:W-:Y:S04]  /*6a450*/  STL.64 [R1+0x4b8], R26 ;  /* 0x0004b81a01007387 */ /* 0x0001e80000100a00 */
[----:B------:R0:W-:Y:S04]  /*6a460*/  STL.64 [R1+0x4d0], R12 ;  /* 0x0004d00c01007387 */ /* 0x0001e80000100a00 */
[----:B----4-:R0:W-:Y:S04]  /*6a470*/  STL.64 [R1+0x4d8], R28 ;  /* 0x0004d81c01007387 */ /* 0x0101e80000100a00 */
[----:B------:R0:W-:Y:S04]  /*6a480*/  STL.64 [R1+0x4e0], R32 ;  /* 0x0004e02001007387 */ /* 0x0001e80000100a00 */
        /* <DEDUP_REMOVED lines=14> */
[----:B------:R0:W-:Y:S01]  /*6a570*/  STL.64 [R1+0x558], R68 ;  /* 0x0005584401007387 */ /* 0x0001e20000100a00 */
[----:B------:R-:W-:Y:S03]  /*6a580*/  BSSY B1, `(.L_x_155) ;  /* 0x0000141000017945 */ /* 0x000fe60003800000 */
[----:B---3--:R0:W-:Y:S04]  /*6a590*/  STL.64 [R1+0x480], R10 ;  /* 0x0004800a01007387 */ /* 0x0081e80000100a00 */
[----:B-----5:R0:W-:Y:S01]  /*6a5a0*/  STL.64 [R1+0x488], R14 ;  /* 0x0004880e01007387 */ /* 0x0201e20000100a00 */
[----:B------:R-:W-:-:S05]  /*6a5b0*/  @!P0 IADD3 R72, P1, R72, 0x1, RZ ;  /* 0x0000000148488810 */ /* 0x000fca0007f3e0ff */
[----:B------:R-:W-:-:S05]  /*6a5c0*/  @!P0 IMAD.X R73, RZ, RZ, R73, P1 ;  /* 0x000000ffff498224 */ /* 0x000fca00008e0649 */
[----:B------:R0:W-:Y:S01]  /*6a5d0*/  @!P0 STL.64 [R1+0x4c8], R72 ;  /* 0x0004c84801008387 */ /* 0x0001e20000100a00 */
[----:B------:R-:W-:-:S04]  /*6a5e0*/  ISETP.GT.U32.AND P0, PT, R74, 0x7f, PT ;  /* 0x0000007f4a00780c */ /* 0x000fc80003f04070 */
[----:B------:R-:W-:-:S13]  /*6a5f0*/  ISETP.GT.U32.AND.EX P0, PT, R75, RZ, PT, P0 ;  /* 0x000000ff4b00720c */ /* 0x000fda0003f04100 */
[----:B------:R-:W-:Y:S05]  /*6a600*/  @P0 BRA `(.L_x_156) ;  /* 0x0000138000000947 */ /* 0x000fea0003800000 */
[----:B0-----:R-:W-:Y:S01]  /*6a610*/  IMAD.MOV R12, RZ, RZ, -R74 ;  /* 0x000000ffff0c7224 */ /* 0x001fe200078e0a4a */
[----:B------:R-:W-:Y:S01]  /*6a620*/  IADD3 R8, P2, -R74, 0x7f, RZ ;  /* 0x0000007f4a087810 */ /* 0x000fe20007f5e1ff */
[----:B------:R-:W-:Y:S01]  /*6a630*/  BSSY B2, `(.L_x_157) ;  /* 0x0000019000027945 */ /* 0x000fe20003800000 */
[--C-:B------:R-:W-:Y:S02]  /*6a640*/  IMAD.MOV.U32 R11, RZ, RZ, R75.reuse ;  /* 0x000000ffff0b7224 */ /* 0x100fe400078e004b */
[----:B------:R-:W-:Y:S02]  /*6a650*/  LOP3.LUT R12, R12, 0x3, RZ, 0xc0, !PT ;  /* 0x000000030c0c7812 */ /* 0x000fe400078ec0ff */
[----:B------:R-:W-:Y:S01]  /*6a660*/  ISETP.GE.U32.AND P0, PT, R8, 0x3, PT ;  /* 0x000000030800780c */ /* 0x000fe20003f06070 */
[----:B------:R-:W-:Y:S01]  /*6a670*/  IMAD.X R8, RZ, RZ, ~R75, P2 ;  /* 0x000000ffff087224 */ /* 0x000fe200010e0e4b */
[----:B------:R-:W-:-:S04]  /*6a680*/  ISETP.NE.U32.AND P1, PT, R12, RZ, PT ;  /* 0x000000ff0c00720c */ /* 0x000fc80003f25070 */
[----:B------:R-:W-:Y:S02]  /*6a690*/  ISETP.NE.AND.EX P1, PT, RZ, RZ, PT, P1 ;  /* 0x000000ffff00720c */ /* 0x000fe40003f25310 */
[----:B------:R-:W-:Y:S01]  /*6a6a0*/  ISETP.GE.U32.AND.EX P0, PT, R8, RZ, PT, P0 ;  /* 0x000000ff0800720c */ /* 0x000fe20003f06100 */
[----:B------:R-:W-:-:S10]  /*6a6b0*/  IMAD.MOV.U32 R8, RZ, RZ, R74 ;  /* 0x000000ffff087224 */ /* 0x000fd400078e004a */
        /* <DEDUP_REMOVED lines=16> */
.L_x_158:
[----:B0-----:R-:W-:Y:S05]  /*6a7c0*/  BSYNC B2 ;  /* 0x0000000000027941 */ /* 0x001fea0003800000 */
.L_x_157:
        /* <DEDUP_REMOVED lines=284> */
.L_x_156:
[----:B01----:R-:W-:Y:S05]  /*6b990*/  BSYNC B1 ;  /* 0x0000000000017941 */ /* 0x003fea0003800000 */
.L_x_155:
[----:B------:R-:W2:Y:S04]  /*6b9a0*/  LDL.128 R36, [R1+0x4e0] ;  /* 0x0004e00001247983 */ /* 0x000ea80000100c00 */
[----:B------:R-:W3:Y:S04]  /*6b9b0*/  LDL.128 R28, [R1+0x4f0] ;  /* 0x0004f000011c7983 */ /* 0x000ee80000100c00 */
[----:B------:R-:W4:Y:S04]  /*6b9c0*/  LDL.128 R24, [R1+0x500] ;  /* 0x0005000001187983 */ /* 0x000f280000100c00 */
[----:B------:R-:W5:Y:S04]  /*6b9d0*/  LDL.128 R12, [R1+0x510] ;  /* 0x00051000010c7983 */ /* 0x000f680000100c00 */
[----:B------:R-:W3:Y:S04]  /*6b9e0*/  LDL.128 R20, [R1+0x520] ;  /* 0x0005200001147983 */ /* 0x000ee80000100c00 */
[----:B------:R-:W3:Y:S01]  /*6b9f0*/  LDL.128 R16, [R1+0x530] ;  /* 0x0005300001107983 */ /* 0x000ee20000100c00 */
[----:B------:R-:W-:-:S05]  /*6ba00*/  IMAD.MOV.U32 R35, RZ, RZ, 0x1 ;  /* 0x00000001ff237424 */ /* 0x000fca00078e00ff */
[----:B------:R0:W-:Y:S01]  /*6ba10*/  STL.U8 [R1+0x3e9], R35 ;  /* 0x0003e92301007387 */ /* 0x0001e20000100000 */
[C---:B--2---:R-:W-:Y:S02]  /*6ba20*/  LOP3.LUT R10, R36.reuse, 0xffff, RZ, 0xc0, !PT ;  /* 0x0000ffff240a7812 */ /* 0x044fe400078ec0ff */
[----:B------:R-:W-:Y:S02]  /*6ba30*/  PRMT R11, R36, 0x7732, RZ ;  /* 0x00007732240b7816 */ /* 0x000fe400000000ff */
[----:B------:R-:W-:Y:S02]  /*6ba40*/  SHF.R.U32.HI R8, RZ, 0x8, R10 ;  /* 0x00000008ff087819 */ /* 0x000fe4000001160a */
[----:B------:R-:W-:Y:S02]  /*6ba50*/  LOP3.LUT R33, R38, 0xffff, RZ, 0xc0, !PT ;  /* 0x0000ffff26217812 */ /* 0x000fe400078ec0ff */
[----:B------:R-:W-:Y:S02]  /*6ba60*/  LOP3.LUT R61, R8, 0xff, RZ, 0xc0, !PT ;  /* 0x000000ff083d7812 */ /* 0x000fe400078ec0ff */
[----:B------:R-:W-:-:S02]  /*6ba70*/  PRMT R36, R38, 0x7732, RZ ;  /* 0x0000773226247816 */ /* 0x000fc400000000ff */
[----:B------:R-:W-:Y:S02]  /*6ba80*/  SHF.R.U32.HI R8, RZ, 0x8, R11 ;  /* 0x00000008ff087819 */ /* 0x000fe4000001160b */
[----:B0-----:R-:W-:Y:S02]  /*6ba90*/  SHF.R.U32.HI R35, RZ, 0x8, R33 ;  /* 0x00000008ff237819 */ /* 0x001fe40000011621 */
[----:B------:R-:W-:Y:S02]  /*6baa0*/  LOP3.LUT R46, R11, 0xff, RZ, 0xc0, !PT ;  /* 0x000000ff0b2e7812 */ /* 0x000fe400078ec0ff */
[----:B------:R-:W-:Y:S02]  /*6bab0*/  SHF.R.U32.HI R11, RZ, 0x8, R36 ;  /* 0x00000008ff0b7819 */ /* 0x000fe40000011624 */
[----:B------:R-:W-:Y:S01]  /*6bac0*/  LOP3.LUT R8, R8, 0xffff, RZ, 0xc0, !PT ;  /* 0x0000ffff08087812 */ /* 0x000fe200078ec0ff */
[----:B------:R-:W-:Y:S01]  /*6bad0*/  IMAD.WIDE.U32 R46, R46, 0x10000, RZ ;  /* 0x000100002e2e7825 */ /* 0x000fe200078e00ff */
[----:B------:R-:W-:-:S02]  /*6bae0*/  LOP3.LUT R38, R35, 0xff, RZ, 0xc0, !PT ;  /* 0x000000ff23267812 */ /* 0x000fc400078ec0ff */
[----:B------:R-:W-:Y:S01]  /*6baf0*/  LOP3.LUT R11, R11, 0xffff, RZ, 0xc0, !PT ;  /* 0x0000ffff0b0b7812 */ /* 0x000fe200078ec0ff */
[----:B------:R-:W-:Y:S01]  /*6bb00*/  IMAD.WIDE.U32 R52, R8, 0x1000000, RZ ;  /* 0x0100000008347825 */ /* 0x000fe200078e00ff */
[----:B------:R-:W-:Y:S02]  /*6bb10*/  LOP3.LUT R48, R36, 0xff, RZ, 0xc0, !PT ;  /* 0x000000ff24307812 */ /* 0x000fe400078ec0ff */
[----:B------:R-:W-:Y:S01]  /*6bb20*/  PRMT R59, R10, 0x6540, R61 ;  /* 0x000065400a3b7816 */ /* 0x000fe2000000003d */
[----:B------:R-:W-:Y:S01]  /*6bb30*/  IMAD.WIDE.U32 R54, R11, 0x1000000, RZ ;  /* 0x010000000b367825 */ /* 0x000fe200078e00ff */
[C---:B------:R-:W-:Y:S02]  /*6bb40*/  LOP3.LUT R32, R37.reuse, 0xffff, RZ, 0xc0, !PT ;  /* 0x0000ffff25207812 */ /* 0x040fe400078ec0ff */
[----:B------:R-:W-:Y:S01]  /*6bb50*/  PRMT R41, R37, 0x7732, RZ ;  /* 0x0000773225297816 */ /* 0x000fe200000000ff */
[----:B------:R-:W-:Y:S01]  /*6bb60*/  IMAD.WIDE.U32 R48, R48, 0x10000, RZ ;  /* 0x0001000030307825 */ /* 0x000fe200078e00ff */
[----:B------:R-:W-:-:S02]  /*6bb70*/  LOP3.LUT R34, R39, 0xffff, RZ, 0xc0, !PT ;  /* 0x0000ffff27227812 */ /* 0x000fc400078ec0ff */
[----:B------:R-:W-:Y:S02]  /*6bb80*/  PRMT R43, R39, 0x7732, RZ ;  /* 0x00007732272b7816 */ /* 0x000fe400000000ff */
[----:B------:R-:W-:Y:S02]  /*6bb90*/  SHF.L.U64.HI R61, R61, 0x8, RZ ;  /* 0x000000083d3d7819 */ /* 0x000fe400000102ff */
[----:B------:R-:W-:Y:S02]  /*6bba0*/  SHF.L.U64.HI R57, R38, 0x8, RZ ;  /* 0x0000000826397819 */ /* 0x000fe400000102ff */
[----:B------:R-:W-:Y:S02]  /*6bbb0*/  PRMT R35, R33, 0x6540, R38 ;  /* 0x0000654021237816 */ /* 0x000fe40000000026 */
[----:B------:R-:W2:Y:S01]  /*6bbc0*/  LDL.128 R36, [R1+0x540] ;  /* 0x0005400001247983 */ /* 0x000ea20000100c00 */
[----:B------:R-:W-:Y:S02]  /*6bbd0*/  LOP3.LUT R11, R53, R61, R47, 0xfe, !PT ;  /* 0x0000003d350b7212 */ /* 0x000fe400078efe2f */
[----:B------:R-:W-:-:S02]  /*6bbe0*/  SHF.R.U32.HI R8, RZ, 0x8, R32 ;  /* 0x00000008ff087819 */ /* 0x000fc40000011620 */
[----:B------:R-:W-:Y:S02]  /*6bbf0*/  SHF.R.U32.HI R10, RZ, 0x8, R34 ;  /* 0x00000008ff0a7819 */ /* 0x000fe40000011622 */
[----:B------:R-:W-:Y:S02]  /*6bc00*/  LOP3.LUT R42, R11, 0xff, R32, 0xf8, !PT ;  /* 0x000000ff0b2a7812 */ /* 0x000fe400078ef820 */
[----:B------:R-:W-:Y:S02]  /*6bc10*/  LOP3.LUT R33, R55, R57, R49, 0xfe, !PT ;  /* 0x0000003937217212 */ /* 0x000fe400078efe31 */
[----:B------:R-:W-:Y:S01]  /*6bc20*/  PRMT R11, R8, 0x7104, RZ ;  /* 0x00007104080b7816 */ /* 0x000fe200000000ff */
[----:B------:R-:W-:Y:S01]  /*6bc30*/  IMAD.MOV.U32 R8, RZ, RZ, R41 ;  /* 0x000000ffff087224 */ /* 0x000fe200078e0029 */
[----:B------:R-:W-:Y:S01]  /*6bc40*/  PRMT R32, R10, 0x7104, RZ ;  /* 0x000071040a207816 */ /* 0x000fe200000000ff */
[----:B------:R-:W-:Y:S01]  /*6bc50*/  IMAD.MOV.U32 R10, RZ, RZ, R43 ;  /* 0x000000ffff0a7224 */ /* 0x000fe200078e002b */
[----:B------:R-:W-:-:S02]  /*6bc60*/  LOP3.LUT R33, R33, 0xff, R34, 0xf8, !PT ;  /* 0x000000ff21217812 */ /* 0x000fc400078ef822 */
[----:B------:R-:W-:Y:S02]  /*6bc70*/  LOP3.LUT R41, R42, R11, RZ, 0xfc, !PT ;  /* 0x0000000b2a297212 */ /* 0x000fe400078efcff */
[----:B------:R-:W-:Y:S01]  /*6bc80*/  SHF.R.U32.HI R11, RZ, 0x8, R8 ;  /* 0x00000008ff0b7819 */ /* 0x000fe20000011608 */
[----:B------:R-:W-:Y:S01]  /*6bc90*/  IMAD.U32 R8, R8, 0x10000, RZ ;  /* 0x0001000008087824 */ /* 0x000fe200078e00ff */
[----:B------:R-:W-:Y:S02]  /*6bca0*/  LOP3.LUT R33, R33, R32, RZ, 0xfc, !PT ;  /* 0x0000002021217212 */ /* 0x000fe400078efcff */
        /* <DEDUP_REMOVED lines=8> */
[----:B---3--:R-:W-:Y:S02]  /*6bd30*/  PRMT R70, R30, 0x7732, RZ ;  /* 0x000077321e467816 */ /* 0x008fe400000000ff */
[----:B------:R-:W-:Y:S02]  /*6bd40*/  LOP3.LUT R49, R8, R11, RZ, 0xfc, !PT ;  /* 0x0000000b08317212 */ /* 0x000fe400078efcff */
[----:B------:R-:W-:Y:S02]  /*6bd50*/  LOP3.LUT R11, R28, 0xffff, RZ, 0xc0, !PT ;  /* 0x0000ffff1c0b7812 */ /* 0x000fe400078ec0ff */
[----:B------:R-:W-:-:S02]  /*6bd60*/  LOP3.LUT R68, R33, R32, RZ, 0xfc, !PT ;  /* 0x0000002021447212 */ /* 0x000fc400078efcff */
[----:B------:R-:W-:Y:S02]  /*6bd70*/  PRMT R32, R28, 0x7732, RZ ;  /* 0x000077321c207816 */ /* 0x000fe400000000ff */
[----:B------:R-:W-:Y:S02]  /*6bd80*/  LOP3.LUT R28, R30, 0xffff, RZ, 0xc0, !PT ;  /* 0x0000ffff1e1c7812 */ /* 0x000fe400078ec0ff */
[----:B------:R-:W-:Y:S02]  /*6bd90*/  SHF.R.U32.HI R8, RZ, 0x8, R11 ;  /* 0x00000008ff087819 */ /* 0x000fe4000001160b */
[----:B------:R-:W-:Y:S02]  /*6bda0*/  SHF.R.U32.HI R10, RZ, 0x8, R28 ;  /* 0x00000008ff0a7819 */ /* 0x000fe4000001161c */
[----:B------:R-:W-:Y:S02]  /*6bdb0*/  LOP3.LUT R30, R8, 0xff, RZ, 0xc0, !PT ;  /* 0x000000ff081e7812 */ /* 0x000fe400078ec0ff */
[----:B------:R-:W-:-:S02]  /*6bdc0*/  SHF.R.U32.HI R8, RZ, 0x8, R32 ;  /* 0x00000008ff087819 */ /* 0x000fc40000011620 */
[----:B------:R-:W-:Y:S02]  /*6bdd0*/  LOP3.LUT R47, R52, R59, R46, 0xfe, !PT ;  /* 0x0000003b342f7212 */ /* 0x000fe400078efe2e */
[C---:B------:R-:W-:Y:S02]  /*6bde0*/  LOP3.LUT R46, R31.reuse, 0xffff, RZ, 0xc0, !PT ;  /* 0x0000ffff1f2e7812 */ /* 0x040fe400078ec0ff */
[----:B------:R-:W-:Y:S02]  /*6bdf0*/  PRMT R57, R31, 0x7732, RZ ;  /* 0x000077321f397816 */ /* 0x000fe400000000ff */
[----:B------:R-:W-:Y:S02]  /*6be00*/  LOP3.LUT R31, R10, 0xff, RZ, 0xc0, !PT ;  /* 0x000000ff0a1f7812 */ /* 0x000fe400078ec0ff */
[----:B------:R-:W-:Y:S02]  /*6be10*/  LOP3.LUT R32, R32, 0xff, RZ, 0xc0, !PT ;  /* 0x000000ff20207812 */ /* 0x000fe400078ec0ff */
[----:B------:R-:W-:-:S02]  /*6be20*/  SHF.R.U32.HI R10, RZ, 0x8, R70 ;  /* 0x00000008ff0a7819 */ /* 0x000fc40000011646 */
[----:B------:R-:W-:Y:S01]  /*6be30*/  LOP3.LUT R8, R8, 0xffff, RZ, 0xc0, !PT ;  /* 0x0000ffff08087812 */ /* 0x000fe200078ec0ff */
[----:B------:R-:W-:Y:S01]  /*6be40*/  IMAD.WIDE.U32 R32, R32, 0x10000, RZ ;  /* 0x0001000020207825 */ /* 0x000fe200078e00ff */
[----:B------:R-:W-:Y:S02]  /*6be50*/  LOP3.LUT R48, R54, R35, R48, 0xfe, !PT ;  /* 0x0000002336307212 */ /* 0x000fe400078efe30 */
[----:B------:R-:W-:Y:S01]  /*6be60*/  LOP3.LUT R70, R70, 0xff, RZ, 0xc0, !PT ;  /* 0x000000ff46467812 */ /* 0x000fe200078ec0ff */
[----:B------:R-:W-:Y:S01]  /*6be70*/  IMAD.WIDE.U32 R34, R8, 0x1000000, RZ ;  /* 0x0100000008227825 */ /* 0x000fe200078e00ff */
[----:B------:R-:W-:Y:S01]  /*6be80*/  LOP3.LUT R10, R10, 0xffff, RZ, 0xc0, !PT ;  /* 0x0000ffff0a0a7812 */ /* 0x000fe200078ec0ff */
[----:B------:R-:W3:Y:S01]  /*6be90*/  LDL.128 R52, [R1+0x550] ;  /* 0x0005500001347983 */ /* 0x000ee20000100c00 */
[----:B------:R-:W-:Y:S01]  /*6bea0*/  LOP3.LUT R41, R29, 0xffff, RZ, 0xc0, !PT ;  /* 0x0000ffff1d297812 */ /* 0x000fe200078ec0ff */
[----:B------:R-:W-:Y:S01]  /*6beb0*/  IMAD.WIDE.U32 R70, R70, 0x10000, RZ ;  /* 0x0001000046467825 */ /* 0x000fe200078e00ff */
[----:B------:R-:W-:-:S02]  /*6bec0*/  PRMT R73, R11, 0x6540, R30 ;  /* 0x000065400b497816 */ /* 0x000fc4000000001e */
[----:B------:R-:W-:Y:S01]  /*6bed0*/  SHF.L.U64.HI R11, R30, 0x8, RZ ;  /* 0x000000081e0b7819 */ /* 0x000fe200000102ff */
[----:B------:R-:W-:Y:S01]  /*6bee0*/  IMAD.WIDE.U32 R42, R10, 0x1000000, RZ ;  /* 0x010000000a2a7825 */ /* 0x000fe200078e00ff */
[----:B------:R-:W-:Y:S02]  /*6bef0*/  PRMT R56, R29, 0x7732, RZ ;  /* 0x000077321d387816 */ /* 0x000fe400000000ff */
[----:B------:R-:W-:Y:S02]  /*6bf00*/  SHF.R.U32.HI R8, RZ, 0x8, R41 ;  /* 0x00000008ff087819 */ /* 0x000fe40000011629 */
[----:B------:R-:W-:Y:S02]  /*6bf10*/  SHF.L.U64.HI R29, R31, 0x8, RZ ;  /* 0x000000081f1d7819 */ /* 0x000fe400000102ff */
[----:B------:R-:W-:Y:S02]  /*6bf20*/  LOP3.LUT R30, R35, R11, R33, 0xfe, !PT ;  /* 0x0000000b231e7212 */ /* 0x000fe400078efe21 */
[----:B------:R-:W-:-:S02]  /*6bf30*/  SHF.R.U32.HI R10, RZ, 0x8, R46 ;  /* 0x00000008ff0a7819 */ /* 0x000fc4000001162e */
[----:B------:R-:W-:Y:S01]  /*6bf40*/  PRMT R11, R8, 0x7104, RZ ;  /* 0x00007104080b7816 */ /* 0x000fe200000000ff */
[----:B------:R-:W-:Y:S01]  /*6bf50*/  IMAD.MOV.U32 R8, RZ, RZ, R56 ;  /* 0x000000ffff087224 */ /* 0x000fe200078e0038 */
[----:B------:R-:W-:Y:S02]  /*6bf60*/  LOP3.LUT R29, R43, R29, R71, 0xfe, !PT ;  /* 0x0000001d2b1d7212 */ /* 0x000fe400078efe47 */
[----:B------:R-:W-:Y:S02]  /*6bf70*/  LOP3.LUT R30, R30, 0xff, R41, 0xf8, !PT ;  /* 0x000000ff1e1e7812 */ /* 0x000fe400078ef829 */
[----:B------:R-:W-:Y:S02]  /*6bf80*/  PRMT R31, R28, 0x6540, R31 ;  /* 0x000065401c1f7816 */ /* 0x000fe4000000001f */
[----:B------:R-:W-:Y:S01]  /*6bf90*/  PRMT R28, R10, 0x7104, RZ ;  /* 0x000071040a1c7816 */ /* 0x000fe200000000ff */
[----:B------:R-:W-:Y:S01]  /*6bfa0*/  IMAD.MOV.U32 R10, RZ, RZ, R57 ;  /* 0x000000ffff0a7224 */ /* 0x000fe200078e0039 */
[----:B------:R-:W-:Y:S01]  /*6bfb0*/  LOP3.LUT R29, R29, 0xff, R46, 0xf8, !PT ;  /* 0x000000ff1d1d7812 */ /* 0x000fe200078ef82e */
[----:B------:R-:W2:Y:S01]  /*6bfc0*/  LDL.128 R56, [R1+0x4a0] ;  /* 0x0004a00001387983 */ /* 0x000ea20000100c00 */
[----:B------:R-:W-:-:S02]  /*6bfd0*/  LOP3.LUT R33, R30, R11, RZ, 0xfc, !PT ;  /* 0x0000000b1e217212 */ /* 0x000fc400078efcff */
[----:B------:R-:W-:Y:S02]  /*6bfe0*/  SHF.R.U32.HI R11, RZ, 0x8, R8 ;  /* 0x00000008ff0b7819 */ /* 0x000fe40000011608 */
        /* <DEDUP_REMOVED lines=8> */
[----:B------:R-:W-:-:S02]  /*6c070*/  LOP3.LUT R70, R42, R31, R70, 0xfe, !PT ;  /* 0x0000001f2a467212 */ /* 0x000fc400078efe46 */
[----:B----4-:R-:W-:Y:S02]  /*6c080*/  LOP3.LUT R35, R24, 0xffff, RZ, 0xc0, !PT ;  /* 0x0000ffff18237812 */ /* 0x010fe400078ec0ff */
[----:B------:R-:W-:Y:S01]  /*6c090*/  LOP3.LUT R42, R26, 0xffff, RZ, 0xc0, !PT ;  /* 0x0000ffff1a2a7812 */ /* 0x000fe200078ec0ff */
[----:B------:R-:W-:Y:S01]  /*6c0a0*/  IMAD.SHL.U32 R28, R28, 0x1000000, RZ ;  /* 0x010000001c1c7824 */ /* 0x000fe200078e00ff */
[----:B------:R-:W-:Y:S02]  /*6c0b0*/  LOP3.LUT R71, R29, 0xff0000, R10, 0xf8, !PT ;  /* 0x00ff00001d477812 */ /* 0x000fe400078ef80a */
[----:B------:R-:W-:Y:S02]  /*6c0c0*/  LOP3.LUT R69, R8, R11, RZ, 0xfc, !PT ;  /* 0x0000000b08457212 */ /* 0x000fe400078efcff */
[----:B------:R-:W-:Y:S02]  /*6c0d0*/  LOP3.LUT R73, R34, R73, R32, 0xfe, !PT ;  /* 0x0000004922497212 */ /* 0x000fe400078efe20 */
[----:B------:R-:W-:-:S02]  /*6c0e0*/  SHF.R.U32.HI R8, RZ, 0x8, R35 ;  /* 0x00000008ff087819 */ /* 0x000fc40000011623 */
[----:B------:R-:W-:Y:S02]  /*6c0f0*/  SHF.R.U32.HI R11, RZ, 0x8, R42 ;  /* 0x00000008ff0b7819 */ /* 0x000fe4000001162a */
[----:B------:R-:W-:Y:S02]  /*6c100*/  PRMT R10, R24, 0x7732, RZ ;  /* 0x00007732180a7816 */ /* 0x000fe400000000ff */
[----:B------:R-:W-:Y:S02]  /*6c110*/  PRMT R32, R26, 0x7732, RZ ;  /* 0x000077321a207816 */ /* 0x000fe400000000ff */
[----:B------:R-:W-:Y:S02]  /*6c120*/  LOP3.LUT R71, R71, R28, RZ, 0xfc, !PT ;  /* 0x0000001c47477212 */ /* 0x000fe400078efcff */
[----:B------:R-:W4:Y:S01]  /*6c130*/  LDL.128 R28, [R1+0x480] ;  /* 0x00048000011c7983 */ /* 0x000f220000100c00 */
[----:B------:R-:W-:Y:S02]  /*6c140*/  LOP3.LUT R34, R8, 0xff, RZ, 0xc0, !PT ;  /* 0x000000ff08227812 */ /* 0x000fe400078ec0ff */
[----:B------:R-:W-:-:S02]  /*6c150*/  LOP3.LUT R33, R11, 0xff, RZ, 0xc0, !PT ;  /* 0x000000ff0b217812 */ /* 0x000fc400078ec0ff */
[----:B------:R-:W-:Y:S02]  /*6c160*/  SHF.R.U32.HI R8, RZ, 0x8, R10 ;  /* 0x00000008ff087819 */ /* 0x000fe4000001160a */
[----:B------:R-:W-:Y:S02]  /*6c170*/  SHF.R.U32.HI R11, RZ, 0x8, R32 ;  /* 0x00000008ff0b7819 */ /* 0x000fe40000011620 */
[----:B------:R-:W-:Y:S02]  /*6c180*/  LOP3.LUT R10, R10, 0xff, RZ, 0xc0, !PT ;  /* 0x000000ff0a0a7812 */ /* 0x000fe400078ec0ff */
[----:B------:R-:W-:Y:S02]  /*6c190*/  LOP3.LUT R32, R32, 0xff, RZ, 0xc0, !PT ;  /* 0x000000ff20207812 */ /* 0x000fe400078ec0ff */
[----:B------:R-:W-:Y:S02]  /*6c1a0*/  LOP3.LUT R8, R8, 0xffff, RZ, 0xc0, !PT ;  /* 0x0000ffff08087812 */ /* 0x000fe400078ec0ff */
[----:B------:R-:W-:-:S02]  /*6c1b0*/  LOP3.LUT R66, R11, 0xffff, RZ, 0xc0, !PT ;  /* 0x0000ffff0b427812 */ /* 0x000fc400078ec0ff */
[C---:B------:R-:W-:Y:S02]  /*6c1c0*/  LOP3.LUT R41, R25.reuse, 0xffff, RZ, 0xc0, !PT ;  /* 0x0000ffff19297812 */ /* 0x040fe400078ec0ff */
[----:B------:R-:W-:Y:S02]  /*6c1d0*/  PRMT R46, R25, 0x7732, RZ ;  /* 0x00007732192e7816 */ /* 0x000fe400000000ff */
[C---:B------:R-:W-:Y:S02]  /*6c1e0*/  LOP3.LUT R43, R27.reuse, 0xffff, RZ, 0xc0, !PT ;  /* 0x0000ffff1b2b7812 */ /* 0x040fe400078ec0ff */
[----:B------:R-:W-:Y:S02]  /*6c1f0*/  PRMT R60, R27, 0x7732, RZ ;  /* 0x000077321b3c7816 */ /* 0x000fe400000000ff */
[----:B------:R-:W2:Y:S01]  /*6c200*/  LDL.128 R24, [R1+0x4c0] ;  /* 0x0004c00001187983 */ /* 0x000ea20000100c00 */
[----:B------:R-:W-:Y:S01]  /*6c210*/  PRMT R75, R35, 0x6540, R34 ;  /* 0x00006540234b7816 */ /* 0x000fe20000000022 */
[----:B------:R-:W-:Y:S01]  /*6c220*/  IMAD.WIDE.U32 R10, R10, 0x10000, RZ ;  /* 0x000100000a0a7825 */ /* 0x000fe200078e00ff */
[----:B------:R-:W-:-:S02]  /*6c230*/  SHF.L.U64.HI R63, R34, 0x8, RZ ;  /* 0x00000008223f7819 */ /* 0x000fc400000102ff */
[----:B------:R-:W-:Y:S01]  /*6c240*/  SHF.L.U64.HI R61, R33, 0x8, RZ ;  /* 0x00000008213d7819 */ /* 0x000fe200000102ff */
[----:B------:R-:W-:-:S04]  /*6c250*/  IMAD.WIDE.U32 R34, R8, 0x1000000, RZ ;  /* 0x0100000008227825 */ /* 0x000fc800078e00ff */
[----:B------:R-:W-:-:S04]  /*6c260*/  IMAD.WIDE.U32 R64, R32, 0x10000, RZ ;  /* 0x0001000020407825 */ /* 0x000fc800078e00ff */
[----:B------:R-:W-:Y:S01]  /*6c270*/  IMAD.WIDE.U32 R66, R66, 0x1000000, RZ ;  /* 0x0100000042427825 */ /* 0x000fe200078e00ff */
[----:B------:R-:W-:Y:S02]  /*6c280*/  PRMT R77, R42, 0x6540, R33 ;  /* 0x000065402a4d7816 */ /* 0x000fe40000000021 */
[----:B------:R-:W-:Y:S02]  /*6c290*/  LOP3.LUT R42, R35, R63, R11, 0xfe, !PT ;  /* 0x0000003f232a7212 */ /* 0x000fe400078efe0b */
[----:B------:R-:W-:Y:S02]  /*6c2a0*/  LOP3.LUT R32, R67, R61, R65, 0xfe, !PT ;  /* 0x0000003d43207212 */ /* 0x000fe400078efe41 */
[----:B------:R-:W-:Y:S02]  /*6c2b0*/  SHF.R.U32.HI R8, RZ, 0x8, R41 ;  /* 0x00000008ff087819 */ /* 0x000fe40000011629 */
[--C-:B------:R-:W-:Y:S02]  /*6c2c0*/  SHF.R.U32.HI R11, RZ, 0x8, R43.reuse ;  /* 0x00000008ff0b7819 */ /* 0x100fe4000001162b */
[----:B------:R-:W-:-:S02]  /*6c2d0*/  LOP3.LUT R43, R32, 0xff, R43, 0xf8, !PT ;  /* 0x000000ff202b7812 */ /* 0x000fc400078ef82b */
[----:B------:R-:W-:Y:S02]  /*6c2e0*/  LOP3.LUT R41, R42, 0xff, R41, 0xf8, !PT ;  /* 0x000000ff2a297812 */ /* 0x000fe400078ef829 */
[----:B------:R-:W-:Y:S02]  /*6c2f0*/  PRMT R8, R8, 0x7104, RZ ;  /* 0x0000710408087816 */ /* 0x000fe400000000ff */
[----:B------:R-:W-:Y:S01]  /*6c300*/  PRMT R32, R11, 0x7104, RZ ;  /* 0x000071040b207816 */ /* 0x000fe200000000ff */
[----:B------:R-:W-:Y:S01]  /*6c310*/  IMAD.MOV.U32 R11, RZ, RZ, R46 ;  /* 0x000000ffff0b7224 */ /* 0x000fe200078e002e */
[----:B------:R-:W-:Y:S01]  /*6c320*/  LOP3.LUT R72, R41, R8, RZ, 0xfc, !PT ;  /* 0x0000000829487212 */ /* 0x000fe200078efcff */
[----:B------:R-:W-:Y:S01]  /*6c330*/  IMAD.MOV.U32 R41, RZ, RZ, R60 ;  /* 0x000000ffff297224 */ /* 0x000fe200078e003c */
[----:B------:R-:W-:Y:S01]  /*6c340*/  LOP3.LUT R75, R34, R75, R10, 0xfe, !PT ;  /* 0x0000004b224b7212 */ /* 0x000fe200078efe0a */
[----:B------:R-:W3:Y:S01]  /*6c350*/  LDL.128 R60, [R1+0x4b0] ;  /* 0x0004b000013c7983 */ /* 0x000ee20000100c00 */
[----:B------:R-:W-:-:S02]  /*6c360*/  SHF.R.U32.HI R8, RZ, 0x8, R11 ;  /* 0x00000008ff087819 */ /* 0x000fc4000001160b */
[----:B------:R-:W-:Y:S02]  /*6c370*/  LOP3.LUT R46, R43, R32, RZ, 0xfc, !PT ;  /* 0x000000202b2e7212 */ /* 0x000fe400078efcff */
[----:B------:R-:W3:Y:S01]  /*6c380*/  LDL.128 R32, [R1+0x490] ;  /* 0x0004900001207983 */ /* 0x000ee20000100c00 */
[----:B------:R-:W-:Y:S02]  /*6c390*/  SHF.R.U32.HI R10, RZ, 0x8, R41 ;  /* 0x00000008ff0a7819 */ /* 0x000fe40000011629 */
[----:B------:R-:W-:Y:S02]  /*6c3a0*/  LOP3.LUT R8, R8, 0xffff, RZ, 0xc0, !PT ;  /* 0x0000ffff08087812 */ /* 0x000fe400078ec0ff */
[----:B------:R-:W-:-:S03]  /*6c3b0*/  LOP3.LUT R42, R10, 0xffff, RZ, 0xc0, !PT ;  /* 0x0000ffff0a2a7812 */ /* 0x000fc600078ec0ff */
[----:B------:R-:W-:Y:S01]  /*6c3c0*/  IMAD.SHL.U32 R10, R8, 0x1000000, RZ ;  /* 0x01000000080a7824 */ /* 0x000fe200078e00ff */
[----:B------:R-:W-:Y:S02]  /*6c3d0*/  LOP3.LUT R8, R66, R77, R64, 0xfe, !PT ;  /* 0x0000004d42087212 */ /* 0x000fe400078efe40 */
[----:B------:R-:W3:Y:S01]  /*6c3e0*/  LDL.128 R64, [R1+0x4d0] ;  /* 0x0004d00001407983 */ /* 0x000ee20000100c00 */
[----:B------:R-:W-:Y:S02]  /*6c3f0*/  IMAD.U32 R11, R11, 0x10000, RZ ;  /* 0x000100000b0b7824 */ /* 0x000fe400078e00ff */
[----:B------:R-:W-:Y:S02]  /*6c400*/  IMAD.U32 R41, R41, 0x10000, RZ ;  /* 0x0001000029297824 */ /* 0x000fe400078e00ff */
[----:B------:R-:W-:Y:S01]  /*6c410*/  IMAD.SHL.U32 R42, R42, 0x1000000, RZ ;  /* 0x010000002a2a7824 */ /* 0x000fe200078e00ff */
[----:B------:R-:W-:Y:S02]  /*6c420*/  LOP3.LUT R11, R72, 0xff0000, R11, 0xf8, !PT ;  /* 0x00ff0000480b7812 */ /* 0x000fe400078ef80b */
[----:B------:R-:W-:-:S02]  /*6c430*/  LOP3.LUT R41, R46, 0xff0000, R41, 0xf8, !PT ;  /* 0x00ff00002e297812 */ /* 0x000fc400078ef829 */
[----:B------:R-:W-:Y:S02]  /*6c440*/  LOP3.LUT R77, R11, R10, RZ, 0xfc, !PT ;  /* 0x0000000a0b4d7212 */ /* 0x000fe400078efcff */
[----:B------:R-:W-:Y:S02]  /*6c450*/  LOP3.LUT R10, R41, R42, RZ, 0xfc, !PT ;  /* 0x0000002a290a7212 */ /* 0x000fe400078efcff */
[C---:B-----5:R-:W-:Y:S02]  /*6c460*/  PRMT R42, R12.reuse, 0x7732, RZ ;  /* 0x000077320c2a7816 */ /* 0x060fe400000000ff */
[----:B------:R-:W-:Y:S02]  /*6c470*/  LOP3.LUT R41, R12, 0xffff, RZ, 0xc0, !PT ;  /* 0x0000ffff0c297812 */ /* 0x000fe400078ec0ff */
[----:B------:R-:W-:Y:S01]  /*6c480*/  PRMT R46, R14, 0x7732, RZ ;  /* 0x000077320e2e7816 */ /* 0x000fe200000000ff */
[----:B------:R-:W-:Y:S01]  /*6c490*/  IMAD.MOV.U32 R80, RZ, RZ, R42 ;  /* 0x000000ffff507224 */ /* 0x000fe200078e002a */
[----:B------:R-:W-:-:S03]  /*6c4a0*/  SHF.R.U32.HI R11, RZ, 0x8, R41 ;  /* 0x00000008ff0b7819 */ /* 0x000fc60000011629 */
[----:B------:R-:W-:Y:S01]  /*6c4b0*/  IMAD.MOV.U32 R78, RZ, RZ, R46 ;  /* 0x000000ffff4e7224 */ /* 0x000fe200078e002e */
[----:B------:R-:W-:Y:S02]  /*6c4c0*/  LOP3.LUT R72, R11, 0xff, RZ, 0xc0, !PT ;  /* 0x000000ff0b487812 */ /* 0x000fe400078ec0ff */
[C---:B------:R-:W-:Y:S02]  /*6c4d0*/  LOP3.LUT R12, R13.reuse, 0xffff, RZ, 0xc0, !PT ;  /* 0x0000ffff0d0c7812 */ /* 0x040fe400078ec0ff */
[----:B------:R-:W-:Y:S02]  /*6c4e0*/  PRMT R43, R13, 0x7732, RZ ;  /* 0x000077320d2b7816 */ /* 0x000fe400000000ff */
[----:B------:R-:W-:Y:S02]  /*6c4f0*/  SHF.R.U32.HI R11, RZ, 0x8, R80 ;  /* 0x00000008ff0b7819 */ /* 0x000fe40000011650 */
[----:B------:R-:W-:Y:S02]  /*6c500*/  LOP3.LUT R13, R14, 0xffff, RZ, 0xc0, !PT ;  /* 0x0000ffff0e0d7812 */ /* 0x000fe400078ec0ff */
[----:B------:R-:W-:-:S02]  /*6c510*/  SHF.R.U32.HI R46, RZ, 0x8, R78 ;  /* 0x00000008ff2e7819 */ /* 0x000fc4000001164e */
[----:B------:R-:W-:Y:S02]  /*6c520*/  LOP3.LUT R80, R80, 0xff, RZ, 0xc0, !PT ;  /* 0x000000ff50507812 */ /* 0x000fe400078ec0ff */
[----:B------:R-:W-:Y:S02]  /*6c530*/  LOP3.LUT R11, R11, 0xffff, RZ, 0xc0, !PT ;  /* 0x0000ffff0b0b7812 */ /* 0x000fe400078ec0ff */
[----:B------:R-:W-:Y:S02]  /*6c540*/  SHF.R.U32.HI R42, RZ, 0x8, R13 ;  /* 0x00000008ff2a7819 */ /* 0x000fe4000001160d */
[----:B------:R-:W-:Y:S02]  /*6c550*/  LOP3.LUT R78, R78, 0xff, RZ, 0xc0, !PT ;  /* 0x000000ff4e4e7812 */ /* 0x000fe400078ec0ff */
[----:B------:R-:W-:Y:S01]  /*6c560*/  LOP3.LUT R46, R46, 0xffff, RZ, 0xc0, !PT ;  /* 0x0000ffff2e2e7812 */ /* 0x000fe200078ec0ff */
[----:B------:R-:W-:Y:S01]  /*6c570*/  IMAD.WIDE.U32 R80, R80, 0x10000, RZ ;  /* 0x0001000050507825 */ /* 0x000fe200078e00ff */
[----:B------:R-:W-:-:S02]  /*6c580*/  LOP3.LUT R42, R42, 0xff, RZ, 0xc0, !PT ;  /* 0x000000ff2a2a7812 */ /* 0x000fc400078ec0ff */
[----:B------:R-:W-:Y:S01]  /*6c590*/  SHF.L.U64.HI R91, R72, 0x8, RZ ;  /* 0x00000008485b7819 */ /* 0x000fe200000102ff */
[----:B------:R-:W-:Y:S01]  /*6c5a0*/  IMAD.WIDE.U32 R84, R11, 0x1000000, RZ ;  /* 0x010000000b547825 */ /* 0x000fe200078e00ff */
[----:B------:R-:W-:Y:S02]  /*6c5b0*/  LOP3.LUT R14, R15, 0xffff, RZ, 0xc0, !PT ;  /* 0x0000ffff0f0e7812 */ /* 0x000fe400078ec0ff */
[----:B------:R-:W-:Y:S01]  /*6c5c0*/  SHF.L.U64.HI R11, R42, 0x8, RZ ;  /* 0x000000082a0b7819 */ /* 0x000fe200000102ff */
[----:B------:R-:W-:Y:S01]  /*6c5d0*/  IMAD.WIDE.U32 R78, R78, 0x10000, RZ ;  /* 0x000100004e4e7825 */ /* 0x000fe200078e00ff */
[----:B------:R-:W-:-:S03]  /*6c5e0*/  LOP3.LUT R81, R85, R91, R81, 0xfe, !PT ;  /* 0x0000005b55517212 */ /* 0x000fc600078efe51 */
[----:B------:R-:W-:Y:S01]  /*6c5f0*/  IMAD.WIDE.U32 R82, R46, 0x1000000, RZ ;  /* 0x010000002e527825 */ /* 0x000fe200078e00ff */
[----:B------:R-:W-:Y:S02]  /*6c600*/  PRMT R15, R15, 0x7732, RZ ;  /* 0x000077320f0f7816 */ /* 0x000fe400000000ff */
[----:B------:R-:W-:Y:S02]  /*6c610*/  PRMT R89, R41, 0x6540, R72 ;  /* 0x0000654029597816 */ /* 0x000fe40000000048 */
[----:B------:R-:W-:Y:S02]  /*6c620*/  PRMT R87, R13, 0x6540, R42 ;  /* 0x000065400d577816 */ /* 0x000fe4000000002a */
[----:B------:R-:W-:Y:S02]  /*6c630*/  LOP3.LUT R41, R83, R11, R79, 0xfe, !PT ;  /* 0x0000000b53297212 */ /* 0x000fe400078efe4f */
[----:B------:R-:W-:Y:S02]  /*6c640*/  SHF.R.U32.HI R13, RZ, 0x8, R14 ;  /* 0x00000008ff0d7819 */ /* 0x000fe4000001160e */
[----:B------:R-:W-:-:S02]  /*6c650*/  SHF.R.U32.HI R11, RZ, 0x8, R12 ;  /* 0x00000008ff0b7819 */ /* 0x000fc4000001160c */
[----:B------:R-:W-:Y:S02]  /*6c660*/  LOP3.LUT R42, R81, 0xff, R12, 0xf8, !PT ;  /* 0x000000ff512a7812 */ /* 0x000fe400078ef80c */
[----:B------:R-:W-:Y:S02]  /*6c670*/  SHF.R.U32.HI R12, RZ, 0x8, R15 ;  /* 0x00000008ff0c7819 */ /* 0x000fe4000001160f */
[----:B------:R-:W-:Y:S02]  /*6c680*/  LOP3.LUT R14, R41, 0xff, R14, 0xf8, !PT ;  /* 0x000000ff290e7812 */ /* 0x000fe400078ef80e */
[----:B------:R-:W-:Y:S02]  /*6c690*/  PRMT R13, R13, 0x7104, RZ ;  /* 0x000071040d0d7816 */ /* 0x000fe400000000ff */
[----:B------:R-:W-:Y:S01]  /*6c6a0*/  PRMT R11, R11, 0x7104, RZ ;  /* 0x000071040b0b7816 */ /* 0x000fe200000000ff */
[----:B------:R-:W-:Y:S01]  /*6c6b0*/  IMAD.U32 R15, R15, 0x10000, RZ ;  /* 0x000100000f0f7824 */ /* 0x000fe200078e00ff */
[----:B------:R-:W-:-:S02]  /*6c6c0*/  LOP3.LUT R12, R12, 0xffff, RZ, 0xc0, !PT ;  /* 0x0000ffff0c0c7812 */ /* 0x000fc400078ec0ff */
[----:B------:R-:W-:Y:S02]  /*6c6d0*/  LOP3.LUT R14, R14, R13, RZ, 0xfc, !PT ;  /* 0x0000000d0e0e7212 */ /* 0x000fe400078efcff */
[----:B------:R-:W-:Y:S01]  /*6c6e0*/  LOP3.LUT R42, R42, R11, RZ, 0xfc, !PT ;  /* 0x0000000b2a2a7212 */ /* 0x000fe200078efcff */
[----:B------:R-:W-:Y:S01]  /*6c6f0*/  IMAD.SHL.U32 R12, R12, 0x1000000, RZ ;  /* 0x010000000c0c7824 */ /* 0x000fe200078e00ff */
[----:B------:R-:W-:Y:S02]  /*6c700*/  SHF.R.U32.HI R11, RZ, 0x8, R43 ;  /* 0x00000008ff0b7819 */ /* 0x000fe4000001162b */
[----:B------:R-:W-:Y:S02]  /*6c710*/  LOP3.LUT R41, R14, 0xff0000, R15, 0xf8, !PT ;  /* 0x00ff00000e297812 */ /* 0x000fe400078ef80f */
[----:B------:R-:W-:Y:S02]  /*6c720*/  LOP3.LUT R11, R11, 0xffff, RZ, 0xc0, !PT ;  /* 0x0000ffff0b0b7812 */ /* 0x000fe400078ec0ff */
[----:B------:R-:W-:-:S02]  /*6c730*/  LOP3.LUT R12, R41, R12, RZ, 0xfc, !PT ;  /* 0x0000000c290c7212 */ /* 0x000fc400078efcff */
[----:B------:R-:W-:Y:S02]  /*6c740*/  LOP3.LUT R72, R22, 0xffff, RZ, 0xc0, !PT ;  /* 0x0000ffff16487812 */ /* 0x000fe400078ec0ff */
[----:B------:R-:W-:Y:S02]  /*6c750*/  LOP3.LUT R41, R20, 0xffff, RZ, 0xc0, !PT ;  /* 0x0000ffff14297812 */ /* 0x000fe400078ec0ff */
[----:B------:R-:W-:Y:S01]  /*6c760*/  PRMT R22, R22, 0x7732, RZ ;  /* 0x0000773216167816 */ /* 0x000fe200000000ff */
[----:B------:R-:W-:Y:S01]  /*6c770*/  IMAD.SHL.U32 R15, R11, 0x1000000, RZ ;  /* 0x010000000b0f7824 */ /* 0x000fe200078e00ff */
[----:B------:R-:W-:Y:S01]  /*6c780*/  LOP3.LUT R11, R82, R87, R78, 0xfe, !PT ;  /* 0x00000057520b7212 */ /* 0x000fe200078efe4e */
[----:B------:R-:W-:Y:S01]  /*6c790*/  IMAD.U32 R43, R43, 0x10000, RZ ;  /* 0x000100002b2b7824 */ /* 0x000fe200078e00ff */
[C---:B------:R-:W-:Y:S02]  /*6c7a0*/  LOP3.LUT R74, R23.reuse, 0xffff, RZ, 0xc0, !PT ;  /* 0x0000ffff174a7812 */ /* 0x040fe400078ec0ff */
[----:B------:R-:W-:Y:S01]  /*6c7b0*/  PRMT R82, R23, 0x7732, RZ ;  /* 0x0000773217527816 */ /* 0x000fe200000000ff */
[----:B------:R-:W-:Y:S01]  /*6c7c0*/  IMAD.MOV.U32 R23, RZ, RZ, R22 ;  /* 0x000000ffff177224 */ /* 0x000fe200078e0016 */
[----:B------:R-:W-:-:S02]  /*6c7d0*/  SHF.R.U32.HI R14, RZ, 0x8, R41 ;  /* 0x00000008ff0e7819 */ /* 0x000fc40000011629 */
[----:B------:R-:W-:Y:S02]  /*6c7e0*/  PRMT R20, R20, 0x7732, RZ ;  /* 0x0000773214147816 */ /* 0x000fe400000000ff */
[----:B------:R-:W-:Y:S02]  /*6c7f0*/  LOP3.LUT R76, R14, 0xff, RZ, 0xc0, !PT ;  /* 0x000000ff0e4c7812 */ /* 0x000fe400078ec0ff */
[----:B------:R-:W-:Y:S02]  /*6c800*/  LOP3.LUT R42, R42, 0xff0000, R43, 0xf8, !PT ;  /* 0x00ff00002a2a7812 */ /* 0x000fe400078ef82b */
[----:B------:R-:W-:Y:S02]  /*6c810*/  SHF.R.U32.HI R14, RZ, 0x8, R20 ;  /* 0x00000008ff0e7819 */ /* 0x000fe40000011614 */
[----:B------:R-:W-:Y:S02]  /*6c820*/  LOP3.LUT R13, R84, R89, R80, 0xfe, !PT ;  /* 0x00000059540d7212 */ /* 0x000fe400078efe50 */
[----:B------:R-:W-:-:S02]  /*6c830*/  SHF.R.U32.HI R22, RZ, 0x8, R23 ;  /* 0x00000008ff167819 */ /* 0x000fc40000011617 */
[C---:B------:R-:W-:Y:S02]  /*6c840*/  LOP3.LUT R46, R21.reuse, 0xffff, RZ, 0xc0, !PT ;  /* 0x0000ffff152e7812 */ /* 0x040fe400078ec0ff */
[----:B------:R-:W-:Y:S02]  /*6c850*/  PRMT R80, R21, 0x7732, RZ ;  /* 0x0000773215507816 */ /* 0x000fe400000000ff */
[----:B------:R-:W-:Y:S02]  /*6c860*/  SHF.R.U32.HI R21, RZ, 0x8, R72 ;  /* 0x00000008ff157819 */ /* 0x000fe40000011648 */
[----:B------:R-:W-:Y:S02]  /*6c870*/  LOP3.LUT R15, R42, R15, RZ, 0xfc, !PT ;  /* 0x0000000f2a0f7212 */ /* 0x000fe400078efcff */
        /* <DEDUP_REMOVED lines=15> */
[--C-:B------:R-:W-:Y:S02]  /*6c970*/  SHF.R.U32.HI R14, RZ, 0x8, R46.reuse ;  /* 0x00000008ff0e7819 */ /* 0x100fe4000001162e */
[----:B------:R-:W-:Y:S01]  /*6c980*/  LOP3.LUT R43, R41, 0xff, R46, 0xf8, !PT ;  /* 0x000000ff292b7812 */ /* 0x000fe200078ef82e */
[----:B------:R-:W-:Y:S01]  /*6c990*/  IMAD.MOV.U32 R41, RZ, RZ, R82 ;  /* 0x000000ffff297224 */ /* 0x000fe200078e0052 */
[----:B------:R-:W-:-:S02]  /*6c9a0*/  LOP3.LUT R46, R23, 0xff, R74, 0xf8, !PT ;  /* 0x000000ff172e7812 */ /* 0x000fc400078ef84a */
[----:B------:R-:W-:Y:S01]  /*6c9b0*/  PRMT R21, R21, 0x7104, RZ ;  /* 0x0000710415157816 */ /* 0x000fe200000000ff */
[----:B------:R-:W-:Y:S01]  /*6c9c0*/  IMAD.MOV.U32 R23, RZ, RZ, R80 ;  /* 0x000000ffff177224 */ /* 0x000fe200078e0050 */
[----:B------:R-:W-:Y:S02]  /*6c9d0*/  PRMT R14, R14, 0x7104, RZ ;  /* 0x000071040e0e7816 */ /* 0x000fe400000000ff */
[----:B------:R-:W-:Y:S02]  /*6c9e0*/  LOP3.LUT R46, R46, R21, RZ, 0xfc, !PT ;  /* 0x000000152e2e7212 */ /* 0x000fe400078efcff */
[----:B------:R-:W-:Y:S02]  /*6c9f0*/  PRMT R81, R72, 0x6540, R81 ;  /* 0x0000654048517816 */ /* 0x000fe40000000051 */
        /* <DEDUP_REMOVED lines=12> */
[----:B------:R-:W-:Y:S02]  /*6cac0*/  LOP3.LUT R21, R46, R21, RZ, 0xfc, !PT ;  /* 0x000000152e157212 */ /* 0x000fe400078efcff */
[----:B------:R-:W-:Y:S02]  /*6cad0*/  PRMT R42, R16, 0x7732, RZ ;  /* 0x00007732102a7816 */ /* 0x000fe400000000ff */
[C---:B------:R-:W-:Y:S02]  /*6cae0*/  LOP3.LUT R46, R18.reuse, 0xffff, RZ, 0xc0, !PT ;  /* 0x0000ffff122e7812 */ /* 0x040fe400078ec0ff */
[----:B------:R-:W-:Y:S02]  /*6caf0*/  LOP3.LUT R14, R23, R14, RZ, 0xfc, !PT ;  /* 0x0000000e170e7212 */ /* 0x000fe400078efcff */
[----:B------:R-:W-:Y:S02]  /*6cb00*/  PRMT R18, R18, 0x7732, RZ ;  /* 0x0000773212127816 */ /* 0x000fe400000000ff */
[----:B------:R-:W-:-:S02]  /*6cb10*/  LOP3.LUT R23, R16, 0xffff, RZ, 0xc0, !PT ;  /* 0x0000ffff10177812 */ /* 0x000fc400078ec0ff */
[C---:B------:R-:W-:Y:S02]  /*6cb20*/  LOP3.LUT R41, R17.reuse, 0xffff, RZ, 0xc0, !PT ;  /* 0x0000ffff11297812 */ /* 0x040fe400078ec0ff */
[----:B------:R-:W-:Y:S01]  /*6cb30*/  PRMT R76, R17, 0x7732, RZ ;  /* 0x00007732114c7816 */ /* 0x000fe200000000ff */
[----:B------:R-:W-:Y:S01]  /*6cb40*/  IMAD.MOV.U32 R17, RZ, RZ, R42 ;  /* 0x000000ffff117224 */ /* 0x000fe200078e002a */
[----:B------:R-:W-:Y:S01]  /*6cb50*/  SHF.R.U32.HI R16, RZ, 0x8, R23 ;  /* 0x00000008ff107819 */ /* 0x000fe20000011617 */
[----:B------:R-:W-:Y:S01]  /*6cb60*/  IMAD.MOV.U32 R42, RZ, RZ, R18 ;  /* 0x000000ffff2a7224 */ /* 0x000fe200078e0012 */
[----:B------:R-:W-:Y:S02]  /*6cb70*/  SHF.R.U32.HI R18, RZ, 0x8, R46 ;  /* 0x00000008ff127819 */ /* 0x000fe4000001162e */
[C---:B------:R-:W-:Y:S02]  /*6cb80*/  LOP3.LUT R72, R19.reuse, 0xffff, RZ, 0xc0, !PT ;  /* 0x0000ffff13487812 */ /* 0x040fe400078ec0ff */
[----:B------:R-:W-:-:S02]  /*6cb90*/  PRMT R80, R19, 0x7732, RZ ;  /* 0x0000773213507816 */ /* 0x000fc400000000ff */
[----:B------:R-:W-:Y:S02]  /*6cba0*/  LOP3.LUT R74, R16, 0xff, RZ, 0xc0, !PT ;  /* 0x000000ff104a7812 */ /* 0x000fe400078ec0ff */
[----:B------:R-:W-:Y:S02]  /*6cbb0*/  SHF.R.U32.HI R16, RZ, 0x8, R17 ;  /* 0x00000008ff107819 */ /* 0x000fe40000011611 */
[----:B------:R-:W-:Y:S02]  /*6cbc0*/  SHF.R.U32.HI R19, RZ, 0x8, R42 ;  /* 0x00000008ff137819 */ /* 0x000fe4000001162a */
[----:B------:R-:W-:Y:S02]  /*6cbd0*/  LOP3.LUT R81, R18, 0xff, RZ, 0xc0, !PT ;  /* 0x000000ff12517812 */ /* 0x000fe400078ec0ff */
[----:B------:R-:W-:Y:S02]  /*6cbe0*/  LOP3.LUT R20, R78, R85, R20, 0xfe, !PT ;  /* 0x000000554e147212 */ /* 0x000fe400078efe14 */
[----:B------:R-:W-:-:S02]  /*6cbf0*/  LOP3.LUT R18, R42, 0xff, RZ, 0xc0, !PT ;  /* 0x000000ff2a127812 */ /* 0x000fc400078ec0ff */
        /* <DEDUP_REMOVED lines=13> */
[----:B------:R-:W-:Y:S02]  /*6ccd0*/  PRMT R81, R46, 0x6540, R81 ;  /* 0x000065402e517816 */ /* 0x000fe40000000051 */
[----:B------:R-:W-:Y:S01]  /*6cce0*/  LOP3.LUT R46, R23, 0xff, R72, 0xf8, !PT ;  /* 0x000000ff172e7812 */ /* 0x000fe200078ef848 */
[----:B------:R-:W-:Y:S01]  /*6ccf0*/  IMAD.MOV.U32 R23, RZ, RZ, R76 ;  /* 0x000000ffff177224 */ /* 0x000fe200078e004c */
[----:B------:R-:W-:-:S02]  /*6cd00*/  LOP3.LUT R74, R74, 0xff, R41, 0xf8, !PT ;  /* 0x000000ff4a4a7812 */ /* 0x000fc400078ef829 */
[----:B------:R-:W-:Y:S02]  /*6cd10*/  PRMT R17, R17, 0x7104, RZ ;  /* 0x0000710411117816 */ /* 0x000fe400000000ff */
[----:B------:R-:W-:Y:S01]  /*6cd20*/  SHF.R.U32.HI R19, RZ, 0x8, R72 ;  /* 0x00000008ff137819 */ /* 0x000fe20000011648 */
[----:B------:R-:W-:Y:S01]  /*6cd30*/  IMAD.MOV.U32 R41, RZ, RZ, R80 ;  /* 0x000000ffff297224 */ /* 0x000fe200078e0050 */
[----:B------:R-:W-:Y:S02]  /*6cd40*/  LOP3.LUT R72, R74, R17, RZ, 0xfc, !PT ;  /* 0x000000114a487212 */ /* 0x000fe400078efcff */
[----:B------:R-:W-:Y:S02]  /*6cd50*/  PRMT R19, R19, 0x7104, RZ ;  /* 0x0000710413137816 */ /* 0x000fe400000000ff */
[----:B------:R-:W-:Y:S01]  /*6cd60*/  SHF.R.U32.HI R17, RZ, 0x8, R23 ;  /* 0x00000008ff117819 */ /* 0x000fe20000011617 */
[----:B------:R-:W-:Y:S01]  /*6cd70*/  IMAD.U32 R23, R23, 0x10000, RZ ;  /* 0x0001000017177824 */ /* 0x000fe200078e00ff */
[----:B------:R-:W-:-:S02]  /*6cd80*/  LOP3.LUT R46, R46, R19, RZ, 0xfc, !PT ;  /* 0x000000132e2e7212 */ /* 0x000fc400078efcff */
[----:B------:R-:W-:Y:S02]  /*6cd90*/  LOP3.LUT R17, R17, 0xffff, RZ, 0xc0, !PT ;  /* 0x0000ffff11117812 */ /* 0x000fe400078ec0ff */
[----:B------:R-:W-:Y:S01]  /*6cda0*/  SHF.R.U32.HI R19, RZ, 0x8, R41 ;  /* 0x00000008ff137819 */ /* 0x000fe20000011629 */
[----:B------:R-:W-:Y:S01]  /*6cdb0*/  IMAD.U32 R41, R41, 0x10000, RZ ;  /* 0x0001000029297824 */ /* 0x000fe200078e00ff */
[----:B------:R-:W-:Y:S01]  /*6cdc0*/  LOP3.LUT R72, R72, 0xff0000, R23, 0xf8, !PT ;  /* 0x00ff000048487812 */ /* 0x000fe200078ef817 */
[----:B------:R-:W-:Y:S01]  /*6cdd0*/  IMAD.SHL.U32 R17, R17, 0x1000000, RZ ;  /* 0x0100000011117824 */ /* 0x000fe200078e00ff */
[----:B------:R-:W-:Y:S02]  /*6cde0*/  LOP3.LUT R19, R19, 0xffff, RZ, 0xc0, !PT ;  /* 0x0000ffff13137812 */ /* 0x000fe400078ec0ff */
[----:B------:R-:W-:Y:S02]  /*6cdf0*/  LOP3.LUT R46, R46, 0xff0000, R41, 0xf8, !PT ;  /* 0x00ff00002e2e7812 */ /* 0x000fe400078ef829 */
[----:B------:R-:W-:Y:S01]  /*6ce00*/  LOP3.LUT R17, R72, R17, RZ, 0xfc, !PT ;  /* 0x0000001148117212 */ /* 0x000fe200078efcff */
[----:B------:R-:W-:Y:S01]  /*6ce10*/  IMAD.SHL.U32 R23, R19, 0x1000000, RZ ;  /* 0x0100000013177824 */ /* 0x000fe200078e00ff */
[----:B--2---:R-:W-:-:S02]  /*6ce20*/  LOP3.LUT R72, R38, 0xffff, RZ, 0xc0, !PT ;  /* 0x0000ffff26487812 */ /* 0x004fc400078ec0ff */
[----:B------:R-:W-:Y:S02]  /*6ce30*/  LOP3.LUT R41, R36, 0xffff, RZ, 0xc0, !PT ;  /* 0x0000ffff24297812 */ /* 0x000fe400078ec0ff */
[----:B------:R-:W-:Y:S02]  /*6ce40*/  PRMT R38, R38, 0x7732, RZ ;  /* 0x0000773226267816 */ /* 0x000fe400000000ff */
[----:B------:R-:W-:Y:S02]  /*6ce50*/  LOP3.LUT R19, R42, R81, R18, 0xfe, !PT ;  /* 0x000000512a137212 */ /* 0x000fe400078efe12 */
[----:B------:R-:W-:Y:S02]  /*6ce60*/  LOP3.LUT R18, R46, R23, RZ, 0xfc, !PT ;  /* 0x000000172e127212 */ /* 0x000fe400078efcff */
        /* <DEDUP_REMOVED lines=25> */
[----:B------:R-:W-:Y:S02]  /*6d000*/  PRMT R81, R72, 0x6540, R81 ;  /* 0x0000654048517816 */ /* 0x000fe40000000051 */
[----:B------:R-:W-:Y:S02]  /*6d010*/  LOP3.LUT R39, R79, R23, R39, 0xfe, !PT ;  /* 0x000000174f277212 */ /* 0x000fe400078efe27 */
[----:B------:R-:W-:Y:S02]  /*6d020*/  SHF.R.U32.HI R23, RZ, 0x8, R46 ;  /* 0x00000008ff177819 */ /* 0x000fe4000001162e */
[----:B------:R-:W-:Y:S02]  /*6d030*/  SHF.R.U32.HI R37, RZ, 0x8, R74 ;  /* 0x00000008ff257819 */ /* 0x000fe4000001164a */
[----:B------:R-:W-:-:S02]  /*6d040*/  LOP3.LUT R72, R41, 0xff, R46, 0xf8, !PT ;  /* 0x000000ff29487812 */ /* 0x000fc400078ef82e */
[----:B------:R-:W-:Y:S01]  /*6d050*/  LOP3.LUT R46, R39, 0xff, R74, 0xf8, !PT ;  /* 0x000000ff272e7812 */ /* 0x000fe200078ef84a */
[----:B------:R-:W-:Y:S01]  /*6d060*/  IMAD.MOV.U32 R39, RZ, RZ, R80 ;  /* 0x000000ffff277224 */ /* 0x000fe200078e0050 */
[----:B------:R-:W-:Y:S01]  /*6d070*/  PRMT R23, R23, 0x7104, RZ ;  /* 0x0000710417177816 */ /* 0x000fe200000000ff */
[----:B------:R-:W-:Y:S01]  /*6d080*/  IMAD.MOV.U32 R41, RZ, RZ, R82 ;  /* 0x000000ffff297224 */ /* 0x000fe200078e0052 */
        /* <DEDUP_REMOVED lines=14> */
[----:B---3--:R-:W-:Y:S02]  /*6d170*/  LOP3.LUT R43, R52, 0xffff, RZ, 0xc0, !PT ;  /* 0x0000ffff342b7812 */ /* 0x008fe400078ec0ff */
[----:B------:R-:W-:Y:S02]  /*6d180*/  LOP3.LUT R36, R72, R23, RZ, 0xfc, !PT ;  /* 0x0000001748247212 */ /* 0x000fe400078efcff */
[----:B------:R-:W-:Y:S02]  /*6d190*/  LOP3.LUT R72, R54, 0xffff, RZ, 0xc0, !PT ;  /* 0x0000ffff36487812 */ /* 0x000fe400078ec0ff */
[----:B------:R-:W-:Y:S02]  /*6d1a0*/  LOP3.LUT R23, R46, R39, RZ, 0xfc, !PT ;  /* 0x000000272e177212 */ /* 0x000fe400078efcff */
[----:B------:R-:W-:Y:S02]  /*6d1b0*/  SHF.R.U32.HI R39, RZ, 0x8, R43 ;  /* 0x00000008ff277819 */ /* 0x000fe4000001162b */
[----:B------:R-:W-:-:S02]  /*6d1c0*/  PRMT R42, R52, 0x7732, RZ ;  /* 0x00007732342a7816 */ /* 0x000fc400000000ff */
[----:B------:R-:W-:Y:S02]  /*6d1d0*/  SHF.R.U32.HI R41, RZ, 0x8, R72 ;  /* 0x00000008ff297819 */ /* 0x000fe40000011648 */
[----:B------:R-:W-:Y:S02]  /*6d1e0*/  PRMT R54, R54, 0x7732, RZ ;  /* 0x0000773236367816 */ /* 0x000fe400000000ff */
[----:B------:R-:W-:Y:S02]  /*6d1f0*/  LOP3.LUT R52, R39, 0xff, RZ, 0xc0, !PT ;  /* 0x000000ff27347812 */ /* 0x000fe400078ec0ff */
[----:B------:R-:W-:Y:S02]  /*6d200*/  LOP3.LUT R38, R78, R81, R38, 0xfe, !PT ;  /* 0x000000514e267212 */ /* 0x000fe400078efe26 */
[----:B------:R-:W-:Y:S02]  /*6d210*/  SHF.R.U32.HI R39, RZ, 0x8, R42 ;  /* 0x00000008ff277819 */ /* 0x000fe4000001162a */
[----:B------:R-:W-:-:S02]  /*6d220*/  LOP3.LUT R81, R41, 0xff, RZ, 0xc0, !PT ;  /* 0x000000ff29517812 */ /* 0x000fc400078ec0ff */
[----:B------:R-:W-:Y:S02]  /*6d230*/  SHF.R.U32.HI R41, RZ, 0x8, R54 ;  /* 0x00000008ff297819 */ /* 0x000fe40000011636 */
[----:B------:R-:W-:Y:S02]  /*6d240*/  LOP3.LUT R42, R42, 0xff, RZ, 0xc0, !PT ;  /* 0x000000ff2a2a7812 */ /* 0x000fe400078ec0ff */
[----:B------:R-:W-:Y:S02]  /*6d250*/  LOP3.LUT R39, R39, 0xffff, RZ, 0xc0, !PT ;  /* 0x0000ffff27277812 */ /* 0x000fe400078ec0ff */
[----:B------:R-:W-:Y:S02]  /*6d260*/  LOP3.LUT R54, R54, 0xff, RZ, 0xc0, !PT ;  /* 0x000000ff36367812 */ /* 0x000fe400078ec0ff */
[----:B------:R-:W-:Y:S02]  /*6d270*/  LOP3.LUT R41, R41, 0xffff, RZ, 0xc0, !PT ;  /* 0x0000ffff29297812 */ /* 0x000fe400078ec0ff */
[----:B------:R-:W-:-:S02]  /*6d280*/  LOP3.LUT R46, R53, 0xffff, RZ, 0xc0, !PT ;  /* 0x0000ffff352e7812 */ /* 0x000fc400078ec0ff */
[----:B------:R-:W-:Y:S02]  /*6d290*/  PRMT R76, R53, 0x7732, RZ ;  /* 0x00007732354c7816 */ /* 0x000fe400000000ff */
[----:B------:R-:W-:Y:S01]  /*6d2a0*/  PRMT R83, R43, 0x6540, R52 ;  /* 0x000065402b537816 */ /* 0x000fe20000000034 */
[----:B------:R-:W-:Y:S01]  /*6d2b0*/  IMAD.WIDE.U32 R42, R42, 0x10000, RZ ;  /* 0x000100002a2a7825 */ /* 0x000fe200078e00ff */
[----:B------:R-:W-:Y:S02]  /*6d2c0*/  SHF.L.U64.HI R85, R52, 0x8, RZ ;  /* 0x0000000834557819 */ /* 0x000fe400000102ff */
[----:B------:R-:W-:Y:S01]  /*6d2d0*/  LOP3.LUT R74, R55, 0xffff, RZ, 0xc0, !PT ;  /* 0x0000ffff374a7812 */ /* 0x000fe200078ec0ff */
[----:B------:R-:W-:Y:S01]  /*6d2e0*/  IMAD.WIDE.U32 R52, R39, 0x1000000, RZ ;  /* 0x0100000027347825 */ /* 0x000fe200078e00ff */
[----:B------:R-:W-:Y:S02]  /*6d2f0*/  PRMT R80, R55, 0x7732, RZ ;  /* 0x0000773237507816 */ /* 0x000fe400000000ff */
[----:B------:R-:W-:Y:S01]  /*6d300*/  PRMT R39, R72, 0x6540, R81 ;  /* 0x0000654048277816 */ /* 0x000fe20000000051 */
[----:B------:R-:W-:Y:S01]  /*6d310*/  IMAD.WIDE.U32 R54, R54, 0x10000, RZ ;  /* 0x0001000036367825 */ /* 0x000fe200078e00ff */
[----:B------:R-:W-:-:S03]  /*6d320*/  SHF.L.U64.HI R81, R81, 0x8, RZ ;  /* 0x0000000851517819 */ /* 0x000fc600000102ff */
[----:B------:R-:W-:Y:S01]  /*6d330*/  IMAD.WIDE.U32 R78, R41, 0x1000000, RZ ;  /* 0x01000000294e7825 */ /* 0x000fe200078e00ff */
[----:B------:R-:W-:Y:S02]  /*6d340*/  LOP3.LUT R41, R52, R83, R42, 0xfe, !PT ;  /* 0x0000005334297212 */ /* 0x000fe400078efe2a */
[----:B------:R-:W-:Y:S02]  /*6d350*/  LOP3.LUT R83, R53, R85, R43, 0xfe, !PT ;  /* 0x0000005535537212 */ /* 0x000fe400078efe2b */
[----:B------:R-:W-:Y:S02]  /*6d360*/  LOP3.LUT R53, R79, R81, R55, 0xfe, !PT ;  /* 0x000000514f357212 */ /* 0x000fe400078efe37 */
[--C-:B------:R-:W-:Y:S02]  /*6d370*/  SHF.R.U32.HI R43, RZ, 0x8, R74.reuse ;  /* 0x00000008ff2b7819 */ /* 0x100fe4000001164a */
[----:B------:R-:W-:Y:S02]  /*6d380*/  LOP3.LUT R53, R53, 0xff, R74, 0xf8, !PT ;  /* 0x000000ff35357812 */ /* 0x000fe400078ef84a */
[----:B------:R-:W-:Y:S01]  /*6d390*/  PRMT R52, R43, 0x7104, RZ ;  /* 0x000071042b347816 */ /* 0x000fe200000000ff */
[----:B------:R-:W-:Y:S01]  /*6d3a0*/  IMAD.MOV.U32 R43, RZ, RZ, R80 ;  /* 0x000000ffff2b7224 */ /* 0x000fe200078e0050 */
[----:B------:R-:W-:-:S02]  /*6d3b0*/  SHF.R.U32.HI R42, RZ, 0x8, R46 ;  /* 0x00000008ff2a7819 */ /* 0x000fc4000001162e */
[----:B----4-:R-:W-:Y:S02]  /*6d3c0*/  IADD3 R95, P0, P1, R73, R58, R30 ;  /* 0x0000003a495f7210 */ /* 0x010fe4000791e01e */
[----:B------:R-:W-:Y:S01]  /*6d3d0*/  LOP3.LUT R53, R53, R52, RZ, 0xfc, !PT ;  /* 0x0000003435357212 */ /* 0x000fe200078efcff */
[----:B------:R-:W-:Y:S01]  /*6d3e0*/  IMAD.U32 R52, R43, 0x10000, RZ ;  /* 0x000100002b347824 */ /* 0x000fe200078e00ff */
[----:B------:R-:W-:Y:S02]  /*6d3f0*/  LOP3.LUT R81, R83, 0xff, R46, 0xf8, !PT ;  /* 0x000000ff53517812 */ /* 0x000fe400078ef82e */
[----:B------:R-:W-:Y:S01]  /*6d400*/  PRMT R46, R42, 0x7104, RZ ;  /* 0x000071042a2e7816 */ /* 0x000fe200000000ff */
[----:B------:R-:W-:Y:S01]  /*6d410*/  IMAD.MOV.U32 R42, RZ, RZ, R76 ;  /* 0x000000ffff2a7224 */ /* 0x000fe200078e004c */
[----:B------:R-:W-:Y:S02]  /*6d420*/  IADD3.X R79, R69, R59, R31, P0, P1 ;  /* 0x0000003b454f7210 */ /* 0x000fe400007e241f */
[----:B------:R-:W-:-:S02]  /*6d430*/  LOP3.LUT R39, R78, R39, R54, 0xfe, !PT ;  /* 0x000000274e277212 */ /* 0x000fc400078efe36 */
[----:B------:R-:W-:Y:S01]  /*6d440*/  LOP3.LUT R81, R81, R46, RZ, 0xfc, !PT ;  /* 0x0000002e51517212 */ /* 0x000fe200078efcff */
[----:B------:R-:W-:Y:S01]  /*6d450*/  IMAD.U32 R46, R42, 0x10000, RZ ;  /* 0x000100002a2e7824 */ /* 0x000fe200078e00ff */
[----:B------:R-:W-:Y:S02]  /*6d460*/  LOP3.LUT R54, R53, 0xff0000, R52, 0xf8, !PT ;  /* 0x00ff000035367812 */ /* 0x000fe400078ef834 */
[----:B------:R-:W-:Y:S02]  /*6d470*/  LOP3.LUT R52, R27, 0x9b05688c, R79, 0x96, !PT ;  /* 0x9b05688c1b347812 */ /* 0x000fe400078e964f */
[----:B------:R-:W-:Y:S02]  /*6d480*/  SHF.R.U32.HI R42, RZ, 0x8, R42 ;  /* 0x00000008ff2a7819 */ /* 0x000fe4000001162a */
[----:B------:R-:W-:Y:S02]  /*6d490*/  IADD3 R91, P0, P1, R47, R56, R28 ;  /* 0x000000382f5b7210 */ /* 0x000fe4000791e01c */
[----:B------:R-:W-:-:S02]  /*6d4a0*/  LOP3.LUT R53, R26, 0x2b3e6c1f, R95, 0x96, !PT ;  /* 0x2b3e6c1f1a357812 */ /* 0x000fc400078e965f */
[----:B------:R-:W-:Y:S02]  /*6d4b0*/  IADD3 R55, P2, R52, -0x7b3558c5, RZ ;  /* 0x84caa73b34377810 */ /* 0x000fe40007f5e0ff */
[----:B------:R-:W-:Y:S02]  /*6d4c0*/  LOP3.LUT R42, R42, 0xffff, RZ, 0xc0, !PT ;  /* 0x0000ffff2a2a7812 */ /* 0x000fe400078ec0ff */
[----:B------:R-:W-:Y:S02]  /*6d4d0*/  IADD3.X R93, R49, R57, R29, P0, P1 ;  /* 0x00000039315d7210 */ /* 0x000fe400007e241d */
[----:B------:R-:W-:Y:S01]  /*6d4e0*/  IADD3.X R89, R53, -0x4498517b, RZ, P2, !PT ;  /* 0xbb67ae8535597810 */ /* 0x000fe200017fe4ff */
[----:B------:R-:W-:Y:S01]  /*6d4f0*/  IMAD.SHL.U32 R42, R42, 0x1000000, RZ ;  /* 0x010000002a2a7824 */ /* 0x000fe200078e00ff */
[----:B------:R-:W-:Y:S02]  /*6d500*/  SHF.R.U32.HI R26, RZ, 0x8, R43 ;  /* 0x00000008ff1a7819 */ /* 0x000fe4000001162b */
[----:B------:R-:W-:-:S02]  /*6d510*/  LOP3.LUT R81, R81, 0xff0000, R46, 0xf8, !PT ;  /* 0x00ff000051517812 */ /* 0x000fc400078ef82e */
[----:B------:R-:W-:Y:S02]  /*6d520*/  LOP3.LUT R80, R25, 0x510e527f, R93, 0x96, !PT ;  /* 0x510e527f19507812 */ /* 0x000fe400078e965d */
[----:B------:R-:W-:Y:S02]  /*6d530*/  LOP3.LUT R46, R58, R55, RZ, 0x3c, !PT ;  /* 0x000000373a2e7212 */ /* 0x000fe400078e3cff */
[----:B------:R-:W-:Y:S02]  /*6d540*/  LOP3.LUT R25, R59, R89, RZ, 0x3c, !PT ;  /* 0x000000593b197212 */ /* 0x000fe400078e3cff */
[----:B------:R-:W-:Y:S02]  /*6d550*/  LOP3.LUT R27, R26, 0xffff, RZ, 0xc0, !PT ;  /* 0x0000ffff1a1b7812 */ /* 0x000fe400078ec0ff */
[----:B------:R-:W-:Y:S02]  /*6d560*/  LOP3.LUT R26, R81, R42, RZ, 0xfc, !PT ;  /* 0x0000002a511a7212 */ /* 0x000fe400078efcff */
[----:B------:R-:W-:-:S02]  /*6d570*/  LOP3.LUT R81, R24, 0xade682d1, R91, 0x96, !PT ;  /* 0xade682d118517812 */ /* 0x000fc400078e965b */
[----:B------:R-:W-:Y:S02]  /*6d580*/  IADD3 R85, P0, R80, -0xc4336f8, RZ ;  /* 0xf3bcc90850557810 */ /* 0x000fe40007f1e0ff */
[----:B------:R-:W-:Y:S02]  /*6d590*/  SHF.L.W.U32.HI R43, R46, 0x8, R25 ;  /* 0x000000082e2b7819 */ /* 0x000fe40000010e19 */
[----:B------:R-:W-:Y:S02]  /*6d5a0*/  SHF.L.W.U32.HI R46, R25, 0x8, R46 ;  /* 0x00000008192e7819 */ /* 0x000fe40000010e2e */
[----:B------:R-:W-:Y:S02]  /*6d5b0*/  IADD3.X R83, R81, 0x6a09e667, RZ, P0, !PT ;  /* 0x6a09e66751537810 */ /* 0x000fe400007fe4ff */
[----:B------:R-:W-:Y:S02]  /*6d5c0*/  IADD3 R95, P4, P5, R70, R95, R43 ;  /* 0x0000005f465f7210 */ /* 0x000fe40007d9e02b */
[----:B------:R-:W-:-:S02]  /*6d5d0*/  IADD3 R105, P0, P1, R75, R60, R32 ;  /* 0x0000003c4b697210 */ /* 0x000fc4000791e020 */
[----:B------:R-:W-:Y:S01]  /*6d5e0*/  IADD3 R97, P2, P3, R13, R62, R34 ;  /* 0x0000003e0d617210 */ /* 0x000fe20007b5e022 */
[----:B------:R-:W-:Y:S01]  /*6d5f0*/  IMAD.SHL.U32 R27, R27, 0x1000000, RZ ;  /* 0x010000001b1b7824 */ /* 0x000fe200078e00ff */
[----:B------:R-:W-:Y:S02]  /*6d600*/  IADD3.X R72, R71, R79, R46, P4, P5 ;  /* 0x0000004f47487210 */ /* 0x000fe400027ea42e */
[----:B------:R-:W-:Y:S02]  /*6d610*/  IADD3.X R107, R77, R61, R33, P0, P1 ;  /* 0x0000003d4d6b7210 */ /* 0x000fe400007e2421 */
[----:B------:R-:W-:Y:S02]  /*6d620*/  IADD3.X R103, R15, R63, R35, P2, P3 ;  /* 0x0000003f0f677210 */ /* 0x000fe400017e6423 */
[----:B------:R-:W-:Y:S02]  /*6d630*/  LOP3.LUT R42, R53, R72, RZ, 0x3c, !PT ;  /* 0x00000048352a7212 */ /* 0x000fe400078e3cff */
[----:B------:R-:W-:-:S02]  /*6d640*/  LOP3.LUT R53, R65, 0x1f83d9ab, R107, 0x96, !PT ;  /* 0x1f83d9ab41357812 */ /* 0x000fc400078e966b */
[----:B------:R-:W-:Y:S02]  /*6d650*/  LOP3.LUT R24, R54, R27, RZ, 0xfc, !PT ;  /* 0x0000001b36187212 */ /* 0x000fe400078efcff */
[----:B------:R-:W-:Y:S02]  /*6d660*/  LOP3.LUT R67, R67, 0x5be0cd19, R103, 0x96, !PT ;  /* 0x5be0cd1943437812 */ /* 0x000fe400078e9667 */
[----:B------:R-:W-:Y:S02]  /*6d670*/  LOP3.LUT R87, R56, R85, RZ, 0x3c, !PT ;  /* 0x0000005538577212 */ /* 0x000fe400078e3cff */
[----:B------:R-:W-:Y:S02]  /*6d680*/  LOP3.LUT R54, R57, R83, RZ, 0x3c, !PT ;  /* 0x0000005339367212 */ /* 0x000fe400078e3cff */
[----:B------:R-:W-:Y:S02]  /*6d690*/  LOP3.LUT R74, R64, 0xfb41bd6b, R105, 0x96, !PT ;  /* 0xfb41bd6b404a7812 */ /* 0x000fe400078e9669 */
[----:B------:R-:W-:-:S02]  /*6d6a0*/  IADD3 R96, P2, R53, -0x16b07d5, RZ ;  /* 0xfe94f82b35607810 */ /* 0x000fc40007f5e0ff */
[----:B------:R-:W-:Y:S02]  /*6d6b0*/  LOP3.LUT R76, R66, 0x137e2179, R97, 0x96, !PT ;  /* 0x137e2179424c7812 */ /* 0x000fe400078e9661 */
[----:B------:R-:W-:Y:S02]  /*6d6c0*/  IADD3 R92, P3, R67, 0x5f1d36f1, RZ ;  /* 0x5f1d36f1435c7810 */ /* 0x000fe40007f7e0ff */
[----:B------:R-:W-:Y:S02]  /*6d6d0*/  SHF.L.W.U32.HI R79, R54, 0x8, R87 ;  /* 0x00000008364f7819 */ /* 0x000fe40000010e57 */
[----:B------:R-:W-:Y:S02]  /*6d6e0*/  SHF.L.W.U32.HI R87, R87, 0x8, R54 ;  /* 0x0000000857577819 */ /* 0x000fe40000010e36 */
[----:B------:R-:W-:Y:S02]  /*6d6f0*/  LOP3.LUT R25, R52, R95, RZ, 0x3c, !PT ;  /* 0x0000005f34197212 */ /* 0x000fe400078e3cff */
[----:B------:R-:W-:-:S02]  /*6d700*/  IADD3.X R101, R74, 0x3c6ef372, RZ, P2, !PT ;  /* 0x3c6ef3724a657810 */ /* 0x000fc400017fe4ff */
[----:B------:R-:W-:Y:S02]  /*6d710*/  IADD3.X R78, R76, -0x5ab00ac6, RZ, P3, !PT ;  /* 0xa54ff53a4c4e7810 */ /* 0x000fe40001ffe4ff */
[----:B------:R-:W-:Y:S02]  /*6d720*/  IADD3 R65, P0, P1, R48, R91, R87 ;  /* 0x0000005b30417210 */ /* 0x000fe4000791e057 */
[----:B------:R-:W-:Y:S02]  /*6d730*/  SHF.L.W.U32.HI R27, R42, 0x10, R25 ;  /* 0x000000102a1b7819 */ /* 0x000fe40000010e19 */
[----:B------:R-:W-:Y:S02]  /*6d740*/  LOP3.LUT R91, R60, R96, RZ, 0x3c, !PT ;  /* 0x000000603c5b7212 */ /* 0x000fe400078e3cff */
[----:B------:R-:W-:Y:S02]  /*6d750*/  LOP3.LUT R54, R61, R101, RZ, 0x3c, !PT ;  /* 0x000000653d367212 */ /* 0x000fe400078e3cff */
[----:B------:R-:W-:-:S02]  /*6d760*/  SHF.L.W.U32.HI R25, R25, 0x10, R42 ;  /* 0x0000001019197819 */ /* 0x000fc40000010e2a */
[----:B------:R-:W-:Y:S02]  /*6d770*/  LOP3.LUT R99, R62, R92, RZ, 0x3c, !PT ;  /* 0x0000005c3e637212 */ /* 0x000fe400078e3cff */
[----:B------:R-:W-:Y:S02]  /*6d780*/  LOP3.LUT R64, R63, R78, RZ, 0x3c, !PT ;  /* 0x0000004e3f407212 */ /* 0x000fe400078e3cff */
[----:B------:R-:W-:Y:S02]  /*6d790*/  IADD3.X R86, R68, R93, R79, P0, P1 ;  /* 0x0000005d44567210 */ /* 0x000fe400007e244f */
[----:B------:R-:W-:Y:S02]  /*6d7a0*/  SHF.L.W.U32.HI R93, R91, 0x8, R54 ;  /* 0x000000085b5d7819 */ /* 0x000fe40000010e36 */
[----:B------:R-:W-:Y:S02]  /*6d7b0*/  SHF.L.W.U32.HI R82, R99, 0x8, R64 ;  /* 0x0000000863527819 */ /* 0x000fe40000010e40 */
[----:B------:R-:W-:-:S02]  /*6d7c0*/  IADD3 R66, P0, R25, R55, RZ ;  /* 0x0000003719427210 */ /* 0x000fc40007f1e0ff */
[----:B------:R-:W-:Y:S02]  /*6d7d0*/  SHF.L.W.U32.HI R91, R54, 0x8, R91 ;  /* 0x00000008365b7819 */ /* 0x000fe40000010e5b */
[----:B------:R-:W-:Y:S02]  /*6d7e0*/  IADD3 R54, P1, P2, R8, R105, R93 ;  /* 0x0000006908367210 */ /* 0x000fe40007a3e05d */
[----:B------:R-:W-:Y:S01]  /*6d7f0*/  SHF.L.W.U32.HI R99, R64, 0x8, R99 ;  /* 0x0000000840637819 */ /* 0x000fe20000010e63 */
[----:B------:R-:W-:Y:S01]  /*6d800*/  IMAD.X R89, R27, 0x1, R89, P0 ;  /* 0x000000011b597824 */ /* 0x000fe200000e0659 */
[----:B------:R-:W-:Y:S02]  /*6d810*/  IADD3 R64, P3, P4, R11, R97, R82 ;  /* 0x000000610b407210 */ /* 0x000fe40007c7e052 */
[----:B------:R-:W-:Y:S02]  /*6d820*/  IADD3.X R55, R10, R107, R91, P1, P2 ;  /* 0x0000006b0a377210 */ /* 0x000fe40000fe445b */
[----:B------:R-:W-:-:S02]  /*6d830*/  LOP3.LUT R42, R80, R65, RZ, 0x3c, !PT ;  /* 0x00000041502a7212 */ /* 0x000fc400078e3cff */
[----:B------:R-:W-:Y:S02]  /*6d840*/  LOP3.LUT R81, R81, R86, RZ, 0x3c, !PT ;  /* 0x0000005651517212 */ /* 0x000fe400078e3cff */
[----:B------:R-:W-:Y:S02]  /*6d850*/  IADD3.X R97, R12, R103, R99, P3, P4 ;  /* 0x000000670c617210 */ /* 0x000fe40001fe8463 */
[----:B------:R-:W-:Y:S02]  /*6d860*/  LOP3.LUT R43, R43, R66, RZ, 0x3c, !PT ;  /* 0x000000422b2b7212 */ /* 0x000fe400078e3cff */
        /* <DEDUP_REMOVED lines=12> */
[----:B------:R-:W-:Y:S02]  /*6d930*/  IADD3 R74, P0, R42, R85, RZ ;  /* 0x000000552a4a7210 */ /* 0x000fe40007f1e0ff */
[----:B------:R-:W-:Y:S02]  /*6d940*/  SHF.L.W.U32.HI R67, R76, 0x10, R67 ;  /* 0x000000104c437819 */ /* 0x000fe40000010e43 */
[----:B------:R-:W-:-:S02]  /*6d950*/  IADD3 R92, P2, R53, R92, RZ ;  /* 0x0000005c355c7210 */ /* 0x000fc40007f5e0ff */
[----:B------:R-:W-:Y:S01]  /*6d960*/  IADD3 R96, P1, R43, R96, RZ ;  /* 0x000000602b607210 */ /* 0x000fe20007f3e0ff */
        /* <DEDUP_REMOVED lines=15> */
[----:B------:R-:W-:Y:S02]  /*6da60*/  IADD3 R54, P1, P0, R37, R87, R54 ;  /* 0x0000005725367210 */ /* 0x000fe4000783e036 */
[----:B------:R-:W-:Y:S02]  /*6da70*/  IADD3 R82, P2, P3, R20, R80, R65 ;  /* 0x0000005014527210 */ /* 0x000fe40007b5e041 */
        /* <DEDUP_REMOVED lines=48> */
[----:B------:R-:W-:Y:S02]  /*6dd80*/  IADD3.X R82, R23, R88, R84, P0, P1 ;  /* 0x0000005817527210 */ /* 0x000fe400007e2454 */
[----:B------:R-:W-:Y:S02]  /*6dd90*/  LOP3.LUT R101, R83, R42, R95, 0x96, !PT ;  /* 0x0000002a53657212 */ /* 0x000fe400078e965f */
[----:B------:R-:W-:-:S02]  /*6dda0*/  LOP3.LUT R94, R86, R27, R88, 0x96, !PT ;  /* 0x0000001b565e7212 */ /* 0x000fc400078e9658 */
        /* <DEDUP_REMOVED lines=31> */
[----:B------:R-:W-:-:S02]  /*6dfa0*/  SHF.L.W.U32.HI R95, R80, 0x1, R87 ;  /* 0x00000001505f7819 */ /* 0x000fc40000010e57 */
[----:B------:R-:W-:Y:S02]  /*6dfb0*/  IADD3 R79, P4, P5, R75, R74, R79 ;  /* 0x0000004a4b4f7210 */ /* 0x000fe40007d9e04f */
[----:B------:R-:W-:Y:S02]  /*6dfc0*/  IADD3 R86, P1, P0, R22, R93, R86 ;  /* 0x0000005d16567210 */ /* 0x000fe4000783e056 */
[----:B------:R-:W-:Y:S02]  /*6dfd0*/  SHF.L.W.U32.HI R94, R94, 0x1, R91 ;  /* 0x000000015e5e7819 */ /* 0x000fe40000010e5b */
[----:B------:R-:W-:Y:S02]  /*6dfe0*/  IADD3 R87, P2, P3, R41, R92, R78 ;  /* 0x0000005c29577210 */ /* 0x000fe40007b5e04e */
[----:B------:R-:W-:Y:S02]  /*6dff0*/  SHF.L.W.U32.HI R80, R84, 0x1, R99 ;  /* 0x0000000154507819 */ /* 0x000fe40000010e63 */
[----:B------:R-:W-:-:S02]  /*6e000*/  IADD3.X R64, R77, R66, R83, P4, P5 ;  /* 0x000000424d407210 */ /* 0x000fc400027ea453 */
[----:B------:R-:W-:Y:S02]  /*6e010*/  IADD3.X R89, R21, R95, R82, P1, P0 ;  /* 0x0000005f15597210 */ /* 0x000fe40000fe0452 */
[----:B------:R-:W-:Y:S02]  /*6e020*/  SHF.L.W.U32.HI R99, R99, 0x1, R84 ;  /* 0x0000000163637819 */ /* 0x000fe40000010e54 */
        /* <DEDUP_REMOVED lines=32> */
[----:B------:R-:W-:Y:S02]  /*6e230*/  IADD3 R66, P2, P3, R20, R79, R100 ;  /* 0x0000004f14427210 */ /* 0x000fe40007b5e064 */
[----:B------:R-:W-:Y:S02]  /*6e240*/  SHF.L.W.U32.HI R82, R99, 0x8, R80 ;  /* 0x0000000863527819 */ /* 0x000fe40000010e50 */
[----:B------:R-:W-:Y:S02]  /*6e250*/  SHF.L.W.U32.HI R96, R80, 0x8, R99 ;  /* 0x0000000850607819 */ /* 0x000fe40000010e63 */
        /* <DEDUP_REMOVED lines=30> */
[----:B------:R-:W-:Y:S02]  /*6e440*/  IADD3 R84, P2, R52, R81, RZ ;  /* 0x0000005134547210 */ /* 0x000fe40007f5e0ff */
[----:B------:R-:W-:Y:S02]  /*6e450*/  SHF.L.W.U32.HI R54, R102, 0x10, R99 ;  /* 0x0000001066367819 */ /* 0x000fe40000010e63 */
        /* <DEDUP_REMOVED lines=18> */
[----:B------:R-:W-:Y:S02]  /*6e580*/  SHF.L.W.U32.HI R99, R91, 0x1, R98 ;  /* 0x000000015b637819 */ /* 0x000fe40000010e62 */
[----:B------:R-:W-:Y:S02]  /*6e590*/  IADD3 R81, P2, P3, R8, R95, R78 ;  /* 0x0000005f08517210 */ /* 0x000fe40007b5e04e */
[----:B------:R-:W-:Y:S02]  /*6e5a0*/  SHF.L.W.U32.HI R97, R96, 0x1, R97 ;  /* 0x0000000160617819 */ /* 0x000fe40000010e61 */
        /* <DEDUP_REMOVED lines=8> */
[----:B------:R-:W-:Y:S02]  /*6e630*/  LOP3.LUT R65, R27, R92, RZ, 0x3c, !PT ;  /* 0x0000005c1b417212 */ /* 0x000fe400078e3cff */
[----:B------:R-:W-:Y:S02]  /*6e640*/  IADD3 R55, P1, R55, R84, RZ ;  /* 0x0000005437377210 */ /* 0x000fe40007f3e0ff */
        /* <DEDUP_REMOVED lines=28> */
[----:B------:R-:W-:Y:S02]  /*6e810*/  LOP3.LUT R96, R74, R54, R83, 0x96, !PT ;  /* 0x000000364a607212 */ /* 0x000fe400078e9653 */
        /* <DEDUP_REMOVED lines=8> */
[----:B------:R-:W-:Y:S02]  /*6e8a0*/  IADD3.X R85, R71, R94, R88, P2, P3 ;  /* 0x0000005e47557210 */ /* 0x000fe400017e6458 */
[----:B------:R-:W-:Y:S02]  /*6e8b0*/  LOP3.LUT R52, R76, R43, R94, 0x96, !PT ;  /* 0x0000002b4c347212 */ /* 0x000fe400078e965e */
        /* <DEDUP_REMOVED lines=10> */
[----:B------:R-:W-:-:S02]  /*6e960*/  SHF.L.W.U32.HI R52, R96, 0x10, R99 ;  /* 0x0000001060347819 */ /* 0x000fc40000010e63 */
[----:B------:R-:W-:Y:S02]  /*6e970*/  IADD3 R90, P2, R42, R79, RZ ;  /* 0x0000004f2a5a7210 */ /* 0x000fe40007f5e0ff */
[----:B------:R-:W-:Y:S02]  /*6e980*/  SHF.L.W.U32.HI R54, R99, 0x10, R96 ;  /* 0x0000001063367819 */ /* 0x000fe40000010e60 */
        /* <DEDUP_REMOVED lines=17> */
[----:B------:R-:W-:Y:S02]  /*6eaa0*/  IADD3 R93, P2, P3, R19, R84, R72 ;  /* 0x00000054135d7210 */ /* 0x000fe40007b5e048 */
[----:B------:R-:W-:Y:S02]  /*6eab0*/  SHF.L.W.U32.HI R99, R82, 0x1, R99 ;  /* 0x0000000152637819 */ /* 0x000fe40000010e63 */
[----:B------:R-:W-:-:S02]  /*6eac0*/  IADD3 R72, P1, P0, R8, R95, R80 ;  /* 0x0000005f08487210 */ /* 0x000fc4000783e050 */
[----:B------:R-:W-:Y:S02]  /*6ead0*/  IADD3 R87, P4, P5, R37, R81, R74 ;  /* 0x0000005125577210 */ /* 0x000fe40007d9e04a */
[----:B------:R-:W-:Y:S02]  /*6eae0*/  SHF.L.W.U32.HI R86, R86, 0x1, R65 ;  /* 0x0000000156567819 */ /* 0x000fe40000010e41 */
[----:B------:R-:W-:Y:S02]  /*6eaf0*/  SHF.L.W.U32.HI R82, R64, 0x1, R89 ;  /* 0x0000000140527819 */ /* 0x000fe40000010e59 */
[----:B------:R-:W-:Y:S02]  /*6eb00*/  SHF.L.W.U32.HI R101, R89, 0x1, R64 ;  /* 0x0000000159657819 */ /* 0x000fe40000010e40 */
[----:B------:R-:W-:Y:S02]  /*6eb10*/  IADD3.X R92, R10, R99, R92, P1, P0 ;  /* 0x000000630a5c7210 */ /* 0x000fe40000fe045c */
        /* <DEDUP_REMOVED lines=34> */
[----:B------:R-:W-:-:S02]  /*6ed40*/  IADD3 R91, P2, P3, R47, R87, R98 ;  /* 0x000000572f5b7210 */ /* 0x000fc40007b5e062 */
[----:B------:R-:W-:Y:S02]  /*6ed50*/  SHF.L.W.U32.HI R90, R90, 0x8, R99 ;  /* 0x000000085a5a7819 */ /* 0x000fe40000010e63 */
        /* <DEDUP_REMOVED lines=48> */
[----:B------:R-:W-:Y:S02]  /*6f060*/  SHF.L.W.U32.HI R99, R95, 0x1, R86 ;  /* 0x000000015f637819 */ /* 0x000fe40000010e56 */
[----:B------:R-:W-:Y:S02]  /*6f070*/  IADD3 R67, P1, P0, R11, R87, R84 ;  /* 0x000000570b437210 */ /* 0x000fe4000783e054 */
[----:B------:R-:W-:Y:S02]  /*6f080*/  IADD3.X R86, R17, R76, R79, P2, P3 ;  /* 0x0000004c11567210 */ /* 0x000fe400017e644f */
[----:B------:R-:W-:Y:S02]  /*6f090*/  SHF.L.W.U32.HI R88, R85, 0x1, R88 ;  /* 0x0000000155587819 */ /* 0x000fe40000010e58 */
        /* <DEDUP_REMOVED lines=8> */
[----:B------:R-:W-:Y:S02]  /*6f120*/  LOP3.LUT R90, R52, R78, RZ, 0x3c, !PT ;  /* 0x0000004e345a7212 */ /* 0x000fe400078e3cff */
[----:B------:R-:W-:Y:S02]  /*6f130*/  IADD3 R65, P1, R65, R74, RZ ;  /* 0x0000004a41417210 */ /* 0x000fe40007f3e0ff */
        /* <DEDUP_REMOVED lines=22> */
[----:B------:R-:W-:Y:S02]  /*6f2a0*/  SHF.L.W.U32.HI R95, R97, 0x8, R84 ;  /* 0x00000008615f7819 */ /* 0x000fe40000010e54 */
[----:B------:R-:W-:Y:S02]  /*6f2b0*/  LOP3.LUT R83, R83, R72, RZ, 0x3c, !PT ;  /* 0x0000004853537212 */ /* 0x000fe400078e3cff */
[----:B------:R-:W-:-:S02]  /*6f2c0*/  IADD3 R76, P0, P1, R41, R78, R94 ;  /* 0x0000004e294c7210 */ /* 0x000fc4000791e05e */
        /* <DEDUP_REMOVED lines=8> */
[----:B------:R-:W-:Y:S02]  /*6f350*/  LOP3.LUT R53, R76, R53, R86, 0x96, !PT ;  /* 0x000000354c357212 */ /* 0x000fe400078e9656 */
[----:B------:R-:W-:Y:S02]  /*6f360*/  IADD3 R78, P2, P3, R75, R66, R92 ;  /* 0x000000424b4e7210 */ /* 0x000fe40007b5e05c */
[----:B------:R-:W-:Y:S02]  /*6f370*/  LOP3.LUT R98, R79, R46, R91, 0x96, !PT ;  /* 0x0000002e4f627212 */ /* 0x000fe400078e965b */
[----:B------:R-:W-:-:S02]  /*6f380*/  LOP3.LUT R46, R83, R42, R93, 0x96, !PT ;  /* 0x0000002a532e7212 */ /* 0x000fc400078e965d */
        /* <DEDUP_REMOVED lines=17> */
[----:B------:R-:W-:Y:S02]  /*6f4a0*/  IADD3 R97, P2, R27, R72, RZ ;  /* 0x000000481b617210 */ /* 0x000fe40007f5e0ff */
[----:B------:R-:W-:-:S02]  /*6f4b0*/  IADD3 R98, P0, R52, R65, RZ ;  /* 0x0000004134627210 */ /* 0x000fc40007f1e0ff */
[----:B------:R-:W-:Y:S01]  /*6f4c0*/  SHF.L.W.U32.HI R85, R95, 0x1, R94 ;  /* 0x000000015f557819 */ /* 0x000fe20000010e5e */
        /* <DEDUP_REMOVED lines=57> */
[----:B------:R-:W-:Y:S02]  /*6f860*/  LOP3.LUT R100, R82, R54, R99, 0x96, !PT ;  /* 0x0000003652647212 */ /* 0x000fe400078e9663 */
[----:B------:R-:W-:Y:S02]  /*6f870*/  SHF.L.W.U32.HI R92, R74, 0x8, R101 ;  /* 0x000000084a5c7819 */ /* 0x000fe40000010e65 */
[----:B------:R-:W-:Y:S02]  /*6f880*/  IADD3.X R78, R21, R99, R72, P0, P1 ;  /* 0x00000063154e7210 */ /* 0x000fe400007e2448 */
[----:B------:R-:W-:Y:S02]  /*6f890*/  LOP3.LUT R54, R95, R53, R64, 0x96, !PT ;  /* 0x000000355f367212 */ /* 0x000fe400078e9640 */
[----:B------:R-:W-:-:S02]  /*6f8a0*/  IADD3.X R64, R68, R64, R97, P2, P3 ;  /* 0x0000004044407210 */ /* 0x000fc400017e6461 */
[----:B------:R-:W-:Y:S02]  /*6f8b0*/  IADD3 R80, P0, P1, R37, R84, R94 ;  /* 0x0000005425507210 */ /* 0x000fe4000791e05e */
[----:B------:R-:W-:Y:S02]  /*6f8c0*/  SHF.L.W.U32.HI R91, R101, 0x8, R74 ;  /* 0x00000008655b7819 */ /* 0x000fe40000010e4a */
[----:B------:R-:W-:Y:S02]  /*6f8d0*/  IADD3 R74, P2, P3, R41, R79, R92 ;  /* 0x0000004f294a7210 */ /* 0x000fe40007b5e05c */
[----:B------:R-:W-:Y:S02]  /*6f8e0*/  LOP3.LUT R43, R64, R43, R81, 0x96, !PT ;  /* 0x0000002b402b7212 */ /* 0x000fe400078e9651 */
        /* <DEDUP_REMOVED lines=15> */
[----:B------:R-:W-:-:S02]  /*6f9e0*/  IADD3 R99, P1, R42, R67, RZ ;  /* 0x000000432a637210 */ /* 0x000fc40007f3e0ff */
[----:B------:R-:W-:Y:S02]  /*6f9f0*/  SHF.L.W.U32.HI R53, R79, 0x10, R52 ;  /* 0x000000104f357819 */ /* 0x000fe40000010e34 */
        /* <DEDUP_REMOVED lines=22> */
[----:B------:R-:W-:Y:S02]  /*6fb60*/  SHF.L.W.U32.HI R88, R85, 0x1, R72 ;  /* 0x0000000155587819 */ /* 0x000fe40000010e48 */
[----:B------:R-:W-:Y:S02]  /*6fb70*/  IADD3.X R78, R69, R67, R78, P2, P3 ;  /* 0x00000043454e7210 */ /* 0x000fe400017e644e */
[----:B------:R-:W-:Y:S02]  /*6fb80*/  IADD3.X R83, R10, R97, R64, P4, P5 ;  /* 0x000000610a537210 */ /* 0x000fe400027ea440 */
        /* <DEDUP_REMOVED lines=48> */
[----:B------:R-:W-:-:S02]  /*6fe90*/  LOP3.LUT R95, R83, R46, R95, 0x96, !PT ;  /* 0x0000002e535f7212 */ /* 0x000fc400078e965f */
        /* <DEDUP_REMOVED lines=10> */
[----:B------:R-:W-:Y:S02]  /*6ff40*/  SHF.L.W.U32.HI R42, R52, 0x10, R85 ;  /* 0x00000010342a7819 */ /* 0x000fe40000010e55 */
[----:B------:R-:W-:Y:S01]  /*6ff50*/  SHF.L.W.U32.HI R52, R98, 0x10, R95 ;  /* 0x0000001062347819 */ /* 0x000fe20000010e5f */
[----:B------:R-:W-:Y:S01]  /*6ff60*/  IMAD.X R72, R25, 0x1, R72, P0 ;  /* 0x0000000119487824 */ /* 0x000fe200000e0648 */
[----:B------:R-:W-:-:S02]  /*6ff70*/  IADD3 R81, P2, R42, R81, RZ ;  /* 0x000000512a517210 */ /* 0x000fc40007f5e0ff */
[----:B------:R-:W-:Y:S02]  /*6ff80*/  SHF.L.W.U32.HI R54, R95, 0x10, R98 ;  /* 0x000000105f367819 */ /* 0x000fe40000010e62 */
[----:B------:R-:W-:Y:S02]  /*6ff90*/  IADD3 R102, P0, R52, R55, RZ ;  /* 0x0000003734667210 */ /* 0x000fe40007f1e0ff */
[----:B------:R-:W-:Y:S02]  /*6ffa0*/  LOP3.LUT R66, R97, R76, RZ, 0x3c, !PT ;  /* 0x0000004c61427212 */ /* 0x000fe400078e3cff */
[----:B------:R-:W-:Y:S01]  /*6ffb0*/  LOP3.LUT R97, R92, R72, RZ, 0x3c, !PT ;  /* 0x000000485c617212 */ /* 0x000fe200078e3cff */
[----:B------:R-:W-:Y:S02]  /*6ffc0*/  IMAD.X R92, R46, 0x1, R89, P2 ;  /* 0x000000012e5c7824 */ /* 0x000fe400010e0659 */
        /* <DEDUP_REMOVED lines=22> */
[----:B------:R-:W-:Y:S02]  /*70130*/  IADD3.X R79, R10, R66, R83, P4, P5 ;  /* 0x000000420a4f7210 */ /* 0x000fe400027ea453 */
[----:B------:R-:W-:Y:S02]  /*70140*/  IADD3 R84, P2, P3, R16, R87, R84 ;  /* 0x0000005710547210 */ /* 0x000fe40007b5e054 */
[----:B------:R-:W-:Y:S02]  /*70150*/  LOP3.LUT R55, R46, R97, RZ, 0x3c, !PT ;  /* 0x000000612e377212 */ /* 0x000fe400078e3cff */
[----:B------:R-:W-:Y:S02]  /*70160*/  LOP3.LUT R65, R54, R67, RZ, 0x3c, !PT ;  /* 0x0000004336417212 */ /* 0x000fe400078e3cff */
[----:B------:R-:W-:-:S02]  /*70170*/  LOP3.LUT R90, R53, R79, RZ, 0x3c, !PT ;  /* 0x0000004f355a7212 */ /* 0x000fc400078e3cff */
[----:B------:R-:W-:Y:S02]  /*70180*/  IADD3.X R94, R17, R99, R94, P2, P3 ;  /* 0x00000063115e7210 */ /* 0x000fe400017e645e */
        /* <DEDUP_REMOVED lines=30> */
[----:B------:R-:W-:Y:S02]  /*70370*/  LOP3.LUT R96, R89, R54, R67, 0x96, !PT ;  /* 0x0000003659607212 */ /* 0x000fe400078e9643 */
[----:B------:R-:W-:Y:S02]  /*70380*/  SHF.L.W.U32.HI R91, R91, 0x8, R80 ;  /* 0x000000085b5b7819 */ /* 0x000fe40000010e50 */
[----:B------:R-:W-:Y:S02]  /*70390*/  IADD3.X R67, R49, R67, R74, P0, P1 ;  /* 0x0000004331437210 */ /* 0x000fe400007e244a */
[----:B------:R-:W-:-:S02]  /*703a0*/  IADD3 R85, P0, P1, R75, R64, R92 ;  /* 0x000000404b557210 */ /* 0x000fc4000791e05c */
[----:B------:R-:W-:Y:S02]  /*703b0*/  LOP3.LUT R54, R66, R53, R79, 0x96, !PT ;  /* 0x0000003542367212 */ /* 0x000fe400078e964f */
[----:B------:R-:W-:Y:S02]  /*703c0*/  IADD3.X R79, R12, R79, R95, P2, P3 ;  /* 0x0000004f0c4f7210 */ /* 0x000fe400017e645f */
        /* <DEDUP_REMOVED lines=82> */
[----:B------:R-:W-:Y:S02]  /*708f0*/  SHF.L.W.U32.HI R91, R91, 0x8, R86 ;  /* 0x000000085b5b7819 */ /* 0x000fe40000010e56 */
[----:B------:R-:W-:Y:S02]  /*70900*/  IADD3.X R83, R68, R78, R99, P0, P1 ;  /* 0x0000004e44537210 */ /* 0x000fe400007e2463 */
[----:B------:R-:W-:Y:S02]  /*70910*/  LOP3.LUT R92, R81, R54, R79, 0x96, !PT ;  /* 0x00000036515c7212 */ /* 0x000fe400078e964f */
[----:B------:R-:W-:Y:S02]  /*70920*/  IADD3.X R79, R36, R79, R85, P2, P3 ;  /* 0x0000004f244f7210 */ /* 0x000fe400017e6455 */
[----:B------:R-:W-:-:S02]  /*70930*/  IADD3 R80, P0, P1, R20, R72, R91 ;  /* 0x0000004814507210 */ /* 0x000fc4000791e05b */
[----:B------:R-:W-:Y:S02]  /*70940*/  LOP3.LUT R54, R83, R52, R89, 0x96, !PT ;  /* 0x0000003453367212 */ /* 0x000fe400078e9659 */
[----:B------:R-:W-:Y:S02]  /*70950*/  LOP3.LUT R53, R76, R53, R78, 0x96, !PT ;  /* 0x000000354c357212 */ /* 0x000fe400078e964e */
[----:B------:R-:W-:Y:S02]  /*70960*/  IADD3 R89, P2, P3, R38, R66, R101 ;  /* 0x0000004226597210 */ /* 0x000fe40007b5e065 */
        /* <DEDUP_REMOVED lines=35> */
[----:B------:R-:W-:-:S02]  /*70ba0*/  IADD3 R87, P2, P3, R73, R92, R76 ;  /* 0x0000005c49577210 */ /* 0x000fc40007b5e04c */
[----:B------:R-:W-:Y:S02]  /*70bb0*/  SHF.L.W.U32.HI R91, R82, 0x1, R85 ;  /* 0x00000001525b7819 */ /* 0x000fe40000010e55 */
[----:B------:R-:W-:Y:S02]  /*70bc0*/  IADD3 R81, P4, P5, R13, R72, R81 ;  /* 0x000000480d517210 */ /* 0x000fe40007d9e051 */
[----:B------:R-:W-:Y:S02]  /*70bd0*/  IADD3 R76, P1, P0, R47, R90, R80 ;  /* 0x0000005a2f4c7210 */ /* 0x000fe4000783e050 */
[----:B------:R-:W-:Y:S02]  /*70be0*/  SHF.L.W.U32.HI R96, R96, 0x1, R65 ;  /* 0x0000000160607819 */ /* 0x000fe40000010e41 */
        /* <DEDUP_REMOVED lines=68> */
[----:B------:R-:W-:Y:S02]  /*71030*/  IADD3 R94, P2, R52, R79, RZ ;  /* 0x0000004f345e7210 */ /* 0x000fe40007f5e0ff */
[----:B------:R-:W-:Y:S01]  /*71040*/  IADD3 R101, P0, R46, R65, RZ ;  /* 0x000000412e657210 */ /* 0x000fe20007f1e0ff */
[----:B------:R-:W-:Y:S01]  /*71050*/  IMAD.X R84, R43, 0x1, R66, P1 ;  /* 0x000000012b547824 */ /* 0x000fe200008e0642 */
[----:B------:R-:W-:Y:S02]  /*71060*/  SHF.L.W.U32.HI R76, R97, 0x1, R98 ;  /* 0x00000001614c7819 */ /* 0x000fe40000010e62 */
[----:B------:R-:W-:Y:S01]  /*71070*/  SHF.L.W.U32.HI R67, R98, 0x1, R97 ;  /* 0x0000000162437819 */ /* 0x000fe20000010e61 */
        /* <DEDUP_REMOVED lines=96> */
[----:B------:R-:W-:Y:S02]  /*71680*/  SHF.L.W.U32.HI R88, R65, 0x1, R90 ;  /* 0x0000000141587819 */ /* 0x000fe40000010e5a */
[----:B------:R-:W-:Y:S02]  /*71690*/  LOP3.LUT R72, R91, R92, RZ, 0x3c, !PT ;  /* 0x0000005c5b487212 */ /* 0x000fe400078e3cff */
[----:B------:R-:W-:Y:S02]  /*716a0*/  SHF.L.W.U32.HI R93, R87, 0x1, R64 ;  /* 0x00000001575d7819 */ /* 0x000fe40000010e40 */
[----:B------:R-:W-:Y:S02]  /*716b0*/  IADD3 R87, P1, P0, R41, R89, R82 ;  /* 0x0000005929577210 */ /* 0x000fe4000783e052 */
[----:B------:R-:W-:Y:S02]  /*716c0*/  IADD3 R64, P4, P5, R48, R81, R79 ;  /* 0x0000005130407210 */ /* 0x000fe40007d9e04f */
[----:B------:R-:W-:-:S02]  /*716d0*/  SHF.L.W.U32.HI R90, R90, 0x1, R65 ;  /* 0x000000015a5a7819 */ /* 0x000fc40000010e41 */
[----:B------:R-:W-:Y:S02]  /*716e0*/  IADD3 R95, P2, P3, R37, R88, R76 ;  /* 0x00000058255f7210 */ /* 0x000fe40007b5e04c */
[----:B------:R-:W-:Y:S02]  /*716f0*/  SHF.L.W.U32.HI R84, R72, 0x1, R101 ;  /* 0x0000000148547819 */ /* 0x000fe40000010e65 */
[----:B------:R-:W-:Y:S02]  /*71700*/  SHF.L.W.U32.HI R101, R101, 0x1, R72 ;  /* 0x0000000165657819 */ /* 0x000fe40000010e48 */
[----:B------:R-:W-:Y:S02]  /*71710*/  IADD3.X R99, R26, R93, R99, P1, P0 ;  /* 0x0000005d1a637210 */ /* 0x000fe40000fe0463 */
[----:B------:R-:W-:Y:S02]  /*71720*/  IADD3.X R72, R68, R66, R83, P4, P5 ;  /* 0x0000004244487210 */ /* 0x000fe400027ea453 */
        /* <DEDUP_REMOVED lines=59> */
[----:B------:R-:W-:Y:S02]  /*71ae0*/  IADD3 R91, P1, R27, R76, RZ ;  /* 0x0000004c1b5b7210 */ /* 0x000fe40007f3e0ff */
[----:B------:R-:W-:-:S02]  /*71af0*/  SHF.L.W.U32.HI R52, R52, 0x10, R95 ;  /* 0x0000001034347819 */ /* 0x000fc40000010e5f */
[----:B------:R-:W-:Y:S02]  /*71b00*/  LOP3.LUT R78, R103, R64, RZ, 0x3c, !PT ;  /* 0x00000040674e7212 */ /* 0x000fe400078e3cff */
[----:B------:R-:W-:Y:S02]  /*71b10*/  LOP3.LUT R97, R97, R87, RZ, 0x3c, !PT ;  /* 0x0000005761617212 */ /* 0x000fe400078e3cff */
[----:B------:R-:W-:Y:S02]  /*71b20*/  SHF.L.W.U32.HI R54, R101, 0x10, R92 ;  /* 0x0000001065367819 */ /* 0x000fe40000010e5c */
[----:B------:R-:W-:Y:S01]  /*71b30*/  IADD3 R98, P0, R46, R65, RZ ;  /* 0x000000412e627210 */ /* 0x000fe20007f1e0ff */
[----:B------:R-:W-:Y:S01]  /*71b40*/  IMAD.X R65, R43, 0x1, R74, P1 ;  /* 0x000000012b417824 */ /* 0x000fe200008e064a */
[----:B------:R-:W-:Y:S02]  /*71b50*/  IADD3 R94, P2, R52, R79, RZ ;  /* 0x0000004f345e7210 */ /* 0x000fe40007f5e0ff */
[----:B------:R-:W-:Y:S01]  /*71b60*/  SHF.L.W.U32.HI R82, R97, 0x1, R78 ;  /* 0x0000000161527819 */ /* 0x000fe20000010e4e */
[----:B------:R-:W-:Y:S01]  /*71b70*/  IMAD.X R100, R54, 0x1, R55, P0 ;  /* 0x0000000136647824 */ /* 0x000fe200000e0637 */
[----:B------:R-:W-:Y:S01]  /*71b80*/  SHF.L.W.U32.HI R78, R78, 0x1, R97 ;  /* 0x000000014e4e7819 */ /* 0x000fe20000010e61 */
[----:B------:R-:W-:Y:S01]  /*71b90*/  IMAD.X R97, R53, 0x1, R80, P2 ;  /* 0x0000000135617824 */ /* 0x000fe200010e0650 */
[----:B------:R-:W-:-:S02]  /*71ba0*/  LOP3.LUT R92, R90, R91, RZ, 0x3c, !PT ;  /* 0x0000005b5a5c7212 */ /* 0x000fc400078e3cff */
[----:B------:R-:W-:Y:S02]  /*71bb0*/  LOP3.LUT R55, R88, R65, RZ, 0x3c, !PT ;  /* 0x0000004158377212 */ /* 0x000fe400078e3cff */
[----:B------:R-:W-:Y:S02]  /*71bc0*/  LOP3.LUT R93, R93, R94, RZ, 0x3c, !PT ;  /* 0x0000005e5d5d7212 */ /* 0x000fe400078e3cff */
        /* <DEDUP_REMOVED lines=10> */
[----:B------:R-:W-:Y:S02]  /*71c70*/  IADD3.X R80, R49, R78, R67, P2, P3 ;  /* 0x0000004e31507210 */ /* 0x000fe400017e6443 */
[----:B------:R-:W-:Y:S02]  /*71c80*/  IADD3.X R83, R15, R92, R72, P4, P5 ;  /* 0x0000005c0f537210 */ /* 0x000fe400027ea448 */
        /* <DEDUP_REMOVED lines=16> */
[----:B------:R-:W-:Y:S02]  /*71d90*/  LOP3.LUT R74, R25, R66, RZ, 0x3c, !PT ;  /* 0x00000042194a7212 */ /* 0x000fe400078e3cff */
        /* <DEDUP_REMOVED lines=8> */
[----:B------:R-:W-:-:S02]  /*71e20*/  LOP3.LUT R91, R85, R72, RZ, 0x3c, !PT ;  /* 0x00000048555b7212 */ /* 0x000fc400078e3cff */
[----:B------:R-:W-:Y:S02]  /*71e30*/  SHF.L.W.U32.HI R97, R101, 0x8, R82 ;  /* 0x0000000865617819 */ /* 0x000fe40000010e52 */
        /* <DEDUP_REMOVED lines=23> */
[----:B------:R-:W-:Y:S02]  /*71fb0*/  IADD3.X R96, R18, R96, R91, P2, P3 ;  /* 0x0000006012607210 */ /* 0x000fe400017e645b */
        /* <DEDUP_REMOVED lines=11> */
[----:B------:R-:W-:-:S02]  /*72070*/  LOP3.LUT R67, R101, R76, RZ, 0x3c, !PT ;  /* 0x0000004c65437212 */ /* 0x000fc400078e3cff */
[----:B------:R-:W-:Y:S02]  /*72080*/  IADD3 R101, P2, R27, R64, RZ ;  /* 0x000000401b657210 */ /* 0x000fe40007f5e0ff */
[----:B------:R-:W-:Y:S02]  /*72090*/  SHF.L.W.U32.HI R54, R95, 0x10, R92 ;  /* 0x000000105f367819 */ /* 0x000fe40000010e5c */
[----:B------:R-:W-:Y:S01]  /*720a0*/  IADD3 R94, P0, R52, R55, RZ ;  /* 0x00000037345e7210 */ /* 0x000fe20007f1e0ff */
[----:B------:R-:W-:Y:S01]  /*720b0*/  IMAD.X R88, R46, 0x1, R87, P2 ;  /* 0x000000012e587824 */ /* 0x000fe200010e0657 */
[----:B------:R-:W-:-:S03]  /*720c0*/  IADD3 R92, P1, R43, R72, RZ ;  /* 0x000000482b5c7210 */ /* 0x000fc60007f3e0ff */
[----:B------:R-:W-:Y:S01]  /*720d0*/  IMAD.X R87, R54, 0x1, R65, P0 ;  /* 0x0000000136577824 */ /* 0x000fe200000e0641 */
        /* <DEDUP_REMOVED lines=83> */
[----:B------:R-:W-:-:S02]  /*72610*/  IADD3 R101, P1, R42, R79, RZ ;  /* 0x0000004f2a657210 */ /* 0x000fc40007f3e0ff */
[----:B------:R-:W-:Y:S02]  /*72620*/  SHF.L.W.U32.HI R54, R103, 0x10, R92 ;  /* 0x0000001067367819 */ /* 0x000fe40000010e5c */
        /* <DEDUP_REMOVED lines=21> */
[----:B------:R-:W-:Y:S02]  /*72780*/  IADD3 R85, P4, P5, R39, R86, R64 ;  /* 0x0000005627557210 */ /* 0x000fe40007d9e040 */
        /* <DEDUP_REMOVED lines=64> */
[----:B------:R-:W-:Y:S02]  /*72b90*/  IADD3 R81, P2, R42, R81, RZ ;  /* 0x000000512a517210 */ /* 0x000fe40007f5e0ff */
[----:B------:R-:W-:Y:S01]  /*72ba0*/  LOP3.LUT R76, R95, R78, RZ, 0x3c, !PT ;  /* 0x0000004e5f4c7212 */ /* 0x000fe200078e3cff */
[----:B------:R-:W-:Y:S01]  /*72bb0*/  IMAD.X R87, R54, 0x1, R65, P0 ;  /* 0x0000000136577824 */ /* 0x000fe200000e0641 */
[----:B------:R-:W-:Y:S01]  /*72bc0*/  IADD3 R98, P1, R46, R67, RZ ;  /* 0x000000432e627210 */ /* 0x000fe20007f3e0ff */
[----:B------:R-:W-:Y:S01]  /*72bd0*/  IMAD.X R95, R43, 0x1, R88, P2 ;  /* 0x000000012b5f7824 */ /* 0x000fe200010e0658 */
[----:B------:R-:W-:Y:S02]  /*72be0*/  LOP3.LUT R84, R84, R100, RZ, 0x3c, !PT ;  /* 0x0000006454547212 */ /* 0x000fe400078e3cff */
[----:B------:R-:W-:-:S02]  /*72bf0*/  LOP3.LUT R99, R86, R87, RZ, 0x3c, !PT ;  /* 0x0000005756637212 */ /* 0x000fc400078e3cff */
[----:B------:R-:W-:Y:S02]  /*72c00*/  LOP3.LUT R91, R91, R66, RZ, 0x3c, !PT ;  /* 0x000000425b5b7212 */ /* 0x000fe400078e3cff */
[----:B------:R-:W-:Y:S01]  /*72c10*/  LOP3.LUT R88, R94, R81, RZ, 0x3c, !PT ;  /* 0x000000515e587212 */ /* 0x000fe200078e3cff */
[----:B------:R-:W-:Y:S01]  /*72c20*/  IMAD.X R94, R53, 0x1, R64, P1 ;  /* 0x00000001355e7824 */ /* 0x000fe200008e0640 */
[----:B------:R-:W-:Y:S02]  /*72c30*/  LOP3.LUT R55, R92, R95, RZ, 0x3c, !PT ;  /* 0x0000005f5c377212 */ /* 0x000fe400078e3cff */
[----:B------:R-:W-:Y:S02]  /*72c40*/  LOP3.LUT R101, R89, R98, RZ, 0x3c, !PT ;  /* 0x0000006259657212 */ /* 0x000fe400078e3cff */
[----:B------:R-:W-:Y:S02]  /*72c50*/  SHF.L.W.U32.HI R89, R99, 0x1, R84 ;  /* 0x0000000163597819 */ /* 0x000fe40000010e54 */
[----:B------:R-:W-:-:S02]  /*72c60*/  SHF.L.W.U32.HI R82, R91, 0x1, R76 ;  /* 0x000000015b527819 */ /* 0x000fc40000010e4c */
[----:B------:R-:W-:Y:S02]  /*72c70*/  SHF.L.W.U32.HI R86, R55, 0x1, R88 ;  /* 0x0000000137567819 */ /* 0x000fe40000010e58 */
[----:B------:R-:W-:Y:S02]  /*72c80*/  SHF.L.W.U32.HI R76, R76, 0x1, R91 ;  /* 0x000000014c4c7819 */ /* 0x000fe40000010e5b */
        /* <DEDUP_REMOVED lines=46> */
[----:B------:R-:W-:Y:S02]  /*72f70*/  LOP3.LUT R53, R89, R53, R64, 0x96, !PT ;  /* 0x0000003559357212 */ /* 0x000fe400078e9640 */
[----:B------:R-:W-:Y:S02]  /*72f80*/  LOP3.LUT R94, R83, R54, R79, 0x96, !PT ;  /* 0x00000036535e7212 */ /* 0x000fe400078e964f */
[----:B------:R-:W-:Y:S02]  /*72f90*/  IADD3.X R64, R21, R64, R92, P2, P3 ;  /* 0x0000004015407210 */ /* 0x000fe400017e645c */
[----:B------:R-:W-:Y:S02]  /*72fa0*/  SHF.L.W.U32.HI R87, R101, 0x8, R84 ;  /* 0x0000000865577819 */ /* 0x000fe40000010e54 */
[----:B------:R-:W-:Y:S02]  /*72fb0*/  IADD3.X R79, R24, R79, R85, P0, P1 ;  /* 0x0000004f184f7210 */ /* 0x000fe400007e2455 */
[----:B------:R-:W-:-:S02]  /*72fc0*/  IADD3 R84, P0, P1, R70, R91, R88 ;  /* 0x0000005b46547210 */ /* 0x000fc4000791e058 */
[----:B------:R-:W-:Y:S02]  /*72fd0*/  IADD3 R82, P2, P3, R20, R67, R90 ;  /* 0x0000004314527210 */ /* 0x000fe40007b5e05a */
[----:B------:R-:W-:Y:S02]  /*72fe0*/  LOP3.LUT R54, R64, R46, R93, 0x96, !PT ;  /* 0x0000002e40367212 */ /* 0x000fe400078e965d */
[----:B------:R-:W-:Y:S02]  /*72ff0*/  LOP3.LUT R97, R79, R52, R97, 0x96, !PT ;  /* 0x000000344f617212 */ /* 0x000fe400078e9661 */
[----:B------:R-:W-:Y:S02]  /*73000*/  IADD3.X R93, R71, R80, R86, P0, P1 ;  /* 0x00000050475d7210 */ /* 0x000fe400007e2456 */
[----:B------:R-:W-:Y:S02]  /*73010*/  LOP3.LUT R52, R82, R25, R96, 0x96, !PT ;  /* 0x0000001952347212 */ /* 0x000fe400078e9660 */
[----:B------:R-:W-:-:S02]  /*73020*/  IADD3.X R96, R14, R96, R87, P2, P3 ;  /* 0x000000600e607210 */ /* 0x000fc400017e6457 */
[----:B------:R-:W-:Y:S02]  /*73030*/  SHF.L.W.U32.HI R25, R53, 0x10, R54 ;  /* 0x0000001035197819 */ /* 0x000fe40000010e36 */
[----:B------:R-:W-:Y:S02]  /*73040*/  LOP3.LUT R46, R84, R43, R80, 0x96, !PT ;  /* 0x0000002b542e7212 */ /* 0x000fe400078e9650 */
[----:B------:R-:W-:Y:S02]  /*73050*/  LOP3.LUT R91, R93, R42, R91, 0x96, !PT ;  /* 0x0000002a5d5b7212 */ /* 0x000fe400078e965b */
[----:B------:R-:W-:Y:S02]  /*73060*/  LOP3.LUT R67, R96, R27, R67, 0x96, !PT ;  /* 0x0000001b60437212 */ /* 0x000fe400078e9643 */
[----:B------:R-:W-:Y:S02]  /*73070*/  SHF.L.W.U32.HI R42, R54, 0x10, R53 ;  /* 0x00000010362a7819 */ /* 0x000fe40000010e35 */
[----:B------:R-:W-:-:S02]  /*73080*/  IADD3 R72, P0, R25, R72, RZ ;  /* 0x0000004819487210 */ /* 0x000fc40007f1e0ff */
        /* <DEDUP_REMOVED lines=8> */
[----:B------:R-:W-:Y:S02]  /*73110*/  SHF.L.W.U32.HI R54, R97, 0x10, R94 ;  /* 0x0000001061367819 */ /* 0x000fe40000010e5e */
[----:B------:R-:W-:Y:S01]  /*73120*/  IADD3 R94, P2, R52, R81, RZ ;  /* 0x00000051345e7210 */ /* 0x000fe20007f5e0ff */
[----:B------:R-:W-:Y:S01]  /*73130*/  IMAD.X R97, R43, 0x1, R66, P1 ;  /* 0x000000012b617824 */ /* 0x000fe200008e0642 */
        /* <DEDUP_REMOVED lines=148> */
[----:B------:R-:W-:-:S02]  /*73a80*/  LOP3.LUT R97, R85, R54, R67, 0x96, !PT ;  /* 0x0000003655617212 */ /* 0x000fc400078e9643 */
[----:B------:R-:W-:Y:S02]  /*73a90*/  LOP3.LUT R53, R66, R53, R64, 0x96, !PT ;  /* 0x0000003542357212 */ /* 0x000fe400078e9640 */
[----:B------:R-:W-:Y:S02]  /*73aa0*/  IADD3.X R67, R69, R67, R76, P0, P1 ;  /* 0x0000004345437210 */ /* 0x000fe400007e244c */
        /* <DEDUP_REMOVED lines=18> */
[----:B------:R-:W-:Y:S02]  /*73bd0*/  SHF.L.W.U32.HI R54, R100, 0x10, R97 ;  /* 0x0000001064367819 */ /* 0x000fe40000010e61 */
[----:B------:R-:W-:Y:S02]  /*73be0*/  SHF.L.W.U32.HI R46, R97, 0x10, R100 ;  /* 0x00000010612e7819 */ /* 0x000fe40000010e64 */
[----:B------:R-:W-:Y:S01]  /*73bf0*/  IADD3 R97, P1, R43, R72, RZ ;  /* 0x000000482b617210 */ /* 0x000fe20007f3e0ff */
[----:B------:R-:W-:Y:S01]  /*73c00*/  IMAD.X R87, R27, 0x1, R84, P0 ;  /* 0x000000011b577824 */ /* 0x000fe200000e0654 */
        /* <DEDUP_REMOVED lines=12> */
[----:B------:R-:W-:Y:S02]  /*73cd0*/  LOP3.LUT R99, R76, R105, RZ, 0x3c, !PT ;  /* 0x000000694c637212 */ /* 0x000fe400078e3cff */
[----:B------:R-:W-:Y:S02]  /*73ce0*/  SHF.L.W.U32.HI R95, R55, 0x1, R94 ;  /* 0x00000001375f7819 */ /* 0x000fe40000010e5e */
[----:B------:R-:W-:Y:S02]  /*73cf0*/  SHF.L.W.U32.HI R79, R79, 0x1, R98 ;  /* 0x000000014f4f7819 */ /* 0x000fe40000010e62 */
[----:B------:R-:W-:-:S02]  /*73d00*/  IADD3 R76, P2, P3, R39, R72, R85 ;  /* 0x00000048274c7210 */ /* 0x000fc40007b5e055 */
[----:B------:R-:W-:Y:S02]  /*73d10*/  LOP3.LUT R78, R78, R103, RZ, 0x3c, !PT ;  /* 0x000000674e4e7212 */ /* 0x000fe400078e3cff */
[----:B------:R-:W-:Y:S02]  /*73d20*/  SHF.L.W.U32.HI R91, R101, 0x1, R90 ;  /* 0x00000001655b7819 */ /* 0x000fe40000010e5a */
[----:B------:R-:W-:Y:S02]  /*73d30*/  SHF.L.W.U32.HI R80, R94, 0x1, R55 ;  /* 0x000000015e507819 */ /* 0x000fe40000010e37 */
[----:B------:R-:W-:Y:S02]  /*73d40*/  IADD3 R81, P4, P5, R22, R95, R66 ;  /* 0x0000005f16517210 */ /* 0x000fe40007d9e042 */
[----:B------:R-:W-:Y:S02]  /*73d50*/  IADD3.X R82, R24, R79, R67, P2, P3 ;  /* 0x0000004f18527210 */ /* 0x000fe400017e6443 */
[----:B------:R-:W-:-:S02]  /*73d60*/  SHF.L.W.U32.HI R83, R99, 0x1, R78 ;  /* 0x0000000163537819 */ /* 0x000fc40000010e4e */
[----:B------:R-:W-:Y:S02]  /*73d70*/  SHF.L.W.U32.HI R84, R78, 0x1, R99 ;  /* 0x000000014e547819 */ /* 0x000fe40000010e63 */
[----:B------:R-:W-:Y:S02]  /*73d80*/  SHF.L.W.U32.HI R101, R90, 0x1, R101 ;  /* 0x000000015a657819 */ /* 0x000fe40000010e65 */
[----:B------:R-:W-:Y:S02]  /*73d90*/  IADD3 R78, P1, P0, R70, R91, R89 ;  /* 0x0000005b464e7210 */ /* 0x000fe4000783e059 */
[----:B------:R-:W-:Y:S02]  /*73da0*/  IADD3.X R99, R21, R80, R64, P4, P5 ;  /* 0x0000005015637210 */ /* 0x000fe400027ea440 */
[----:B------:R-:W-:Y:S02]  /*73db0*/  LOP3.LUT R67, R53, R82, RZ, 0x3c, !PT ;  /* 0x0000005235437212 */ /* 0x000fe400078e3cff */
[----:B------:R-:W-:-:S02]  /*73dc0*/  IADD3 R92, P2, P3, R38, R83, R92 ;  /* 0x00000053265c7210 */ /* 0x000fc40007b5e05c */
[----:B------:R-:W-:Y:S02]  /*73dd0*/  IADD3.X R86, R71, R101, R86, P1, P0 ;  /* 0x0000006547567210 */ /* 0x000fe40000fe0456 */
[----:B------:R-:W-:Y:S02]  /*73de0*/  LOP3.LUT R55, R54, R99, RZ, 0x3c, !PT ;  /* 0x0000006336377212 */ /* 0x000fe400078e3cff */
[----:B------:R-:W-:Y:S02]  /*73df0*/  IADD3 R67, P0, R67, R97, RZ ;  /* 0x0000006143437210 */ /* 0x000fe40007f1e0ff */
[----:B------:R-:W-:Y:S02]  /*73e00*/  LOP3.LUT R94, R52, R76, RZ, 0x3c, !PT ;  /* 0x0000004c345e7212 */ /* 0x000fe400078e3cff */
[----:B------:R-:W-:Y:S02]  /*73e10*/  IADD3.X R93, R23, R84, R93, P2, P3 ;  /* 0x00000054175d7210 */ /* 0x000fe400017e645d */
[----:B------:R-:W-:-:S02]  /*73e20*/  LOP3.LUT R64, R27, R86, RZ, 0x3c, !PT ;  /* 0x000000561b407212 */ /* 0x000fc400078e3cff */
[----:B------:R-:W-:Y:S01]  /*73e30*/  IADD3 R55, P1, R55, R88, RZ ;  /* 0x0000005837377210 */ /* 0x000fe20007f3e0ff */
[----:B------:R-:W-:Y:S01]  /*73e40*/  IMAD.X R94, R94, 0x1, R65, P0 ;  /* 0x000000015e5e7824 */ /* 0x000fe200000e0641 */
        /* <DEDUP_REMOVED lines=28> */
[----:B------:R-:W-:Y:S02]  /*74010*/  LOP3.LUT R53, R72, R53, R82, 0x96, !PT ;  /* 0x0000003548357212 */ /* 0x000fe400078e9652 */
        /* <DEDUP_REMOVED lines=21> */
[----:B------:R-:W-:-:S02]  /*74170*/  SHF.L.W.U32.HI R54, R99, 0x10, R98 ;  /* 0x0000001063367819 */ /* 0x000fc40000010e62 */
[----:B------:R-:W-:Y:S02]  /*74180*/  IADD3 R98, P2, R25, R74, RZ ;  /* 0x0000004a19627210 */ /* 0x000fe40007f5e0ff */
[----:B------:R-:W-:Y:S02]  /*74190*/  LOP3.LUT R67, R97, R78, RZ, 0x3c, !PT ;  /* 0x0000004e61437212 */ /* 0x000fe400078e3cff */
[----:B------:R-:W-:Y:S02]  /*741a0*/  LOP3.LUT R92, R95, R81, RZ, 0x3c, !PT ;  /* 0x000000515f5c7212 */ /* 0x000fe400078e3cff */
[----:B------:R-:W-:Y:S01]  /*741b0*/  IADD3 R101, P0, R52, R55, RZ ;  /* 0x0000003734657210 */ /* 0x000fe20007f1e0ff */
[----:B------:R-:W-:Y:S01]  /*741c0*/  IMAD.X R93, R46, 0x1, R87, P2 ;  /* 0x000000012e5d7824 */ /* 0x000fe200010e0657 */
[----:B------:R-:W-:Y:S02]  /*741d0*/  SHF.L.W.U32.HI R74, R92, 0x1, R67 ;  /* 0x000000015c4a7819 */ /* 0x000fe40000010e43 */
[----:B------:R-:W-:-:S02]  /*741e0*/  IADD3 R99, P1, R43, R64, RZ ;  /* 0x000000402b637210 */ /* 0x000fc40007f3e0ff */
[----:B------:R-:W-:Y:S01]  /*741f0*/  SHF.L.W.U32.HI R67, R67, 0x1, R92 ;  /* 0x0000000143437819 */ /* 0x000fe20000010e5c */
[----:B------:R-:W-:Y:S01]  /*74200*/  IMAD.X R92, R54, 0x1, R65, P0 ;  /* 0x00000001365c7824 */ /* 0x000fe200000e0641 */
[----:B------:R-:W-:Y:S01]  /*74210*/  LOP3.LUT R94, R96, R98, RZ, 0x3c, !PT ;  /* 0x00000062605e7212 */ /* 0x000fe200078e3cff */
[----:B------:R-:W-:Y:S01]  /*74220*/  IMAD.X R100, R53, 0x1, R66, P1 ;  /* 0x0000000135647824 */ /* 0x000fe200008e0642 */
[----:B------:R-:W-:Y:S02]  /*74230*/  LOP3.LUT R55, R88, R93, RZ, 0x3c, !PT ;  /* 0x0000005d58377212 */ /* 0x000fe400078e3cff */
[----:B------:R-:W-:Y:S02]  /*74240*/  LOP3.LUT R80, R80, R101, RZ, 0x3c, !PT ;  /* 0x0000006550507212 */ /* 0x000fe400078e3cff */
[----:B------:R-:W-:Y:S02]  /*74250*/  LOP3.LUT R85, R85, R92, RZ, 0x3c, !PT ;  /* 0x0000005c55557212 */ /* 0x000fe400078e3cff */
[----:B------:R-:W-:-:S02]  /*74260*/  LOP3.LUT R64, R91, R99, RZ, 0x3c, !PT ;  /* 0x000000635b407212 */ /* 0x000fc400078e3cff */
[----:B------:R-:W-:Y:S02]  /*74270*/  SHF.L.W.U32.HI R91, R55, 0x1, R94 ;  /* 0x00000001375b7819 */ /* 0x000fe40000010e5e */
[----:B------:R-:W-:Y:S02]  /*74280*/  LOP3.LUT R89, R89, R100, RZ, 0x3c, !PT ;  /* 0x0000006459597212 */ /* 0x000fe400078e3cff */
[----:B------:R-:W-:Y:S02]  /*74290*/  SHF.L.W.U32.HI R87, R85, 0x1, R80 ;  /* 0x0000000155577819 */ /* 0x000fe40000010e50 */
[----:B------:R-:W-:Y:S02]  /*742a0*/  SHF.L.W.U32.HI R96, R80, 0x1, R85 ;  /* 0x0000000150607819 */ /* 0x000fe40000010e55 */
[----:B------:R-:W-:Y:S02]  /*742b0*/  IADD3 R80, P4, P5, R73, R74, R83 ;  /* 0x0000004a49507210 */ /* 0x000fe40007d9e053 */
[----:B------:R-:W-:-:S02]  /*742c0*/  SHF.L.W.U32.HI R94, R94, 0x1, R55 ;  /* 0x000000015e5e7819 */ /* 0x000fc40000010e37 */
[----:B------:R-:W-:Y:S02]  /*742d0*/  IADD3 R83, P2, P3, R47, R91, R72 ;  /* 0x0000005b2f537210 */ /* 0x000fe40007b5e048 */
[----:B------:R-:W-:Y:S02]  /*742e0*/  SHF.L.W.U32.HI R88, R89, 0x1, R64 ;  /* 0x0000000159587819 */ /* 0x000fe40000010e40 */
[----:B------:R-:W-:Y:S02]  /*742f0*/  SHF.L.W.U32.HI R89, R64, 0x1, R89 ;  /* 0x0000000140597819 */ /* 0x000fe40000010e59 */
[----:B------:R-:W-:Y:S02]  /*74300*/  IADD3 R64, P1, P0, R75, R87, R82 ;  /* 0x000000574b407210 */ /* 0x000fe4000783e052 */
[----:B------:R-:W-:Y:S02]  /*74310*/  IADD3.X R79, R49, R94, R79, P2, P3 ;  /* 0x0000005e314f7210 */ /* 0x000fe400017e644f */
[----:B------:R-:W-:-:S02]  /*74320*/  IADD3.X R84, R69, R67, R84, P4, P5 ;  /* 0x0000004345547210 */ /* 0x000fc400027ea454 */
[----:B------:R-:W-:Y:S02]  /*74330*/  IADD3.X R97, R77, R96, R86, P1, P0 ;  /* 0x000000604d617210 */ /* 0x000fe40000fe0456 */
[----:B------:R-:W-:Y:S02]  /*74340*/  IADD3 R65, P2, P3, R13, R88, R76 ;  /* 0x000000580d417210 */ /* 0x000fe40007b5e04c */
[----:B------:R-:W-:Y:S02]  /*74350*/  LOP3.LUT R86, R54, R79, RZ, 0x3c, !PT ;  /* 0x0000004f36567212 */ /* 0x000fe400078e3cff */
[----:B------:R-:W-:Y:S02]  /*74360*/  LOP3.LUT R55, R53, R84, RZ, 0x3c, !PT ;  /* 0x0000005435377212 */ /* 0x000fe400078e3cff */
[----:B------:R-:W-:Y:S02]  /*74370*/  IADD3.X R90, R15, R89, R90, P2, P3 ;  /* 0x000000590f5a7210 */ /* 0x000fe400017e645a */
[----:B------:R-:W-:-:S02]  /*74380*/  IADD3 R86, P0, R86, R99, RZ ;  /* 0x0000006356567210 */ /* 0x000fc40007f1e0ff */
[----:B------:R-:W-:Y:S02]  /*74390*/  LOP3.LUT R82, R52, R83, RZ, 0x3c, !PT ;  /* 0x0000005334527212 */ /* 0x000fe400078e3cff */
[----:B------:R-:W-:Y:S02]  /*743a0*/  LOP3.LUT R95, R46, R97, RZ, 0x3c, !PT ;  /* 0x000000612e5f7212 */ /* 0x000fe400078e3cff */
[----:B------:R-:W-:Y:S02]  /*743b0*/  IADD3 R55, P1, R55, R98, RZ ;  /* 0x0000006237377210 */ /* 0x000fe40007f3e0ff */
[----:B------:R-:W-:Y:S01]  /*743c0*/  LOP3.LUT R72, R43, R80, RZ, 0x3c, !PT ;  /* 0x000000502b487212 */ /* 0x000fe200078e3cff */
[----:B------:R-:W-:Y:S01]  /*743d0*/  IMAD.X R82, R82, 0x1, R100, P0 ;  /* 0x0000000152527824 */ /* 0x000fe200000e0664 */
[----:B------:R-:W-:Y:S02]  /*743e0*/  LOP3.LUT R85, R27, R90, RZ, 0x3c, !PT ;  /* 0x0000005a1b557212 */ /* 0x000fe400078e3cff */
        /* <DEDUP_REMOVED lines=24> */
[----:B------:R-:W-:Y:S02]  /*74570*/  LOP3.LUT R96, R67, R54, R79, 0x96, !PT ;  /* 0x0000003643607212 */ /* 0x000fe400078e964f */
        /* <DEDUP_REMOVED lines=25> */
[----:B------:R-:W-:Y:S02]  /*74710*/  IADD3 R86, P1, R65, R66, RZ ;  /* 0x0000004241567210 */ /* 0x000fe40007f3e0ff */
[----:B------:R-:W-:Y:S02]  /*74720*/  LOP3.LUT R99, R99, R64, RZ, 0x3c, !PT ;  /* 0x0000004063637212 */ /* 0x000fe400078e3cff */
[----:B------:R-:W-:Y:S02]  /*74730*/  LOP3.LUT R94, R94, R83, RZ, 0x3c, !PT ;  /* 0x000000535e5e7212 */ /* 0x000fe400078e3cff */
[----:B------:R-:W-:Y:S01]  /*74740*/  IADD3 R66, P2, R46, R85, RZ ;  /* 0x000000552e427210 */ /* 0x000fe20007f5e0ff */
        /* <DEDUP_REMOVED lines=12> */
[----:B------:R-:W-:Y:S02]  /*74810*/  SHF.L.W.U32.HI R76, R93, 0x1, R76 ;  /* 0x000000015d4c7819 */ /* 0x000fe40000010e4c */
[----:B------:R-:W-:Y:S02]  /*74820*/  IADD3 R67, P0, P1, R20, R91, R67 ;  /* 0x0000005b14437210 */ /* 0x000fe4000791e043 */
        /* <DEDUP_REMOVED lines=40> */
[----:B------:R-:W-:Y:S02]  /*74ab0*/  SHF.L.W.U32.HI R95, R101, 0x8, R94 ;  /* 0x00000008655f7819 */ /* 0x000fe40000010e5e */
[----:B------:R-:W-:Y:S02]  /*74ac0*/  SHF.L.W.U32.HI R94, R94, 0x8, R101 ;  /* 0x000000085e5e7819 */ /* 0x000fe40000010e65 */
[----:B------:R-:W-:Y:S02]  /*74ad0*/  SHF.L.W.U32.HI R88, R93, 0x8, R82 ;  /* 0x000000085d587819 */ /* 0x000fe40000010e52 */
[----:B------:R-:W-:Y:S02]  /*74ae0*/  IADD3.X R52, R24, R89, R91, P0, P1 ;  /* 0x0000005918347210 */ /* 0x000fe400007e245b */
[----:B------:R-:W-:Y:S02]  /*74af0*/  SHF.L.W.U32.HI R93, R82, 0x8, R93 ;  /* 0x00000008525d7819 */ /* 0x000fe40000010e5d */
[----:B------:R-:W-:-:S02]  /*74b00*/  IADD3 R82, P0, P1, R22, R67, R85 ;  /* 0x0000004316527210 */ /* 0x000fc4000791e055 */
[----:B------:R-:W-:Y:S02]  /*74b10*/  IADD3 R90, P2, P3, R19, R74, R94 ;  /* 0x0000004a135a7210 */ /* 0x000fe40007b5e05e */
[----:B------:R-:W-:Y:S02]  /*74b20*/  LOP3.LUT R54, R55, R54, R89, 0x96, !PT ;  /* 0x0000003637367212 */ /* 0x000fe400078e9659 */
[----:B------:R-:W-:Y:S02]  /*74b30*/  LOP3.LUT R65, R52, R65, R78, 0x96, !PT ;  /* 0x0000004134417212 */ /* 0x000fe400078e964e */
[----:B------:R-:W-:Y:S02]  /*74b40*/  LOP3.LUT R98, R82, R53, R96, 0x96, !PT ;  /* 0x0000003552627212 */ /* 0x000fe400078e9660 */
[----:B------:R-:W-:Y:S02]  /*74b50*/  IADD3.X R89, R21, R96, R76, P0, P1 ;  /* 0x0000006015597210 */ /* 0x000fe400007e244c */
[----:B------:R-:W-:-:S02]  /*74b60*/  IADD3 R78, P4, P5, R38, R87, R93 ;  /* 0x00000057264e7210 */ /* 0x000fc40007d9e05d */
[----:B------:R-:W-:Y:S02]  /*74b70*/  LOP3.LUT R96, R90, R25, R84, 0x96, !PT ;  /* 0x000000195a607212 */ /* 0x000fe400078e9654 */
[----:B------:R-:W-:Y:S02]  /*74b80*/  SHF.L.W.U32.HI R25, R54, 0x10, R65 ;  /* 0x0000001036197819 */ /* 0x000fe40000010e41 */
[----:B------:R-:W-:Y:S02]  /*74b90*/  IADD3.X R84, R18, R84, R95, P2, P3 ;  /* 0x0000005412547210 */ /* 0x000fe400017e645f */
[----:B------:R-:W-:Y:S02]  /*74ba0*/  LOP3.LUT R53, R78, R43, R80, 0x96, !PT ;  /* 0x0000002b4e357212 */ /* 0x000fe400078e9650 */
        /* <DEDUP_REMOVED lines=17> */
[----:B------:R-:W-:Y:S01]  /*74cc0*/  SHF.L.W.U32.HI R74, R86, 0x1, R87 ;  /* 0x00000001564a7819 */ /* 0x000fe20000010e57 */
[----:B------:R-:W-:Y:S01]  /*74cd0*/  IMAD.X R91, R46, 0x1, R79, P0 ;  /* 0x000000012e5b7824 */ /* 0x000fe200000e064f */
[----:B------:R-:W-:Y:S01]  /*74ce0*/  SHF.L.W.U32.HI R87, R87, 0x1, R86 ;  /* 0x0000000157577819 */ /* 0x000fe20000010e56 */
        /* <DEDUP_REMOVED lines=10> */
[----:B------:R-:W-:Y:S02]  /*74d90*/  IADD3 R41, P2, P3, R41, R74, R82 ;  /* 0x0000004a29297210 */ /* 0x000fe40007b5e052 */
[----:B------:R-:W-:Y:S02]  /*74da0*/  LOP3.LUT R64, R93, R98, RZ, 0x3c, !PT ;  /* 0x000000625d407212 */ /* 0x000fe400078e3cff */
[----:B------:R-:W-:Y:S02]  /*74db0*/  LOP3.LUT R79, R88, R99, RZ, 0x3c, !PT ;  /* 0x00000063584f7212 */ /* 0x000fe400078e3cff */
[----:B------:R-:W-:Y:S02]  /*74dc0*/  IADD3 R66, P4, P5, R75, R95, R90 ;  /* 0x0000005f4b427210 */ /* 0x000fe40007d9e05a */
[----:B------:R-:W-:Y:S02]  /*74dd0*/  SHF.L.W.U32.HI R76, R76, 0x1, R81 ;  /* 0x000000014c4c7819 */ /* 0x000fe40000010e51 */
[----:B------:R-:W-:-:S02]  /*74de0*/  IADD3 R22, P1, P0, R22, R85, R78 ;  /* 0x0000005516167210 */ /* 0x000fc4000783e04e */
[----:B------:R-:W-:Y:S02]  /*74df0*/  IADD3.X R78, R26, R87, R89, P2, P3 ;  /* 0x000000571a4e7210 */ /* 0x000fe400017e6459 */
[----:B------:R-:W-:Y:S02]  /*74e00*/  SHF.L.W.U32.HI R93, R79, 0x1, R64 ;  /* 0x000000014f5d7819 */ /* 0x000fe40000010e40 */
[----:B------:R-:W-:Y:S02]  /*74e10*/  IADD3.X R81, R77, R94, R84, P4, P5 ;  /* 0x0000005e4d517210 */ /* 0x000fe400027ea454 */
[----:B------:R-:W-:Y:S02]  /*74e20*/  IADD3.X R83, R21, R76, R80, P1, P0 ;  /* 0x0000004c15537210 */ /* 0x000fe40000fe0450 */
[----:B------:R-:W-:Y:S02]  /*74e30*/  LOP3.LUT R26, R65, R78, RZ, 0x3c, !PT ;  /* 0x0000004e411a7212 */ /* 0x000fe400078e3cff */
[----:B------:R-:W-:-:S02]  /*74e40*/  SHF.L.W.U32.HI R88, R64, 0x1, R79 ;  /* 0x0000000140587819 */ /* 0x000fc40000010e4f */
[----:B------:R-:W-:Y:S02]  /*74e50*/  IADD3 R72, P2, P3, R38, R93, R55 ;  /* 0x0000005d26487210 */ /* 0x000fe40007b5e037 */
[----:B------:R-:W-:Y:S02]  /*74e60*/  LOP3.LUT R21, R54, R81, RZ, 0x3c, !PT ;  /* 0x0000005136157212 */ /* 0x000fe400078e3cff */
[----:B------:R-:W-:Y:S02]  /*74e70*/  LOP3.LUT R55, R43, R83, RZ, 0x3c, !PT ;  /* 0x000000532b377212 */ /* 0x000fe400078e3cff */
[----:B------:R-:W-:Y:S02]  /*74e80*/  IADD3 R26, P0, R26, R98, RZ ;  /* 0x000000621a1a7210 */ /* 0x000fe40007f1e0ff */
[----:B------:R-:W-:Y:S02]  /*74e90*/  LOP3.LUT R38, R42, R41, RZ, 0x3c, !PT ;  /* 0x000000292a267212 */ /* 0x000fe400078e3cff */
[----:B------:R-:W-:-:S02]  /*74ea0*/  IADD3.X R79, R23, R88, R52, P2, P3 ;  /* 0x00000058174f7210 */ /* 0x000fc400017e6434 */
        /* <DEDUP_REMOVED lines=14> */
[----:B------:R-:W-:Y:S02]  /*74f90*/  LOP3.LUT R87, R85, R55, RZ, 0x3c, !PT ;  /* 0x0000003755577212 */ /* 0x000fe400078e3cff */
[----:B------:R-:W-:-:S02]  /*74fa0*/  LOP3.LUT R76, R76, R67, RZ, 0x3c, !PT ;  /* 0x000000434c4c7212 */ /* 0x000fc400078e3cff */
[----:B------:R-:W-:Y:S01]  /*74fb0*/  SHF.L.W.U32.HI R52, R74, 0x8, R23 ;  /* 0x000000084a347819 */ /* 0x000fe20000010e17 */
[----:B------:R-:W-:Y:S01]  /*74fc0*/  IMAD.X R75, R75, 0x1, R86, P3 ;  /* 0x000000014b4b7824 */ /* 0x000fe200018e0656 */
[----:B------:R-:W-:Y:S02]  /*74fd0*/  SHF.L.W.U32.HI R23, R23, 0x8, R74 ;  /* 0x0000000817177819 */ /* 0x000fe40000010e4a */
[----:B------:R-:W-:Y:S02]  /*74fe0*/  SHF.L.W.U32.HI R85, R95, 0x8, R94 ;  /* 0x000000085f557819 */ /* 0x000fe40000010e5e */
[----:B------:R-:W-:Y:S02]  /*74ff0*/  SHF.L.W.U32.HI R86, R76, 0x8, R87 ;  /* 0x000000084c567819 */ /* 0x000fe40000010e57 */
[----:B------:R-:W-:Y:S02]  /*75000*/  SHF.L.W.U32.HI R87, R87, 0x8, R76 ;  /* 0x0000000857577819 */ /* 0x000fe40000010e4c */
[----:B------:R-:W-:-:S02]  /*75010*/  IADD3 R76, P0, P1, R16, R41, R23 ;  /* 0x00000029104c7210 */ /* 0x000fc4000791e017 */
[----:B------:R-:W-:Y:S02]  /*75020*/  SHF.L.W.U32.HI R84, R94, 0x8, R95 ;  /* 0x000000085e547819 */ /* 0x000fe40000010e5f */
[----:B------:R-:W-:Y:S02]  /*75030*/  IADD3 R74, P2, P3, R20, R66, R85 ;  /* 0x00000042144a7210 */ /* 0x000fe40007b5e055 */
[----:B------:R-:W-:Y:S02]  /*75040*/  LOP3.LUT R89, R93, R64, RZ, 0x3c, !PT ;  /* 0x000000405d597212 */ /* 0x000fe400078e3cff */
[----:B------:R-:W-:Y:S02]  /*75050*/  LOP3.LUT R80, R88, R75, RZ, 0x3c, !PT ;  /* 0x0000004b58507212 */ /* 0x000fe400078e3cff */
[----:B------:R-:W-:Y:S02]  /*75060*/  IADD3.X R77, R17, R78, R52, P0, P1 ;  /* 0x0000004e114d7210 */ /* 0x000fe400007e2434 */
[----:B------:R-:W-:-:S02]  /*75070*/  LOP3.LUT R65, R76, R65, R78, 0x96, !PT ;  /* 0x000000414c417212 */ /* 0x000fc400078e964e */
[----:B------:R-:W-:Y:S02]  /*75080*/  IADD3.X R78, R14, R81, R84, P2, P3 ;  /* 0x000000510e4e7210 */ /* 0x000fe400017e6454 */
[----:B------:R-:W-:Y:S02]  /*75090*/  SHF.L.W.U32.HI R88, R80, 0x8, R89 ;  /* 0x0000000850587819 */ /* 0x000fe40000010e59 */
[----:B------:R-:W-:Y:S02]  /*750a0*/  SHF.L.W.U32.HI R89, R89, 0x8, R80 ;  /* 0x0000000859597819 */ /* 0x000fe40000010e50 */
[----:B------:R-:W-:Y:S02]  /*750b0*/  IADD3 R80, P0, P1, R39, R22, R87 ;  /* 0x0000001627507210 */ /* 0x000fe4000791e057 */
[----:B------:R-:W-:Y:S02]  /*750c0*/  LOP3.LUT R16, R74, R54, R81, 0x96, !PT ;  /* 0x000000364a107212 */ /* 0x000fe400078e9651 */
[----:B------:R-:W-:-:S02]  /*750d0*/  LOP3.LUT R17, R78, R53, R66, 0x96, !PT ;  /* 0x000000354e117212 */ /* 0x000fc400078e9642 */
[----:B------:R-:W-:Y:S02]  /*750e0*/  IADD3 R39, P2, P3, R13, R72, R89 ;  /* 0x000000480d277210 */ /* 0x000fe40007b5e059 */
[----:B------:R-:W-:Y:S02]  /*750f0*/  IADD3.X R53, R24, R83, R86, P0, P1 ;  /* 0x0000005318357210 */ /* 0x000fe400007e2456 */
[----:B------:R-:W-:Y:S02]  /*75100*/  SHF.L.W.U32.HI R13, R16, 0x10, R17 ;  /* 0x00000010100d7819 */ /* 0x000fe40000010e11 */
[----:B------:R-:W-:Y:S02]  /*75110*/  LOP3.LUT R14, R80, R43, R83, 0x96, !PT ;  /* 0x0000002b500e7212 */ /* 0x000fe400078e9653 */
[----:B------:R-:W-:Y:S02]  /*75120*/  LOP3.LUT R25, R53, R25, R22, 0x96, !PT ;  /* 0x0000001935197212 */ /* 0x000fe400078e9616 */
[----:B------:R-:W-:-:S02]  /*75130*/  SHF.L.W.U32.HI R16, R17, 0x10, R16 ;  /* 0x0000001011107819 */ /* 0x000fc40000010e10 */
[----:B------:R-:W-:Y:S02]  /*75140*/  IADD3 R82, P0, R13, R82, RZ ;  /* 0x000000520d527210 */ /* 0x000fe40007f1e0ff */
[----:B------:R-:W-:Y:S02]  /*75150*/  IADD3.X R43, R15, R79, R88, P2, P3 ;  /* 0x0000004f0f2b7210 */ /* 0x000fe400017e6458 */
[----:B------:R-:W-:Y:S02]  /*75160*/  SHF.L.W.U32.HI R20, R25, 0x10, R14 ;  /* 0x0000001019147819 */ /* 0x000fe40000010e0e */
[----:B------:R-:W-:Y:S01]  /*75170*/  SHF.L.W.U32.HI R14, R14, 0x10, R25 ;  /* 0x000000100e0e7819 */ /* 0x000fe20000010e19 */
[----:B------:R-:W-:Y:S01]  /*75180*/  IMAD.X R25, R16, 0x1, R21, P0 ;  /* 0x0000000110197824 */ /* 0x000fe200000e0615 */
[----:B------:R-:W-:Y:S02]  /*75190*/  LOP3.LUT R15, R39, R46, R79, 0x96, !PT ;  /* 0x0000002e270f7212 */ /* 0x000fe400078e964f */
[----:B------:R-:W-:-:S02]  /*751a0*/  LOP3.LUT R72, R43, R27, R72, 0x96, !PT ;  /* 0x0000001b2b487212 */ /* 0x000fc400078e9648 */
[----:B------:R-:W-:Y:S02]  /*751b0*/  LOP3.LUT R42, R77, R42, R41, 0x96, !PT ;  /* 0x0000002a4d2a7212 */ /* 0x000fe400078e9629 */
[----:B------:R-:W-:Y:S02]  /*751c0*/  SHF.L.W.U32.HI R22, R72, 0x10, R15 ;  /* 0x0000001048167819 */ /* 0x000fe40000010e0f */
[----:B------:R-:W-:Y:S02]  /*751d0*/  LOP3.LUT R85, R85, R82, RZ, 0x3c, !PT ;  /* 0x0000005255557212 */ /* 0x000fe400078e3cff */
[----:B------:R-:W-:Y:S02]  /*751e0*/  LOP3.LUT R84, R84, R25, RZ, 0x3c, !PT ;  /* 0x0000001954547212 */ /* 0x000fe400078e3cff */
        /* <DEDUP_REMOVED lines=10> */
[----:B------:R-:W-:-:S03]  /*75290*/  LOP3.LUT R65, R87, R66, RZ, 0x3c, !PT ;  /* 0x0000004257417212 */ /* 0x000fc600078e3cff */
        /* <DEDUP_REMOVED lines=14> */
[----:B------:R-:W-:Y:S02]  /*75380*/  IADD3.X R81, R68, R55, R77, P2, P3 ;  /* 0x0000003744517210 */ /* 0x000fe400017e644d */
[----:B------:R-:W-:Y:S02]  /*75390*/  SHF.L.W.U32.HI R27, R23, 0x1, R52 ;  /* 0x00000001171b7819 */ /* 0x000fe40000010e34 */
        /* <DEDUP_REMOVED lines=11> */
[----:B------:R-:W-:Y:S02]  /*75450*/  LOP3.LUT R10, R17, R24, RZ, 0x3c, !PT ;  /* 0x00000018110a7212 */ /* 0x000fe400078e3cff */
[----:B------:R-:W-:Y:S02]  /*75460*/  IADD3 R75, P2, R75, R72, RZ ;  /* 0x000000484b4b7210 */ /* 0x000fe40007f5e0ff */
[----:B------:R-:W-:Y:S01]  /*75470*/  LOP3.LUT R77, R13, R80, RZ, 0x3c, !PT ;  /* 0x000000500d4d7212 */ /* 0x000fe200078e3cff */
[----:B------:R-:W-:Y:S01]  /*75480*/  IMAD.X R8, R8, 0x1, R85, P0 ;  /* 0x0000000108087824 */ /* 0x000fe200000e0655 */
[----:B------:R-:W-:-:S02]  /*75490*/  IADD3 R49, P3, R49, R82, RZ ;  /* 0x0000005231317210 */ /* 0x000fc40007f7e0ff */
[----:B------:R-:W-:Y:S01]  /*754a0*/  LOP3.LUT R52, R14, R67, RZ, 0x3c, !PT ;  /* 0x000000430e347212 */ /* 0x000fe200078e3cff */
        /* <DEDUP_REMOVED lines=18> */
[----:B------:R-:W-:-:S02]  /*755d0*/  SHF.L.W.U32.HI R42, R46, 0x8, R43 ;  /* 0x000000082e2a7819 */ /* 0x000fc40000010e2b */
[----:B------:R-:W-:Y:S02]  /*755e0*/  SHF.L.W.U32.HI R43, R43, 0x8, R46 ;  /* 0x000000082b2b7819 */ /* 0x000fe40000010e2e */
[----:B------:R-:W-:Y:S02]  /*755f0*/  IADD3 R66, P1, P0, R73, R24, R39 ;  /* 0x0000001849427210 */ /* 0x000fe4000783e027 */
[----:B------:R-:W-:Y:S02]  /*75600*/  IADD3.X R73, R36, R81, R19, P2, P3 ;  /* 0x0000005124497210 */ /* 0x000fe400017e6413 */
        /* <DEDUP_REMOVED lines=22> */
[----:B------:R-:W-:Y:S02]  /*75770*/  IADD3 R11, P3, R46, R49, RZ ;  /* 0x000000312e0b7210 */ /* 0x000fe40007f7e0ff */
[----:B------:R-:W-:Y:S02]  /*75780*/  SHF.L.W.U32.HI R37, R17, 0x10, R64 ;  /* 0x0000001011257819 */ /* 0x000fe40000010e40 */
[----:B------:R-:W-:Y:S01]  /*75790*/  IADD3 R14, P1, R16, R23, RZ ;  /* 0x00000017100e7210 */ /* 0x000fe20007f3e0ff */
[----:B------:R-:W-:Y:S01]  /*757a0*/  IMAD.X R23, R21, 0x1, R8, P0 ;  /* 0x0000000115177824 */ /* 0x000fe200000e0608 */
[----:B------:R-:W-:Y:S02]  /*757b0*/  LOP3.LUT R24, R26, R13, RZ, 0x3c, !PT ;  /* 0x0000000d1a187212 */ /* 0x000fe400078e3cff */
[----:B------:R-:W-:-:S02]  /*757c0*/  LOP3.LUT R43, R43, R11, RZ, 0x3c, !PT ;  /* 0x0000000b2b2b7212 */ /* 0x000fc400078e3cff */
[----:B------:R-:W-:Y:S01]  /*757d0*/  LOP3.LUT R26, R30, R11, R66, 0x96, !PT ;  /* 0x0000000b1e1a7212 */ /* 0x000fe200078e9642 */
[----:B------:R-:W-:Y:S01]  /*757e0*/  IMAD.X R11, R36, 0x1, R52, P3 ;  /* 0x00000001240b7824 */ /* 0x000fe200018e0634 */
[----:B------:R-:W-:Y:S01]  /*757f0*/  LOP3.LUT R65, R28, R13, R65, 0x96, !PT ;  /* 0x0000000d1c417212 */ /* 0x000fe200078e9641 */
[----:B------:R-:W-:Y:S02]  /*75800*/  IMAD.X R17, R37, 0x1, R10, P1 ;  /* 0x0000000125117824 */ /* 0x000fe400008e060a */
[----:B------:R-:W-:Y:S01]  /*75810*/  IMAD.X R28, R20, 0x1, R77, P2 ;  /* 0x00000001141c7824 */ /* 0x000fe200010e064d */
[----:B------:R-:W-:Y:S02]  /*75820*/  LOP3.LUT R13, R33, R23, R54, 0x96, !PT ;  /* 0x00000017210d7212 */ /* 0x000fe400078e9636 */
[----:B------:R-:W-:Y:S02]  /*75830*/  LOP3.LUT R18, R25, R12, RZ, 0x3c, !PT ;  /* 0x0000000c19127212 */ /* 0x000fe400078e3cff */
[----:B------:R-:W-:-:S02]  /*75840*/  LOP3.LUT R10, R42, R11, RZ, 0x3c, !PT ;  /* 0x0000000b2a0a7212 */ /* 0x000fc400078e3cff */
[----:B------:R-:W-:Y:S02]  /*75850*/  LOP3.LUT R23, R19, R23, RZ, 0x3c, !PT ;  /* 0x0000001713177212 */ /* 0x000fe400078e3cff */
[----:B------:R-:W-:Y:S02]  /*75860*/  LOP3.LUT R25, R39, R14, RZ, 0x3c, !PT ;  /* 0x0000000e27197212 */ /* 0x000fe400078e3cff */
[----:B------:R-:W-:Y:S02]  /*75870*/  LOP3.LUT R38, R38, R17, RZ, 0x3c, !PT ;  /* 0x0000001126267212 */ /* 0x000fe400078e3cff */
[----:B------:R-:W-:Y:S02]  /*75880*/  LOP3.LUT R41, R41, R28, RZ, 0x3c, !PT ;  /* 0x0000001c29297212 */ /* 0x000fe400078e3cff */
[----:B------:R-:W-:Y:S02]  /*75890*/  LOP3.LUT R31, R31, R11, R69, 0x96, !PT ;  /* 0x0000000b1f1f7212 */ /* 0x000fe400078e9645 */
[----:B------:R-:W-:-:S02]  /*758a0*/  LOP3.LUT R15, R35, R17, R71, 0x96, !PT ;  /* 0x00000011230f7212 */ /* 0x000fc400078e9647 */
[----:B------:R-:W-:Y:S02]  /*758b0*/  SHF.L.W.U32.HI R19, R10, 0x1, R43 ;  /* 0x000000010a137819 */ /* 0x000fe40000010e2b */
[----:B------:R-:W-:Y:S02]  /*758c0*/  SHF.L.W.U32.HI R11, R23, 0x1, R18 ;  /* 0x00000001170b7819 */ /* 0x000fe40000010e12 */
[----:B------:R-:W-:Y:S02]  /*758d0*/  SHF.L.W.U32.HI R17, R18, 0x1, R23 ;  /* 0x0000000112117819 */ /* 0x000fe40000010e17 */
        /* <DEDUP_REMOVED lines=8> */
[----:B------:R-:W-:-:S02]  /*75960*/  LOP3.LUT R16, R58, R22, R11, 0x96, !PT ;  /* 0x000000163a107212 */ /* 0x000fc400078e960b */
[----:B------:R-:W-:Y:S02]  /*75970*/  LOP3.LUT R30, R29, R28, R73, 0x96, !PT ;  /* 0x0000001c1d1e7212 */ /* 0x000fe400078e9649 */
[----:B------:R-:W-:Y:S02]  /*75980*/  SHF.L.W.U32.HI R24, R24, 0x1, R41 ;  /* 0x0000000118187819 */ /* 0x000fe40000010e29 */
[----:B------:R-:W-:Y:S02]  /*75990*/  LOP3.LUT R17, R59, R20, R17, 0x96, !PT ;  /* 0x000000143b117212 */ /* 0x000fe400078e9611 */
[----:B------:R-:W-:Y:S02]  /*759a0*/  LOP3.LUT R10, R60, R46, R23, 0x96, !PT ;  /* 0x0000002e3c0a7212 */ /* 0x000fe400078e9617 */
[----:B------:R-:W-:Y:S02]  /*759b0*/  LOP3.LUT R11, R61, R36, R25, 0x96, !PT ;  /* 0x000000243d0b7212 */ /* 0x000fe400078e9619 */
[----:B------:R-:W-:Y:S01]  /*759c0*/  LOP3.LUT R8, R62, R27, R8, 0x96, !PT ;  /* 0x0000001b3e087212 */ /* 0x000fe200078e9608 */
[----:B------:R0:W-:Y:S01]  /*759d0*/  STL.128 [R1+0x490], R12 ;  /* 0x0004900c01007387 */ /* 0x0001e20000100c00 */
[----:B------:R-:W-:Y:S01]  /*759e0*/  LOP3.LUT R63, R63, R21, R24, 0x96, !PT ;  /* 0x000000153f3f7212 */ /* 0x000fe200078e9618 */
[----:B------:R-:W-:-:S02]  /*759f0*/  IMAD.MOV.U32 R20, RZ, RZ, R18 ;  /* 0x000000ffff147224 */ /* 0x000fc400078e0012 */
[----:B------:R-:W-:Y:S02]  /*75a00*/  IMAD.MOV.U32 R21, RZ, RZ, R19 ;  /* 0x000000ffff157224 */ /* 0x000fe400078e0013 */
[----:B------:R-:W-:Y:S02]  /*75a10*/  IMAD.MOV.U32 R22, RZ, RZ, R16 ;  /* 0x000000ffff167224 */ /* 0x000fe400078e0010 */
[----:B------:R-:W-:Y:S02]  /*75a20*/  IMAD.MOV.U32 R23, RZ, RZ, R17 ;  /* 0x000000ffff177224 */ /* 0x000fe400078e0011 */
[----:B------:R-:W-:Y:S02]  /*75a30*/  IMAD.MOV.U32 R60, RZ, RZ, R10 ;  /* 0x000000ffff3c7224 */ /* 0x000fe400078e000a */
[----:B------:R-:W-:Y:S02]  /*75a40*/  IMAD.MOV.U32 R61, RZ, RZ, R11 ;  /* 0x000000ffff3d7224 */ /* 0x000fe400078e000b */
[----:B------:R-:W-:-:S02]  /*75a50*/  IMAD.MOV.U32 R62, RZ, RZ, R8 ;  /* 0x000000ffff3e7224 */ /* 0x000fc400078e0008 */
[----:B0-----:R-:W-:Y:S02]  /*75a60*/  IMAD.MOV.U32 R12, RZ, RZ, R65 ;  /* 0x000000ffff0c7224 */ /* 0x001fe400078e0041 */
[----:B------:R-:W-:Y:S02]  /*75a70*/  IMAD.MOV.U32 R13, RZ, RZ, R30 ;  /* 0x000000ffff0d7224 */ /* 0x000fe400078e001e */
[----:B------:R-:W-:Y:S02]  /*75a80*/  IMAD.MOV.U32 R14, RZ, RZ, R26 ;  /* 0x000000ffff0e7224 */ /* 0x000fe400078e001a */
[----:B------:R-:W-:Y:S01]  /*75a90*/  IMAD.MOV.U32 R15, RZ, RZ, R31 ;  /* 0x000000ffff0f7224 */ /* 0x000fe200078e001f */
[----:B------:R0:W-:Y:S04]  /*75aa0*/  STL.128 [R1+0x4a0], R20 ;  /* 0x0004a01401007387 */ /* 0x0001e80000100c00 */
[----:B------:R0:W-:Y:S04]  /*75ab0*/  STL.128 [R1+0x480], R12 ;  /* 0x0004800c01007387 */ /* 0x0001e80000100c00 */
[----:B------:R0:W-:Y:S04]  /*75ac0*/  STL.128 [R1+0x4b0], R60 ;  /* 0x0004b03c01007387 */ /* 0x0001e80000100c00 */
[----:B------:R0:W-:Y:S01]  /*75ad0*/  STL.64 [R1+0x3e0], R12 ;  /* 0x0003e00c01007387 */ /* 0x0001e20000100a00 */
[----:B------:R-:W-:Y:S05]  /*75ae0*/  BRA `(.L_x_151) ;  /* 0x0001692000007947 */ /* 0x000fea0003800000 */
.L_x_154:
[----:B------:R0:W5:Y:S01]  /*75af0*/  LDL.64 R12, [R1+0x3e0] ;  /* 0x0003e000010c7983 */ /* 0x0001620000100a00 */
[----:B------:R-:W-:Y:S05]  /*75b00*/  BRA `(.L_x_151) ;  /* 0x0001690000007947 */ /* 0x000fea0003800000 */
.L_x_153:
[----:B------:R-:W-:Y:S01]  /*75b10*/  ISETP.NE.AND P0, PT, R8, 0x1, PT ;  /* 0x000000010800780c */ /* 0x000fe20003f05270 */
[----:B------:R-:W-:-:S12]  /*75b20*/  CS2R R12, SRZ ;  /* 0x00000000000c7805 */ /* 0x000fd8000001ff00 */
[----:B------:R-:W-:Y:S05]  /*75b30*/  @P0 BRA `(.L_x_151) ;  /* 0x000168d000000947 */ /* 0x000fea0003800000 */
[----:B------:R-:W2:Y:S02]  /*75b40*/  LDL R10, [R1+0xf0] ;  /* 0x0000f000010a7983 */ /* 0x000ea40000100800 */
[----:B--2---:R-:W-:-:S04]  /*75b50*/  IADD3 R8, R10, 0x3f, RZ ;  /* 0x0000003f0a087810 */ /* 0x004fc80007ffe0ff */
[----:B------:R-:W-:-:S13]  /*75b60*/  ISETP.GE.U32.AND P0, PT, R8, 0x7f, PT ;  /* 0x0000007f0800780c */ /* 0x000fda0003f06070 */
[----:B------:R-:W-:Y:S05]  /*75b70*/  @!P0 BRA `(.L_x_151) ;  /* 0x0001689000008947 */ /* 0x000fea0003800000 */
[----:B------:R-:W-:Y:S01]  /*75b80*/  ISETP.NE.U32.AND P0, PT, R20, RZ, PT ;  /* 0x000000ff1400720c */ /* 0x000fe20003f05070 */
[----:B------:R-:W-:Y:S01]  /*75b90*/  BSSY B1, `(.L_x_159) ;  /* 0x000001b000017945 */ /* 0x000fe20003800000 */
[----:B------:R-:W-:-:S04]  /*75ba0*/  SHF.R.S32.HI R11, RZ, 0x1f, R10 ;  /* 0x0000001fff0b7819 */ /* 0x000fc8000001140a */
[----:B------:R-:W-:-:S04]  /*75bb0*/  LEA.HI R11, R11, R10, RZ, 0x6 ;  /* 0x0000000a0b0b7211 */ /* 0x000fc800078f30ff */
[----:B------:R-:W-:-:S03]  /*75bc0*/  SHF.R.S32.HI R13, RZ, 0x6, R11 ;  /* 0x00000006ff0d7819 */ /* 0x000fc6000001140b */
[----:B------:R-:W-:Y:S05]  /*75bd0*/  @!P0 BRA `(.L_x_160) ;  /* 0x0000004000008947 */ /* 0x000fea0003800000 */
[----:B------:R-:W-:Y:S01]  /*75be0*/  IMAD.MOV.U32 R16, RZ, RZ, R13 ;  /* 0x000000ffff107224 */ /* 0x000fe200078e000d */
[----:B------:R-:W-:Y:S02]  /*75bf0*/  MOV R19, 0x75c10 ;  /* 0x00075c1000137802 */ /* 0x000fe40000000f00 */
[----:B------:R-:W-:Y:S05]  /*75c00*/  CALL.REL.NOINC `($__internal_1_$__cuda_sm20_rem_u64) ;  /* 0x000c327000007944 */ /* 0x000fea0003c00000 */
[----:B------:R-:W-:Y:S05]  /*75c10*/  BRA `(.L_x_161) ;  /* 0x0000012000007947 */ /* 0x000fea0003800000 */
.L_x_160:
[----:B------:R-:W0:Y:S01]  /*75c20*/  I2F.U32.RP R8, R13 ;  /* 0x0000000d00087306 */ /* 0x000e220000209000 */
[----:B------:R-:W-:Y:S01]  /*75c30*/  ISETP.NE.U32.AND P1, PT, R13, RZ, PT ;  /* 0x000000ff0d00720c */ /* 0x000fe20003f25070 */
[----:B------:R-:W-:-:S06]  /*75c40*/  IMAD.MOV.U32 R57, RZ, RZ, RZ ;  /* 0x000000ffff397224 */ /* 0x000fcc00078e00ff */
[----:B0-----:R-:W0:Y:S02]  /*75c50*/  MUFU.RCP R8, R8 ;  /* 0x0000000800087308 */ /* 0x001e240000001000 */
[----:B0-----:R-:W-:-:S06]  /*75c60*/  IADD3 R10, R8, 0xffffffe, RZ ;  /* 0x0ffffffe080a7810 */ /* 0x001fcc0007ffe0ff */
[----:B------:R0:W1:Y:S02]  /*75c70*/  F2I.FTZ.U32.TRUNC.NTZ R11, R10 ;  /* 0x0000000a000b7305 */ /* 0x000064000021f000 */
[----:B0-----:R-:W-:Y:S02]  /*75c80*/  IMAD.MOV.U32 R10, RZ, RZ, RZ ;  /* 0x000000ffff0a7224 */ /* 0x001fe400078e00ff */
[----:B-1----:R-:W-:-:S04]  /*75c90*/  IMAD.MOV R12, RZ, RZ, -R11 ;  /* 0x000000ffff0c7224 */ /* 0x002fc800078e0a0b */
[----:B------:R-:W-:-:S04]  /*75ca0*/  IMAD R15, R12, R13, RZ ;  /* 0x0000000d0c0f7224 */ /* 0x000fc800078e02ff */
[----:B------:R-:W-:-:S06]  /*75cb0*/  IMAD.HI.U32 R11, R11, R15, R10 ;  /* 0x0000000f0b0b7227 */ /* 0x000fcc00078e000a */
[----:B------:R-:W-:-:S04]  /*75cc0*/  IMAD.HI.U32 R11, R11, R18, RZ ;  /* 0x000000120b0b7227 */ /* 0x000fc800078e00ff */
[----:B------:R-:W-:-:S04]  /*75cd0*/  IMAD.MOV R11, RZ, RZ, -R11 ;  /* 0x000000ffff0b7224 */ /* 0x000fc800078e0a0b */
[----:B------:R-:W-:-:S05]  /*75ce0*/  IMAD R56, R13, R11, R18 ;  /* 0x0000000b0d387224 */ /* 0x000fca00078e0212 */
[----:B------:R-:W-:-:S13]  /*75cf0*/  ISETP.GE.U32.AND P0, PT, R56, R13, PT ;  /* 0x0000000d3800720c */ /* 0x000fda0003f06070 */
[----:B------:R-:W-:-:S05]  /*75d00*/  @P0 IMAD.IADD R56, R56, 0x1, -R13 ;  /* 0x0000000138380824 */ /* 0x000fca00078e0a0d */
[----:B------:R-:W-:-:S13]  /*75d10*/  ISETP.GE.U32.AND P0, PT, R56, R13, PT ;  /* 0x0000000d3800720c */ /* 0x000fda0003f06070 */
[----:B------:R-:W-:Y:S01]  /*75d20*/  @P0 IMAD.IADD R56, R56, 0x1, -R13 ;  /* 0x0000000138380824 */ /* 0x000fe200078e0a0d */
[----:B------:R-:W-:Y:S02]  /*75d30*/  @!P1 LOP3.LUT R56, RZ, R13, RZ, 0x33, !PT ;  /* 0x0000000dff389212 */ /* 0x000fe400078e33ff */
.L_x_161:
[----:B------:R-:W-:Y:S05]  /*75d40*/  BSYNC B1 ;  /* 0x0000000000017941 */ /* 0x000fea0003800000 */
.L_x_159:
[----:B------:R-:W2:Y:S04]  /*75d50*/  LDL.64 R58, [R1+0xe8] ;  /* 0x0000e800013a7983 */ /* 0x000ea80000100a00 */
[----:B------:R0:W5:Y:S01]  /*75d60*/  LDL.64 R10, [R1+0x3c8] ;  /* 0x0003c800010a7983 */ /* 0x0001620000100a00 */
[----:B------:R-:W-:Y:S01]  /*75d70*/  BSSY B1, `(.L_x_162) ;  /* 0x0000aa7000017945 */ /* 0x000fe20003800000 */
[----:B------:R-:W-:Y:S02]  /*75d80*/  IMAD.MOV.U32 R41, RZ, RZ, 0x40 ;  /* 0x00000040ff297424 */ /* 0x000fe400078e00ff */
[----:B------:R-:W-:Y:S01]  /*75d90*/  IMAD.MOV.U32 R8, RZ, RZ, RZ ;  /* 0x000000ffff087224 */ /* 0x000fe200078e00ff */
[----:B--2---:R-:W-:-:S05]  /*75da0*/  IADD3 R38, P0, R58, R56, RZ ;  /* 0x000000383a267210 */ /* 0x004fca0007f1e0ff */
[----:B0-----:R-:W-:Y:S02]  /*75db0*/  IMAD.X R39, R59, 0x1, R57, P0 ;  /* 0x000000013b277824 */ /* 0x001fe400000e0639 */
.L_x_177:
[----:B-----5:R-:W-:Y:S01]  /*75dc0*/  IADD3 R68, P1, -R10, 0x80, RZ ;  /* 0x000000800a447810 */ /* 0x020fe20007f3e1ff */
[----:B------:R-:W-:Y:S03]  /*75dd0*/  BSSY B2, `(.L_x_163) ;  /* 0x0000a98000027945 */ /* 0x000fe60003800000 */
[----:B------:R-:W-:Y:S01]  /*75de0*/  ISETP.GT.U32.AND P0, PT, R41, R68, PT ;  /* 0x000000442900720c */ /* 0x000fe20003f04070 */
[----:B------:R-:W-:-:S05]  /*75df0*/  IMAD.X R67, RZ, RZ, ~R11, P1 ;  /* 0x000000ffff437224 */ /* 0x000fca00008e0e0b */
[----:B------:R-:W-:-:S13]  /*75e00*/  ISETP.GT.U32.AND.EX P0, PT, R8, R67, PT, P0 ;  /* 0x000000430800720c */ /* 0x000fda0003f04100 */
[----:B0-----:R-:W-:Y:S05]  /*75e10*/  @P0 BRA `(.L_x_164) ;  /* 0x0000039000000947 */ /* 0x001fea0003800000 */
[C---:B------:R-:W-:Y:S01]  /*75e20*/  IADD3 R12, P0, R41.reuse, -0x1, RZ ;  /* 0xffffffff290c7810 */ /* 0x040fe20007f1e0ff */
[----:B------:R-:W-:Y:S01]  /*75e30*/  BSSY B3, `(.L_x_165) ;  /* 0x0000020000037945 */ /* 0x000fe20003800000 */
[----:B------:R-:W-:Y:S01]  /*75e40*/  LOP3.LUT R24, R41, 0x3, RZ, 0xc0, !PT ;  /* 0x0000000329187812 */ /* 0x000fe200078ec0ff */
[----:B------:R-:W-:Y:S01]  /*75e50*/  IMAD.MOV.U32 R13, RZ, RZ, RZ ;  /* 0x000000ffff0d7224 */ /* 0x000fe200078e00ff */
[----:B------:R-:W-:Y:S01]  /*75e60*/  ISETP.GE.U32.AND P1, PT, R12, 0x3, PT ;  /* 0x000000030c00780c */ /* 0x000fe20003f26070 */
[----:B------:R-:W-:Y:S01]  /*75e70*/  IMAD.MOV.U32 R22, RZ, RZ, RZ ;  /* 0x000000ffff167224 */ /* 0x000fe200078e00ff */
[----:B------:R-:W-:Y:S02]  /*75e80*/  IADD3.X R12, R8, -0x1, RZ, P0, !PT ;  /* 0xffffffff080c7810 */ /* 0x000fe400007fe4ff */
[----:B------:R-:W-:Y:S02]  /*75e90*/  ISETP.NE.U32.AND P0, PT, R24, RZ, PT ;  /* 0x000000ff1800720c */ /* 0x000fe40003f05070 */
[----:B------:R-:W-:-:S02]  /*75ea0*/  ISETP.GE.U32.AND.EX P1, PT, R12, RZ, PT, P1 ;  /* 0x000000ff0c00720c */ /* 0x000fc40003f26110 */
[----:B------:R-:W-:-:S11]  /*75eb0*/  ISETP.NE.AND.EX P0, PT, RZ, RZ, PT, P0 ;  /* 0x000000ffff00720c */ /* 0x000fd60003f05300 */
[----:B------:R-:W-:Y:S05]  /*75ec0*/  @!P1 BRA `(.L_x_166) ;  /* 0x0000016000009947 */ /* 0x000fea0003800000 */
[----:B------:R-:W-:Y:S01]  /*75ed0*/  IADD3 R20, P1, -R24, R41, RZ ;  /* 0x0000002918147210 */ /* 0x000fe20007f3e1ff */
[----:B------:R-:W-:Y:S02]  /*75ee0*/  IMAD.MOV.U32 R13, RZ, RZ, RZ ;  /* 0x000000ffff0d7224 */ /* 0x000fe400078e00ff */
[----:B------:R-:W-:Y:S01]  /*75ef0*/  IMAD.MOV.U32 R22, RZ, RZ, RZ ;  /* 0x000000ffff167224 */ /* 0x000fe200078e00ff */
[----:B------:R-:W-:Y:S02]  /*75f00*/  IADD3.X R21, R8, -0x1, RZ, P1, !PT ;  /* 0xffffffff08157810 */ /* 0x000fe40000ffe4ff */
.L_x_167:
[----:B------:R-:W-:-:S05]  /*75f10*/  IADD3 R14, P1, R38, R13, RZ ;  /* 0x0000000d260e7210 */ /* 0x000fca0007f3e0ff */
[----:B------:R-:W-:-:S05]  /*75f20*/  IMAD.X R15, R39, 0x1, R22, P1 ;  /* 0x00000001270f7824 */ /* 0x000fca00008e0616 */
[----:B0-----:R-:W2:Y:S01]  /*75f30*/  LD.E.U8 R12, [R14.64] ;  /* 0x0000000e0e0c7980 */ /* 0x001ea2000c101100 */
[----:B------:R-:W-:-:S05]  /*75f40*/  IADD3 R19, R1, R10, R13 ;  /* 0x0000000a01137210 */ /* 0x000fca0007ffe00d */
[----:B--2---:R0:W-:Y:S04]  /*75f50*/  STL.U8 [R19+0x348], R12 ;  /* 0x0003480c13007387 */ /* 0x0041e80000100000 */
[----:B------:R-:W2:Y:S04]  /*75f60*/  LD.E.U8 R16, [R14.64+0x1] ;  /* 0x0000010e0e107980 */ /* 0x000ea8000c101100 */
[----:B--2---:R0:W-:Y:S04]  /*75f70*/  STL.U8 [R19+0x349], R16 ;  /* 0x0003491013007387 */ /* 0x0041e80000100000 */
[----:B------:R-:W2:Y:S01]  /*75f80*/  LD.E.U8 R17, [R14.64+0x2] ;  /* 0x0000020e0e117980 */ /* 0x000ea2000c101100 */
[----:B------:R-:W-:-:S03]  /*75f90*/  IADD3 R20, P1, R20, -0x4, RZ ;  /* 0xfffffffc14147810 */ /* 0x000fc60007f3e0ff */
[----:B--2---:R0:W-:Y:S04]  /*75fa0*/  STL.U8 [R19+0x34a], R17 ;  /* 0x00034a1113007387 */ /* 0x0041e80000100000 */
[----:B------:R-:W2:Y:S01]  /*75fb0*/  LD.E.U8 R18, [R14.64+0x3] ;  /* 0x0000030e0e127980 */ /* 0x000ea2000c101100 */
[----:B------:R-:W-:Y:S02]  /*75fc0*/  IADD3.X R21, R21, -0x1, RZ, P1, !PT ;  /* 0xffffffff15157810 */ /* 0x000fe40000ffe4ff */
[----:B------:R-:W-:Y:S02]  /*75fd0*/  ISETP.NE.U32.AND P1, PT, R20, RZ, PT ;  /* 0x000000ff1400720c */ /* 0x000fe40003f25070 */
[----:B------:R-:W-:Y:S02]  /*75fe0*/  IADD3 R13, P2, R13, 0x4, RZ ;  /* 0x000000040d0d7810 */ /* 0x000fe40007f5e0ff */
[----:B------:R-:W-:-:S03]  /*75ff0*/  ISETP.NE.AND.EX P1, PT, R21, RZ, PT, P1 ;  /* 0x000000ff1500720c */ /* 0x000fc60003f25310 */
[----:B------:R-:W-:Y:S01]  /*76000*/  IMAD.X R22, RZ, RZ, R22, P2 ;  /* 0x000000ffff167224 */ /* 0x000fe200010e0616 */
[----:B--2---:R0:W-:Y:S09]  /*76010*/  STL.U8 [R19+0x34b], R18 ;  /* 0x00034b1213007387 */ /* 0x0041f20000100000 */
[----:B------:R-:W-:Y:S05]  /*76020*/  @P1 BRA `(.L_x_167) ;  /* 0xfffffee000001947 */ /* 0x000fea000383ffff */
.L_x_166:
[----:B------:R-:W-:Y:S05]  /*76030*/  BSYNC B3 ;  /* 0x0000000000037941 */ /* 0x000fea0003800000 */
.L_x_165:
[----:B------:R-:W-:Y:S01]  /*76040*/  BSSY B3, `(.L_x_168) ;  /* 0x0000010000037945 */ /* 0x000fe20003800000 */
[----:B------:R-:W-:Y:S05]  /*76050*/  @!P0 BRA `(.L_x_169) ;  /* 0x000000e000008947 */ /* 0x000fea0003800000 */
[----:B------:R-:W-:-:S05]  /*76060*/  IADD3 R14, P0, R38, R13, RZ ;  /* 0x0000000d260e7210 */ /* 0x000fca0007f1e0ff */
[----:B------:R-:W-:-:S05]  /*76070*/  IMAD.X R15, R39, 0x1, R22, P0 ;  /* 0x00000001270f7824 */ /* 0x000fca00000e0616 */
[----:B------:R-:W2:Y:S01]  /*76080*/  LD.E.U8 R11, [R14.64] ;  /* 0x0000000e0e0b7980 */ /* 0x000ea2000c101100 */
[----:B0-----:R-:W-:Y:S02]  /*76090*/  IADD3 R12, R1, R10, R13 ;  /* 0x0000000a010c7210 */ /* 0x001fe40007ffe00d */
[----:B------:R-:W-:-:S04]  /*760a0*/  ISETP.NE.U32.AND P0, PT, R24, 0x1, PT ;  /* 0x000000011800780c */ /* 0x000fc80003f05070 */
[----:B------:R-:W-:Y:S01]  /*760b0*/  ISETP.NE.AND.EX P0, PT, RZ, RZ, PT, P0 ;  /* 0x000000ffff00720c */ /* 0x000fe20003f05300 */
[----:B--2---:R0:W-:-:S12]  /*760c0*/  STL.U8 [R12+0x348], R11 ;  /* 0x0003480b0c007387 */ /* 0x0041d80000100000 */
[----:B------:R-:W-:Y:S05]  /*760d0*/  @!P0 BRA `(.L_x_169) ;  /* 0x0000006000008947 */ /* 0x000fea0003800000 */
[----:B------:R-:W2:Y:S01]  /*760e0*/  LD.E.U8 R10, [R14.64+0x1] ;  /* 0x0000010e0e0a7980 */ /* 0x000ea2000c101100 */
[----:B------:R-:W-:-:S04]  /*760f0*/  ISETP.NE.U32.AND P0, PT, R24, 0x2, PT ;  /* 0x000000021800780c */ /* 0x000fc80003f05070 */
[----:B------:R-:W-:Y:S01]  /*76100*/  ISETP.NE.AND.EX P0, PT, RZ, RZ, PT, P0 ;  /* 0x000000ffff00720c */ /* 0x000fe20003f05300 */
[----:B--2---:R1:W-:-:S12]  /*76110*/  STL.U8 [R12+0x349], R10 ;  /* 0x0003490a0c007387 */ /* 0x0043d80000100000 */
[----:B0-----:R-:W2:Y:S04]  /*76120*/  @P0 LD.E.U8 R11, [R14.64+0x2] ;  /* 0x0000020e0e0b0980 */ /* 0x001ea8000c101100 */
[----:B--2---:R1:W-:Y:S02]  /*76130*/  @P0 STL.U8 [R12+0x34a], R11 ;  /* 0x00034a0b0c000387 */ /* 0x0043e40000100000 */
.L_x_169:
[----:B------:R-:W-:Y:S05]  /*76140*/  BSYNC B3 ;  /* 0x0000000000037941 */ /* 0x000fea0003800000 */
.L_x_168:
[----:B01----:R-:W2:Y:S01]  /*76150*/  LDL.64 R10, [R1+0x3c8] ;  /* 0x0003c800010a7983 */ /* 0x003ea20000100a00 */
[----:B------:R-:W-:Y:S01]  /*76160*/  CS2R R12, SRZ ;  /* 0x00000000000c7805 */ /* 0x000fe2000001ff00 */
[----:B--2---:R-:W-:-:S05]  /*76170*/  IADD3 R10, P0, R10, R41, RZ ;  /* 0x000000290a0a7210 */ /* 0x004fca0007f1e0ff */
[----:B------:R-:W-:-:S05]  /*76180*/  IMAD.X R11, R11, 0x1, R8, P0 ;  /* 0x000000010b0b7824 */ /* 0x000fca00000e0608 */
[----:B------:R0:W-:Y:S01]  /*76190*/  STL.64 [R1+0x3c8], R10 ;  /* 0x0003c80a01007387 */ /* 0x0001e20000100a00 */
[----:B------:R-:W-:Y:S05]  /*761a0*/  BRA `(.L_x_170) ;  /* 0x0000a5a000007947 */ /* 0x000fea0003800000 */
.L_x_164:
        /* <DEDUP_REMOVED lines=16> */
[----:B------:R-:W-:Y:S02]  /*762b0*/  IMAD.MOV.U32 R13, RZ, RZ, RZ ;  /* 0x000000ffff0d7224 */ /* 0x000fe400078e00ff */
[----:B------:R-:W-:Y:S01]  /*762c0*/  IMAD.MOV.U32 R22, RZ, RZ, RZ ;  /* 0x000000ffff167224 */ /* 0x000fe200078e00ff */
[----:B------:R-:W-:Y:S02]  /*762d0*/  IADD3.X R21, R67, -0x1, RZ, P1, !PT ;  /* 0xffffffff43157810 */ /* 0x000fe40000ffe4ff */
.L_x_175:
        /* <DEDUP_REMOVED lines=18> */
.L_x_174:
[----:B------:R-:W-:Y:S05]  /*76400*/  BSYNC B4 ;  /* 0x0000000000047941 */ /* 0x000fea0003800000 */
.L_x_173:
        /* <DEDUP_REMOVED lines=15> */
.L_x_172:
[----:B------:R-:W-:Y:S05]  /*76500*/  BSYNC B3 ;  /* 0x0000000000037941 */ /* 0x000fea0003800000 */
.L_x_171:
[----:B------:R-:W2:Y:S04]  /*76510*/  LDL.128 R52, [R1+0x350] ;  /* 0x0003500001347983 */ /* 0x000ea80000100c00 */
[----:B------:R-:W3:Y:S04]  /*76520*/  LDL.128 R20, [R1+0x360] ;  /* 0x0003600001147983 */ /* 0x000ee80000100c00 */
[----:B------:R-:W4:Y:S04]  /*76530*/  LDL.128 R28, [R1+0x370] ;  /* 0x00037000011c7983 */ /* 0x000f280000100c00 */
[----:B------:R-:W5:Y:S04]  /*76540*/  LDL.128 R24, [R1+0x380] ;  /* 0x0003800001187983 */ /* 0x000f680000100c00 */
[----:B0-----:R-:W3:Y:S04]  /*76550*/  LDL.128 R16, [R1+0x390] ;  /* 0x0003900001107983 */ /* 0x001ee80000100c00 */
[----:B-1----:R-:W3:Y:S04]  /*76560*/  LDL.128 R12, [R1+0x3a0] ;  /* 0x0003a000010c7983 */ /* 0x002ee80000100c00 */
[----:B------:R-:W3:Y:S04]  /*76570*/  LDL.64 R64, [R1+0x348] ;  /* 0x0003480001407983 */ /* 0x000ee80000100a00 */
[----:B------:R-:W3:Y:S04]  /*76580*/  LDL.64 R70, [R1+0x328] ;  /* 0x0003280001467983 */ /* 0x000ee80000100a00 */
[----:B------:R-:W3:Y:S01]  /*76590*/  LDL.64 R76, [R1+0x330] ;  /* 0x00033000014c7983 */ /* 0x000ee20000100a00 */
[----:B--2---:R-:W-:-:S02]  /*765a0*/  LOP3.LUT R11, R52, 0xffff, RZ, 0xc0, !PT ;  /* 0x0000ffff340b7812 */ /* 0x004fc400078ec0ff */
[----:B------:R-:W-:Y:S02]  /*765b0*/  LOP3.LUT R34, R54, 0xffff, RZ, 0xc0, !PT ;  /* 0x0000ffff36227812 */ /* 0x000fe400078ec0ff */
[----:B------:R-:W-:Y:S02]  /*765c0*/  SHF.R.U32.HI R10, RZ, 0x8, R11 ;  /* 0x00000008ff0a7819 */ /* 0x000fe4000001160b */
[----:B------:R-:W-:Y:S02]  /*765d0*/  PRMT R32, R52, 0x7732, RZ ;  /* 0x0000773234207816 */ /* 0x000fe400000000ff */
[----:B------:R-:W-:Y:S02]  /*765e0*/  PRMT R54, R54, 0x7732, RZ ;  /* 0x0000773236367816 */ /* 0x000fe400000000ff */
[----:B------:R-:W-:Y:S02]  /*765f0*/  LOP3.LUT R52, R10, 0xff, RZ, 0xc0, !PT ;  /* 0x000000ff0a347812 */ /* 0x000fe400078ec0ff */
[----:B------:R-:W-:-:S02]  /*76600*/  SHF.R.U32.HI R42, RZ, 0x8, R32 ;  /* 0x00000008ff2a7819 */ /* 0x000fc40000011620 */
[----:B------:R-:W-:Y:S02]  /*76610*/  SHF.R.U32.HI R10, RZ, 0x8, R54 ;  /* 0x00000008ff0a7819 */ /* 0x000fe40000011636 */
[----:B------:R-:W-:Y:S02]  /*76620*/  SHF.R.U32.HI R43, RZ, 0x8, R34 ;  /* 0x00000008ff2b7819 */ /* 0x000fe40000011622 */
[----:B------:R-:W-:Y:S02]  /*76630*/  LOP3.LUT R80, R32, 0xff, RZ, 0xc0, !PT ;  /* 0x000000ff20507812 */ /* 0x000fe400078ec0ff */
[----:B------:R-:W-:Y:S02]  /*76640*/  LOP3.LUT R42, R42, 0xffff, RZ, 0xc0, !PT ;  /* 0x0000ffff2a2a7812 */ /* 0x000fe400078ec0ff */
[----:B------:R-:W-:Y:S01]  /*76650*/  LOP3.LUT R46, R54, 0xff, RZ, 0xc0, !PT ;  /* 0x000000ff362e7812 */ /* 0x000fe200078ec0ff */
[----:B------:R-:W-:Y:S01]  /*76660*/  IMAD.WIDE.U32 R80, R80, 0x10000, RZ ;  /* 0x0001000050507825 */ /* 0x000fe200078e00ff */
[----:B------:R-:W-:-:S02]  /*76670*/  LOP3.LUT R10, R10, 0xffff, RZ, 0xc0, !PT ;  /* 0x0000ffff0a0a7812 */ /* 0x000fc400078ec0ff */
        /* <DEDUP_REMOVED lines=8> */
[----:B------:R-:W-:-:S02]  /*76700*/  SHF.L.U64.HI R55, R52, 0x8, RZ ;  /* 0x0000000834377819 */ /* 0x000fc400000102ff */
[----:B------:R-:W-:Y:S02]  /*76710*/  SHF.L.U64.HI R53, R79, 0x8, RZ ;  /* 0x000000084f357819 */ /* 0x000fe400000102ff */
[----:B------:R-:W-:Y:S02]  /*76720*/  PRMT R79, R34, 0x6540, R79 ;  /* 0x00006540224f7816 */ /* 0x000fe4000000004f */
[----:B------:R-:W-:Y:S02]  /*76730*/  LOP3.LUT R10, R43, R55, R81, 0xfe, !PT ;  /* 0x000000372b0a7212 */ /* 0x000fe400078efe51 */
[----:B------:R-:W-:Y:S02]  /*76740*/  PRMT R61, R11, 0x6540, R52 ;  /* 0x000065400b3d7816 */ /* 0x000fe40000000034 */
[----:B------:R-:W-:Y:S02]  /*76750*/  LOP3.LUT R34, R49, R53, R47, 0xfe, !PT ;  /* 0x0000003531227212 */ /* 0x000fe400078efe2f */
[----:B------:R-:W2:Y:S01]  /*76760*/  LDL.128 R52, [R1+0x3b0] ;  /* 0x0003b00001347983 */ /* 0x000ea20000100c00 */
[----:B------:R-:W-:-:S02]  /*76770*/  SHF.R.U32.HI R11, RZ, 0x8, R35 ;  /* 0x00000008ff0b7819 */ /* 0x000fc40000011623 */
[--C-:B------:R-:W-:Y:S02]  /*76780*/  LOP3.LUT R43, R10, 0xff, R33.reuse, 0xf8, !PT ;  /* 0x000000ff0a2b7812 */ /* 0x100fe400078ef821 */
[----:B------:R-:W-:Y:S01]  /*76790*/  SHF.R.U32.HI R10, RZ, 0x8, R33 ;  /* 0x00000008ff0a7819 */ /* 0x000fe20000011621 */
[----:B------:R-:W-:Y:S01]  /*767a0*/  IMAD.MOV.U32 R33, RZ, RZ, R37 ;  /* 0x000000ffff217224 */ /* 0x000fe200078e0025 */
[----:B------:R-:W-:Y:S02]  /*767b0*/  LOP3.LUT R34, R34, 0xff, R35, 0xf8, !PT ;  /* 0x000000ff22227812 */ /* 0x000fe400078ef823 */
[----:B------:R-:W-:Y:S01]  /*767c0*/  PRMT R11, R11, 0x7104, RZ ;  /* 0x000071040b0b7816 */ /* 0x000fe200000000ff */
[----:B------:R-:W-:Y:S01]  /*767d0*/  IMAD.MOV.U32 R32, RZ, RZ, R36 ;  /* 0x000000ffff207224 */ /* 0x000fe200078e0024 */
[----:B------:R-:W-:Y:S02]  /*767e0*/  PRMT R10, R10, 0x7104, RZ ;  /* 0x000071040a0a7816 */ /* 0x000fe400000000ff */
        /* <DEDUP_REMOVED lines=13> */
[----:B---3--:R-:W-:Y:S02]  /*768c0*/  LOP3.LUT R11, R20, 0xffff, RZ, 0xc0, !PT ;  /* 0x0000ffff140b7812 */ /* 0x008fe400078ec0ff */
[----:B------:R-:W-:Y:S02]  /*768d0*/  PRMT R34, R22, 0x7732, RZ ;  /* 0x0000773216227816 */ /* 0x000fe400000000ff */
[----:B------:R-:W-:Y:S02]  /*768e0*/  LOP3.LUT R78, R35, R10, RZ, 0xfc, !PT ;  /* 0x0000000a234e7212 */ /* 0x000fe400078efcff */
[C---:B------:R-:W-:Y:S01]  /*768f0*/  LOP3.LUT R32, R21.reuse, 0xffff, RZ, 0xc0, !PT ;  /* 0x0000ffff15207812 */ /* 0x040fe200078ec0ff */
[----:B------:R-:W-:Y:S01]  /*76900*/  IMAD.MOV.U32 R35, RZ, RZ, R34 ;  /* 0x000000ffff237224 */ /* 0x000fe200078e0022 */
[----:B------:R-:W-:-:S02]  /*76910*/  PRMT R33, R21, 0x7732, RZ ;  /* 0x0000773215217816 */ /* 0x000fc400000000ff */
[----:B------:R-:W-:Y:S02]  /*76920*/  SHF.R.U32.HI R10, RZ, 0x8, R11 ;  /* 0x00000008ff0a7819 */ /* 0x000fe4000001160b */
[----:B------:R-:W-:Y:S02]  /*76930*/  PRMT R20, R20, 0x7732, RZ ;  /* 0x0000773214147816 */ /* 0x000fe400000000ff */
[----:B------:R-:W-:Y:S02]  /*76940*/  LOP3.LUT R21, R22, 0xffff, RZ, 0xc0, !PT ;  /* 0x0000ffff16157812 */ /* 0x000fe400078ec0ff */
[----:B------:R-:W-:Y:S02]  /*76950*/  LOP3.LUT R79, R48, R79, R46, 0xfe, !PT ;  /* 0x0000004f304f7212 */ /* 0x000fe400078efe2e */
[----:B------:R-:W-:Y:S02]  /*76960*/  LOP3.LUT R48, R10, 0xff, RZ, 0xc0, !PT ;  /* 0x000000ff0a307812 */ /* 0x000fe400078ec0ff */
[----:B------:R-:W-:-:S02]  /*76970*/  SHF.R.U32.HI R34, RZ, 0x8, R21 ;  /* 0x00000008ff227819 */ /* 0x000fc40000011615 */
[----:B------:R-:W-:Y:S02]  /*76980*/  SHF.R.U32.HI R10, RZ, 0x8, R20 ;  /* 0x00000008ff0a7819 */ /* 0x000fe40000011614 */
[----:B------:R-:W-:Y:S02]  /*76990*/  LOP3.LUT R82, R20, 0xff, RZ, 0xc0, !PT ;  /* 0x000000ff14527812 */ /* 0x000fe400078ec0ff */
[----:B------:R-:W-:Y:S02]  /*769a0*/  SHF.R.U32.HI R20, RZ, 0x8, R35 ;  /* 0x00000008ff147819 */ /* 0x000fe40000011623 */
[----:B------:R-:W-:Y:S02]  /*769b0*/  LOP3.LUT R46, R34, 0xff, RZ, 0xc0, !PT ;  /* 0x000000ff222e7812 */ /* 0x000fe400078ec0ff */
[----:B------:R-:W-:Y:S02]  /*769c0*/  LOP3.LUT R34, R35, 0xff, RZ, 0xc0, !PT ;  /* 0x000000ff23227812 */ /* 0x000fe400078ec0ff */
[----:B------:R-:W-:-:S02]  /*769d0*/  LOP3.LUT R10, R10, 0xffff, RZ, 0xc0, !PT ;  /* 0x0000ffff0a0a7812 */ /* 0x000fc400078ec0ff */
[----:B------:R-:W-:Y:S01]  /*769e0*/  LOP3.LUT R20, R20, 0xffff, RZ, 0xc0, !PT ;  /* 0x0000ffff14147812 */ /* 0x000fe200078ec0ff */
[----:B------:R-:W-:Y:S01]  /*769f0*/  IMAD.WIDE.U32 R82, R82, 0x10000, RZ ;  /* 0x0001000052527825 */ /* 0x000fe200078e00ff */
[----:B------:R-:W-:Y:S02]  /*76a00*/  LOP3.LUT R80, R42, R61, R80, 0xfe, !PT ;  /* 0x0000003d2a507212 */ /* 0x000fe400078efe50 */
[----:B------:R-:W-:Y:S01]  /*76a10*/  LOP3.LUT R22, R23, 0xffff, RZ, 0xc0, !PT ;  /* 0x0000ffff17167812 */ /* 0x000fe200078ec0ff */
[----:B------:R-:W-:Y:S01]  /*76a20*/  IMAD.WIDE.U32 R34, R34, 0x10000, RZ ;  /* 0x0001000022227825 */ /* 0x000fe200078e00ff */
[----:B------:R-:W-:Y:S02]  /*76a30*/  SHF.L.U64.HI R63, R48, 0x8, RZ ;  /* 0x00000008303f7819 */ /* 0x000fe400000102ff */
[----:B------:R-:W-:Y:S01]  /*76a40*/  SHF.L.U64.HI R49, R46, 0x8, RZ ;  /* 0x000000082e317819 */ /* 0x000fe200000102ff */
        /* <DEDUP_REMOVED lines=8> */
[----:B------:R-:W-:Y:S02]  /*76ad0*/  LOP3.LUT R35, R43, 0xff, R32, 0xf8, !PT ;  /* 0x000000ff2b237812 */ /* 0x000fe400078ef820 */
[----:B------:R-:W-:Y:S02]  /*76ae0*/  LOP3.LUT R20, R21, 0xff, R22, 0xf8, !PT ;  /* 0x000000ff15147812 */ /* 0x000fe400078ef816 */
[----:B------:R-:W-:Y:S02]  /*76af0*/  PRMT R10, R10, 0x7104, RZ ;  /* 0x000071040a0a7816 */ /* 0x000fe400000000ff */
        /* <DEDUP_REMOVED lines=15> */
[----:B------:R-:W-:Y:S01]  /*76bf0*/  LOP3.LUT R81, R33, R10, RZ, 0xfc, !PT ;  /* 0x0000000a21517212 */ /* 0x000fe200078efcff */
[----:B------:R-:W3:Y:S01]  /*76c00*/  LDL.64 R42, [R1+0x3c0] ;  /* 0x0003c000012a7983 */ /* 0x000ee20000100a00 */
[----:B------:R-:W-:-:S03]  /*76c10*/  LOP3.LUT R85, R20, R11, RZ, 0xfc, !PT ;  /* 0x0000000b14557212 */ /* 0x000fc600078efcff */
[----:B------:R-:W2:Y:S01]  /*76c20*/  LDL.64 R10, [R1+0x2e8] ;  /* 0x0002e800010a7983 */ /* 0x000ea20000100a00 */
[----:B----4-:R-:W-:-:S03]  /*76c30*/  PRMT R35, R28, 0x7732, RZ ;  /* 0x000077321c237816 */ /* 0x010fc600000000ff */
[----:B------:R-:W4:Y:S01]  /*76c40*/  LDL.128 R20, [R1+0x300] ;  /* 0x0003000001147983 */ /* 0x000f220000100c00 */
[----:B------:R-:W-:Y:S02]  /*76c50*/  LOP3.LUT R32, R28, 0xffff, RZ, 0xc0, !PT ;  /* 0x0000ffff1c207812 */ /* 0x000fe400078ec0ff */
[----:B------:R-:W-:Y:S02]  /*76c60*/  LOP3.LUT R83, R36, R47, R34, 0xfe, !PT ;  /* 0x0000002f24537212 */ /* 0x000fe400078efe22 */
[C---:B------:R-:W-:Y:S02]  /*76c70*/  LOP3.LUT R33, R29.reuse, 0xffff, RZ, 0xc0, !PT ;  /* 0x0000ffff1d217812 */ /* 0x040fe400078ec0ff */
[----:B------:R-:W-:Y:S01]  /*76c80*/  PRMT R36, R29, 0x7732, RZ ;  /* 0x000077321d247816 */ /* 0x000fe200000000ff */
[----:B------:R-:W-:Y:S01]  /*76c90*/  IMAD.MOV.U32 R29, RZ, RZ, R35 ;  /* 0x000000ffff1d7224 */ /* 0x000fe200078e0023 */
[----:B------:R-:W-:Y:S02]  /*76ca0*/  SHF.R.U32.HI R28, RZ, 0x8, R32 ;  /* 0x00000008ff1c7819 */ /* 0x000fe40000011620 */
[----:B------:R-:W-:-:S02]  /*76cb0*/  PRMT R37, R30, 0x7732, RZ ;  /* 0x000077321e257816 */ /* 0x000fc400000000ff */
[----:B------:R-:W-:Y:S02]  /*76cc0*/  LOP3.LUT R34, R30, 0xffff, RZ, 0xc0, !PT ;  /* 0x0000ffff1e227812 */ /* 0x000fe400078ec0ff */
[----:B------:R-:W-:Y:S02]  /*76cd0*/  LOP3.LUT R69, R28, 0xff, RZ, 0xc0, !PT ;  /* 0x000000ff1c457812 */ /* 0x000fe400078ec0ff */
[----:B------:R-:W-:Y:S02]  /*76ce0*/  SHF.R.U32.HI R28, RZ, 0x8, R29 ;  /* 0x00000008ff1c7819 */ /* 0x000fe4000001161d */
[----:B------:R-:W-:Y:S02]  /*76cf0*/  LOP3.LUT R46, R29, 0xff, RZ, 0xc0, !PT ;  /* 0x000000ff1d2e7812 */ /* 0x000fe400078ec0ff */
[----:B------:R-:W-:Y:S02]  /*76d00*/  SHF.R.U32.HI R29, RZ, 0x8, R37 ;  /* 0x00000008ff1d7819 */ /* 0x000fe40000011625 */
[----:B------:R-:W-:-:S02]  /*76d10*/  SHF.R.U32.HI R35, RZ, 0x8, R34 ;  /* 0x00000008ff237819 */ /* 0x000fc40000011622 */
[----:B------:R-:W-:Y:S02]  /*76d20*/  LOP3.LUT R28, R28, 0xffff, RZ, 0xc0, !PT ;  /* 0x0000ffff1c1c7812 */ /* 0x000fe400078ec0ff */
[----:B------:R-:W-:Y:S02]  /*76d30*/  LOP3.LUT R60, R37, 0xff, RZ, 0xc0, !PT ;  /* 0x000000ff253c7812 */ /* 0x000fe400078ec0ff */
[----:B------:R-:W-:Y:S02]  /*76d40*/  LOP3.LUT R29, R29, 0xffff, RZ, 0xc0, !PT ;  /* 0x0000ffff1d1d7812 */ /* 0x000fe400078ec0ff */
[----:B------:R-:W-:Y:S01]  /*76d50*/  LOP3.LUT R49, R35, 0xff, RZ, 0xc0, !PT ;  /* 0x000000ff23317812 */ /* 0x000fe200078ec0ff */
[----:B------:R-:W-:Y:S01]  /*76d60*/  IMAD.WIDE.U32 R46, R46, 0x10000, RZ ;  /* 0x000100002e2e7825 */ /* 0x000fe200078e00ff */
[----:B------:R-:W-:Y:S02]  /*76d70*/  PRMT R37, R32, 0x6540, R69 ;  /* 0x0000654020257816 */ /* 0x000fe40000000045 */
[----:B------:R-:W-:Y:S01]  /*76d80*/  SHF.L.U64.HI R69, R69, 0x8, RZ ;  /* 0x0000000845457819 */ /* 0x000fe200000102ff */
[----:B------:R-:W-:Y:S01]  /*76d90*/  IMAD.WIDE.U32 R62, R28, 0x1000000, RZ ;  /* 0x010000001c3e7825 */ /* 0x000fe200078e00ff */
[----:B------:R-:W-:-:S02]  /*76da0*/  LOP3.LUT R30, R31, 0xffff, RZ, 0xc0, !PT ;  /* 0x0000ffff1f1e7812 */ /* 0x000fc400078ec0ff */
[----:B------:R-:W-:Y:S01]  /*76db0*/  SHF.L.U64.HI R35, R49, 0x8, RZ ;  /* 0x0000000831237819 */ /* 0x000fe200000102ff */
[----:B------:R-:W-:-:S04]  /*76dc0*/  IMAD.WIDE.U32 R60, R60, 0x10000, RZ ;  /* 0x000100003c3c7825 */ /* 0x000fc800078e00ff */
[----:B------:R-:W-:Y:S01]  /*76dd0*/  IMAD.WIDE.U32 R72, R29, 0x1000000, RZ ;  /* 0x010000001d487825 */ /* 0x000fe200078e00ff */
[----:B------:R-:W-:Y:S02]  /*76de0*/  LOP3.LUT R32, R63, R69, R47, 0xfe, !PT ;  /* 0x000000453f207212 */ /* 0x000fe400078efe2f */
[----:B------:R-:W-:Y:S02]  /*76df0*/  SHF.R.U32.HI R28, RZ, 0x8, R33 ;  /* 0x00000008ff1c7819 */ /* 0x000fe40000011621 */
[----:B------:R-:W-:Y:S02]  /*76e00*/  LOP3.LUT R35, R73, R35, R61, 0xfe, !PT ;  /* 0x0000002349237212 */ /* 0x000fe400078efe3d */
[----:B------:R-:W-:Y:S02]  /*76e10*/  SHF.R.U32.HI R29, RZ, 0x8, R30 ;  /* 0x00000008ff1d7819 */ /* 0x000fe4000001161e */
[----:B------:R-:W-:Y:S02]  /*76e20*/  LOP3.LUT R33, R32, 0xff, R33, 0xf8, !PT ;  /* 0x000000ff20217812 */ /* 0x000fe400078ef821 */
[----:B------:R-:W-:-:S02]  /*76e30*/  PRMT R28, R28, 0x7104, RZ ;  /* 0x000071041c1c7816 */ /* 0x000fc400000000ff */
[----:B------:R-:W-:Y:S02]  /*76e40*/  LOP3.LUT R32, R35, 0xff, R30, 0xf8, !PT ;  /* 0x000000ff23207812 */ /* 0x000fe400078ef81e */
[----:B------:R-:W-:Y:S02]  /*76e50*/  PRMT R29, R29, 0x7104, RZ ;  /* 0x000071041d1d7816 */ /* 0x000fe400000000ff */
[----:B------:R-:W-:Y:S02]  /*76e60*/  PRMT R31, R31, 0x7732, RZ ;  /* 0x000077321f1f7816 */ /* 0x000fe400000000ff */
        /* <DEDUP_REMOVED lines=8> */
[----:B------:R-:W-:Y:S01]  /*76ef0*/  PRMT R47, R34, 0x6540, R49 ;  /* 0x00006540222f7816 */ /* 0x000fe20000000031 */
[----:B------:R-:W-:Y:S01]  /*76f00*/  IMAD.SHL.U32 R48, R48, 0x1000000, RZ ;  /* 0x0100000030307824 */ /* 0x000fe200078e00ff */
[----:B------:R-:W-:Y:S01]  /*76f10*/  LOP3.LUT R33, R33, 0xff0000, R30, 0xf8, !PT ;  /* 0x00ff000021217812 */ /* 0x000fe200078ef81e */
[----:B------:R-:W-:Y:S01]  /*76f20*/  IMAD.SHL.U32 R49, R29, 0x1000000, RZ ;  /* 0x010000001d317824 */ /* 0x000fe200078e00ff */
[----:B------:R-:W-:-:S02]  /*76f30*/  LOP3.LUT R28, R32, 0xff0000, R31, 0xf8, !PT ;  /* 0x00ff0000201c7812 */ /* 0x000fc400078ef81f */
[----:B------:R-:W-:Y:S02]  /*76f40*/  LOP3.LUT R48, R33, R48, RZ, 0xfc, !PT ;  /* 0x0000003021307212 */ /* 0x000fe400078efcff */
[----:B------:R-:W-:Y:S01]  /*76f50*/  LOP3.LUT R49, R28, R49, RZ, 0xfc, !PT ;  /* 0x000000311c317212 */ /* 0x000fe200078efcff */
[----:B------:R-:W3:Y:S01]  /*76f60*/  LDL.128 R32, [R1+0x2f0] ;  /* 0x0002f00001207983 */ /* 0x000ee20000100c00 */
[----:B------:R-:W-:-:S03]  /*76f70*/  LOP3.LUT R46, R62, R37, R46, 0xfe, !PT ;  /* 0x000000253e2e7212 */ /* 0x000fc600078efe2e */
[----:B------:R-:W3:Y:S04]  /*76f80*/  LDL.128 R28, [R1+0x310] ;  /* 0x00031000011c7983 */ /* 0x000ee80000100c00 */
[----:B------:R-:W3:Y:S01]  /*76f90*/  LDL.64 R36, [R1+0x320] ;  /* 0x0003200001247983 */ /* 0x000ee20000100a00 */
[C---:B-----5:R-:W-:Y:S02]  /*76fa0*/  LOP3.LUT R66, R24.reuse, 0xffff, RZ, 0xc0, !PT ;  /* 0x0000ffff18427812 */ /* 0x060fe400078ec0ff */
[----:B------:R-:W-:Y:S02]  /*76fb0*/  PRMT R61, R24, 0x7732, RZ ;  /* 0x00007732183d7816 */ /* 0x000fe400000000ff */
[C---:B------:R-:W-:Y:S02]  /*76fc0*/  LOP3.LUT R69, R25.reuse, 0xffff, RZ, 0xc0, !PT ;  /* 0x0000ffff19457812 */ /* 0x040fe400078ec0ff */
[----:B------:R-:W-:-:S02]  /*76fd0*/  PRMT R84, R25, 0x7732, RZ ;  /* 0x0000773219547816 */ /* 0x000fc400000000ff */
[----:B------:R-:W-:Y:S01]  /*76fe0*/  LOP3.LUT R47, R72, R47, R60, 0xfe, !PT ;  /* 0x0000002f482f7212 */ /* 0x000fe200078efe3c */
[----:B------:R-:W5:Y:S01]  /*76ff0*/  LDL.64 R24, [R1+0x338] ;  /* 0x0003380001187983 */ /* 0x000f620000100a00 */
[C---:B------:R-:W-:Y:S02]  /*77000*/  LOP3.LUT R72, R26.reuse, 0xffff, RZ, 0xc0, !PT ;  /* 0x0000ffff1a487812 */ /* 0x040fe400078ec0ff */
[----:B------:R-:W-:Y:S02]  /*77010*/  PRMT R73, R26, 0x7732, RZ ;  /* 0x000077321a497816 */ /* 0x000fe400000000ff */
[C---:B------:R-:W-:Y:S02]  /*77020*/  LOP3.LUT R74, R27.reuse, 0xffff, RZ, 0xc0, !PT ;  /* 0x0000ffff1b4a7812 */ /* 0x040fe400078ec0ff */
[----:B------:R-:W-:Y:S02]  /*77030*/  PRMT R86, R27, 0x7732, RZ ;  /* 0x000077321b567816 */ /* 0x000fe400000000ff */
[----:B------:R-:W3:Y:S01]  /*77040*/  LDL.64 R26, [R1+0x340] ;  /* 0x00034000011a7983 */ /* 0x000ee20000100a00 */
[----:B------:R-:W-:-:S02]  /*77050*/  SHF.R.U32.HI R60, RZ, 0x8, R66 ;  /* 0x00000008ff3c7819 */ /* 0x000fc40000011642 */
[----:B------:R-:W-:Y:S02]  /*77060*/  SHF.R.U32.HI R62, RZ, 0x8, R72 ;  /* 0x00000008ff3e7819 */ /* 0x000fe40000011648 */
[----:B------:R-:W-:Y:S02]  /*77070*/  LOP3.LUT R89, R60, 0xff, RZ, 0xc0, !PT ;  /* 0x000000ff3c597812 */ /* 0x000fe400078ec0ff */
        /* <DEDUP_REMOVED lines=36> */
[----:B------:R-:W-:Y:S02]  /*772c0*/  PRMT R72, R16, 0x7732, RZ ;  /* 0x0000773210487816 */ /* 0x000fe400000000ff */
[----:B------:R-:W-:-:S02]  /*772d0*/  LOP3.LUT R69, R17, 0xffff, RZ, 0xc0, !PT ;  /* 0x0000ffff11457812 */ /* 0x000fc400078ec0ff */
[----:B------:R-:W-:Y:S02]  /*772e0*/  PRMT R90, R17, 0x7732, RZ ;  /* 0x00007732115a7816 */ /* 0x000fe400000000ff */
[----:B------:R-:W-:Y:S02]  /*772f0*/  LOP3.LUT R66, R66, R61, RZ, 0xfc, !PT ;  /* 0x0000003d42427212 */ /* 0x000fe400078efcff */
[----:B------:R-:W-:Y:S02]  /*77300*/  PRMT R17, R18, 0x7732, RZ ;  /* 0x0000773212117816 */ /* 0x000fe400000000ff */
[----:B------:R-:W-:Y:S02]  /*77310*/  LOP3.LUT R61, R86, R63, RZ, 0xfc, !PT ;  /* 0x0000003f563d7212 */ /* 0x000fe400078efcff */
[----:B------:R-:W-:Y:S02]  /*77320*/  LOP3.LUT R63, R16, 0xffff, RZ, 0xc0, !PT ;  /* 0x0000ffff103f7812 */ /* 0x000fe400078ec0ff */
[----:B------:R-:W-:Y:S01]  /*77330*/  LOP3.LUT R74, R18, 0xffff, RZ, 0xc0, !PT ;  /* 0x0000ffff124a7812 */ /* 0x000fe200078ec0ff */
[----:B------:R-:W-:Y:S01]  /*77340*/  IMAD.MOV.U32 R18, RZ, RZ, R72 ;  /* 0x000000ffff127224 */ /* 0x000fe200078e0048 */
[----:B------:R-:W-:Y:S01]  /*77350*/  SHF.R.U32.HI R16, RZ, 0x8, R63 ;  /* 0x00000008ff107819 */ /* 0x000fe2000001163f */
[----:B------:R-:W-:Y:S01]  /*77360*/  IMAD.MOV.U32 R72, RZ, RZ, R17 ;  /* 0x000000ffff487224 */ /* 0x000fe200078e0011 */
[----:B------:R-:W-:-:S02]  /*77370*/  LOP3.LUT R62, R92, R87, R62, 0xfe, !PT ;  /* 0x000000575c3e7212 */ /* 0x000fc400078efe3e */
[----:B------:R-:W-:Y:S02]  /*77380*/  SHF.R.U32.HI R17, RZ, 0x8, R74 ;  /* 0x00000008ff117819 */ /* 0x000fe4000001164a */
[C---:B------:R-:W-:Y:S02]  /*77390*/  LOP3.LUT R84, R19.reuse, 0xffff, RZ, 0xc0, !PT ;  /* 0x0000ffff13547812 */ /* 0x040fe400078ec0ff */
[----:B------:R-:W-:Y:S02]  /*773a0*/  PRMT R92, R19, 0x7732, RZ ;  /* 0x00007732135c7816 */ /* 0x000fe400000000ff */
        /* <DEDUP_REMOVED lines=36> */
[----:B------:R-:W-:Y:S02]  /*775f0*/  LOP3.LUT R63, R72, R89, R16, 0xfe, !PT ;  /* 0x00000059483f7212 */ /* 0x000fe400078efe10 */
[----:B------:R-:W-:Y:S01]  /*77600*/  LOP3.LUT R72, R84, R17, RZ, 0xfc, !PT ;  /* 0x0000001154487212 */ /* 0x000fe200078efcff */
[----:B------:R-:W-:Y:S01]  /*77610*/  IMAD.SHL.U32 R19, R19, 0x1000000, RZ ;  /* 0x0100000013137824 */ /* 0x000fe200078e00ff */
[----:B------:R-:W-:-:S02]  /*77620*/  LOP3.LUT R74, R74, 0xff0000, R69, 0xf8, !PT ;  /* 0x00ff00004a4a7812 */ /* 0x000fc400078ef845 */
[----:B------:R-:W-:Y:S02]  /*77630*/  LOP3.LUT R17, R12, 0xffff, RZ, 0xc0, !PT ;  /* 0x0000ffff0c117812 */ /* 0x000fe400078ec0ff */
[----:B------:R-:W-:Y:S02]  /*77640*/  LOP3.LUT R84, R14, 0xffff, RZ, 0xc0, !PT ;  /* 0x0000ffff0e547812 */ /* 0x000fe400078ec0ff */
[----:B------:R-:W-:Y:S02]  /*77650*/  PRMT R16, R12, 0x7732, RZ ;  /* 0x000077320c107816 */ /* 0x000fe400000000ff */
[----:B------:R-:W-:Y:S02]  /*77660*/  LOP3.LUT R69, R74, R19, RZ, 0xfc, !PT ;  /* 0x000000134a457212 */ /* 0x000fe400078efcff */
[----:B------:R-:W-:Y:S02]  /*77670*/  SHF.R.U32.HI R12, RZ, 0x8, R17 ;  /* 0x00000008ff0c7819 */ /* 0x000fe40000011611 */
[----:B------:R-:W-:-:S02]  /*77680*/  LOP3.LUT R74, R13, 0xffff, RZ, 0xc0, !PT ;  /* 0x0000ffff0d4a7812 */ /* 0x000fc400078ec0ff */
[----:B------:R-:W-:Y:S02]  /*77690*/  PRMT R88, R13, 0x7732, RZ ;  /* 0x000077320d587816 */ /* 0x000fe400000000ff */
[----:B------:R-:W-:Y:S02]  /*776a0*/  SHF.R.U32.HI R13, RZ, 0x8, R84 ;  /* 0x00000008ff0d7819 */ /* 0x000fe40000011654 */
[----:B------:R-:W-:Y:S02]  /*776b0*/  LOP3.LUT R73, R86, R93, R18, 0xfe, !PT ;  /* 0x0000005d56497212 */ /* 0x000fe400078efe12 */
[----:B------:R-:W-:Y:S02]  /*776c0*/  PRMT R14, R14, 0x7732, RZ ;  /* 0x000077320e0e7816 */ /* 0x000fe400000000ff */
[----:B------:R-:W-:Y:S02]  /*776d0*/  LOP3.LUT R18, R12, 0xff, RZ, 0xc0, !PT ;  /* 0x000000ff0c127812 */ /* 0x000fe400078ec0ff */
[----:B------:R-:W-:-:S02]  /*776e0*/  SHF.R.U32.HI R12, RZ, 0x8, R16 ;  /* 0x00000008ff0c7819 */ /* 0x000fc40000011610 */
[----:B------:R-:W-:Y:S02]  /*776f0*/  LOP3.LUT R89, R13, 0xff, RZ, 0xc0, !PT ;  /* 0x000000ff0d597812 */ /* 0x000fe400078ec0ff */
[----:B------:R-:W-:Y:S02]  /*77700*/  SHF.R.U32.HI R13, RZ, 0x8, R14 ;  /* 0x00000008ff0d7819 */ /* 0x000fe4000001160e */
[----:B------:R-:W-:Y:S02]  /*77710*/  LOP3.LUT R12, R12, 0xffff, RZ, 0xc0, !PT ;  /* 0x0000ffff0c0c7812 */ /* 0x000fe400078ec0ff */
[C---:B------:R-:W-:Y:S02]  /*77720*/  LOP3.LUT R86, R15.reuse, 0xffff, RZ, 0xc0, !PT ;  /* 0x0000ffff0f567812 */ /* 0x040fe400078ec0ff */
[----:B------:R-:W-:Y:S02]  /*77730*/  PRMT R90, R15, 0x7732, RZ ;  /* 0x000077320f5a7816 */ /* 0x000fe400000000ff */
[----:B------:R-:W-:-:S02]  /*77740*/  LOP3.LUT R16, R16, 0xff, RZ, 0xc0, !PT ;  /* 0x000000ff10107812 */ /* 0x000fc400078ec0ff */
[----:B------:R-:W-:Y:S02]  /*77750*/  LOP3.LUT R14, R14, 0xff, RZ, 0xc0, !PT ;  /* 0x000000ff0e0e7812 */ /* 0x000fe400078ec0ff */
[----:B------:R-:W-:Y:S02]  /*77760*/  LOP3.LUT R15, R13, 0xffff, RZ, 0xc0, !PT ;  /* 0x0000ffff0d0f7812 */ /* 0x000fe400078ec0ff */
[----:B------:R-:W-:Y:S02]  /*77770*/  PRMT R87, R17, 0x6540, R18 ;  /* 0x0000654011577816 */ /* 0x000fe40000000012 */
[----:B------:R-:W-:Y:S01]  /*77780*/  SHF.L.U64.HI R93, R18, 0x8, RZ ;  /* 0x00000008125d7819 */ /* 0x000fe200000102ff */
[----:B------:R-:W-:Y:S01]  /*77790*/  IMAD.WIDE.U32 R18, R12, 0x1000000, RZ ;  /* 0x010000000c127825 */ /* 0x000fe200078e00ff */
[----:B------:R-:W-:-:S03]  /*777a0*/  SHF.L.U64.HI R91, R89, 0x8, RZ ;  /* 0x00000008595b7819 */ /* 0x000fc600000102ff */
[----:B------:R-:W-:-:S04]  /*777b0*/  IMAD.WIDE.U32 R16, R16, 0x10000, RZ ;  /* 0x0001000010107825 */ /* 0x000fc800078e00ff */
[----:B------:R-:W-:-:S04]  /*777c0*/  IMAD.WIDE.U32 R12, R14, 0x10000, RZ ;  /* 0x000100000e0c7825 */ /* 0x000fc800078e00ff */
[----:B------:R-:W-:Y:S01]  /*777d0*/  IMAD.WIDE.U32 R14, R15, 0x1000000, RZ ;  /* 0x010000000f0e7825 */ /* 0x000fe200078e00ff */
[----:B------:R-:W-:Y:S02]  /*777e0*/  LOP3.LUT R19, R19, R93, R17, 0xfe, !PT ;  /* 0x0000005d13137212 */ /* 0x000fe400078efe11 */
[----:B------:R-:W-:Y:S02]  /*777f0*/  LOP3.LUT R87, R18, R87, R16, 0xfe, !PT ;  /* 0x0000005712577212 */ /* 0x000fe400078efe10 */
[----:B------:R-:W-:Y:S02]  /*77800*/  LOP3.LUT R17, R15, R91, R13, 0xfe, !PT ;  /* 0x0000005b0f117212 */ /* 0x000fe400078efe0d */
[----:B------:R-:W-:Y:S02]  /*77810*/  SHF.R.U32.HI R15, RZ, 0x8, R86 ;  /* 0x00000008ff0f7819 */ /* 0x000fe40000011656 */
[--C-:B------:R-:W-:Y:S02]  /*77820*/  SHF.R.U32.HI R13, RZ, 0x8, R74.reuse ;  /* 0x00000008ff0d7819 */ /* 0x100fe4000001164a */
[----:B------:R-:W-:-:S02]  /*77830*/  LOP3.LUT R18, R19, 0xff, R74, 0xf8, !PT ;  /* 0x000000ff13127812 */ /* 0x000fc400078ef84a */
[----:B------:R-:W-:Y:S01]  /*77840*/  LOP3.LUT R74, R17, 0xff, R86, 0xf8, !PT ;  /* 0x000000ff114a7812 */ /* 0x000fe200078ef856 */
[----:B------:R-:W-:Y:S01]  /*77850*/  IMAD.MOV.U32 R17, RZ, RZ, R90 ;  /* 0x000000ffff117224 */ /* 0x000fe200078e005a */
[----:B------:R-:W-:Y:S01]  /*77860*/  PRMT R15, R15, 0x7104, RZ ;  /* 0x000071040f0f7816 */ /* 0x000fe200000000ff */
[----:B------:R-:W-:Y:S01]  /*77870*/  IMAD.MOV.U32 R16, RZ, RZ, R88 ;  /* 0x000000ffff107224 */ /* 0x000fe200078e0058 */
[----:B------:R-:W-:Y:S02]  /*77880*/  PRMT R13, R13, 0x7104, RZ ;  /* 0x000071040d0d7816 */ /* 0x000fe400000000ff */
[----:B------:R-:W-:Y:S02]  /*77890*/  LOP3.LUT R74, R74, R15, RZ, 0xfc, !PT ;  /* 0x0000000f4a4a7212 */ /* 0x000fe400078efcff */
[----:B------:R-:W-:Y:S01]  /*778a0*/  SHF.R.U32.HI R15, RZ, 0x8, R17 ;  /* 0x00000008ff0f7819 */ /* 0x000fe20000011611 */
[----:B------:R-:W-:Y:S01]  /*778b0*/  IMAD.U32 R17, R17, 0x10000, RZ ;  /* 0x0001000011117824 */ /* 0x000fe200078e00ff */
[----:B------:R-:W-:-:S02]  /*778c0*/  LOP3.LUT R19, R18, R13, RZ, 0xfc, !PT ;  /* 0x0000000d12137212 */ /* 0x000fc400078efcff */
[----:B------:R-:W-:Y:S01]  /*778d0*/  SHF.R.U32.HI R13, RZ, 0x8, R16 ;  /* 0x00000008ff0d7819 */ /* 0x000fe20000011610 */
[----:B------:R-:W-:Y:S01]  /*778e0*/  IMAD.U32 R16, R16, 0x10000, RZ ;  /* 0x0001000010107824 */ /* 0x000fe200078e00ff */
[----:B------:R-:W-:Y:S02]  /*778f0*/  LOP3.LUT R74, R74, 0xff0000, R17, 0xf8, !PT ;  /* 0x00ff00004a4a7812 */ /* 0x000fe400078ef811 */
[----:B------:R-:W-:Y:S02]  /*77900*/  LOP3.LUT R13, R13, 0xffff, RZ, 0xc0, !PT ;  /* 0x0000ffff0d0d7812 */ /* 0x000fe400078ec0ff */
[----:B------:R-:W-:Y:S02]  /*77910*/  PRMT R89, R84, 0x6540, R89 ;  /* 0x0000654054597816 */ /* 0x000fe40000000059 */
[----:B--2---:R-:W-:Y:S01]  /*77920*/  PRMT R17, R52, 0x7732, RZ ;  /* 0x0000773234117816 */ /* 0x004fe200000000ff */
[----:B------:R-:W-:Y:S01]  /*77930*/  IMAD.SHL.U32 R13, R13, 0x1000000, RZ ;  /* 0x010000000d0d7824 */ /* 0x000fe200078e00ff */
[----:B------:R-:W-:-:S02]  /*77940*/  LOP3.LUT R15, R15, 0xffff, RZ, 0xc0, !PT ;  /* 0x0000ffff0f0f7812 */ /* 0x000fc400078ec0ff */
[----:B------:R-:W-:Y:S01]  /*77950*/  LOP3.LUT R84, R14, R89, R12, 0xfe, !PT ;  /* 0x000000590e547212 */ /* 0x000fe200078efe0c */
[----:B------:R-:W-:Y:S01]  /*77960*/  IMAD.MOV.U32 R14, RZ, RZ, R17 ;  /* 0x000000ffff0e7224 */ /* 0x000fe200078e0011 */
[----:B------:R-:W-:Y:S01]  /*77970*/  LOP3.LUT R16, R19, 0xff0000, R16, 0xf8, !PT ;  /* 0x00ff000013107812 */ /* 0x000fe200078ef810 */
[----:B------:R-:W-:Y:S01]  /*77980*/  IMAD.SHL.U32 R15, R15, 0x1000000, RZ ;  /* 0x010000000f0f7824 */ /* 0x000fe200078e00ff */
[----:B------:R-:W-:Y:S02]  /*77990*/  LOP3.LUT R52, R52, 0xffff, RZ, 0xc0, !PT ;  /* 0x0000ffff34347812 */ /* 0x000fe400078ec0ff */
[----:B------:R-:W-:Y:S02]  /*779a0*/  LOP3.LUT R86, R16, R13, RZ, 0xfc, !PT ;  /* 0x0000000d10567212 */ /* 0x000fe400078efcff */
[----:B------:R-:W-:Y:S02]  /*779b0*/  SHF.R.U32.HI R13, RZ, 0x8, R14 ;  /* 0x00000008ff0d7819 */ /* 0x000fe4000001160e */
[----:B------:R-:W-:-:S02]  /*779c0*/  SHF.R.U32.HI R12, RZ, 0x8, R52 ;  /* 0x00000008ff0c7819 */ /* 0x000fc40000011634 */
[----:B------:R-:W-:Y:S02]  /*779d0*/  LOP3.LUT R74, R74, R15, RZ, 0xfc, !PT ;  /* 0x0000000f4a4a7212 */ /* 0x000fe400078efcff */
[----:B------:R-:W-:Y:S02]  /*779e0*/  LOP3.LUT R14, R14, 0xff, RZ, 0xc0, !PT ;  /* 0x000000ff0e0e7812 */ /* 0x000fe400078ec0ff */
[----:B------:R-:W-:Y:S02]  /*779f0*/  LOP3.LUT R15, R13, 0xffff, RZ, 0xc0, !PT ;  /* 0x0000ffff0d0f7812 */ /* 0x000fe400078ec0ff */
[----:B------:R-:W-:Y:S01]  /*77a00*/  LOP3.LUT R89, R12, 0xff, RZ, 0xc0, !PT ;  /* 0x000000ff0c597812 */ /* 0x000fe200078ec0ff */
[----:B------:R-:W-:Y:S01]  /*77a10*/  IMAD.WIDE.U32 R12, R14, 0x10000, RZ ;  /* 0x000100000e0c7825 */ /* 0x000fe200078e00ff */
[C---:B------:R-:W-:Y:S02]  /*77a20*/  LOP3.LUT R16, R53.reuse, 0xffff, RZ, 0xc0, !PT ;  /* 0x0000ffff35107812 */ /* 0x040fe400078ec0ff */
[----:B------:R-:W-:Y:S01]  /*77a30*/  PRMT R90, R53, 0x7732, RZ ;  /* 0x00007732355a7816 */ /* 0x000fe200000000ff */
[----:B------:R-:W-:Y:S01]  /*77a40*/  IMAD.WIDE.U32 R14, R15, 0x1000000, RZ ;  /* 0x010000000f0e7825 */ /* 0x000fe200078e00ff */
[----:B------:R-:W-:-:S02]  /*77a50*/  PRMT R53, R52, 0x6540, R89 ;  /* 0x0000654034357816 */ /* 0x000fc40000000059 */
[----:B------:R-:W-:Y:S02]  /*77a60*/  SHF.L.U64.HI R89, R89, 0x8, RZ ;  /* 0x0000000859597819 */ /* 0x000fe400000102ff */
[C---:B------:R-:W-:Y:S02]  /*77a70*/  PRMT R18, R54.reuse, 0x7732, RZ ;  /* 0x0000773236127816 */ /* 0x040fe400000000ff */
[----:B------:R-:W-:Y:S02]  /*77a80*/  LOP3.LUT R17, R54, 0xffff, RZ, 0xc0, !PT ;  /* 0x0000ffff36117812 */ /* 0x000fe400078ec0ff */
[----:B------:R-:W-:Y:S02]  /*77a90*/  LOP3.LUT R52, R14, R53, R12, 0xfe, !PT ;  /* 0x000000350e347212 */ /* 0x000fe400078efe0c */
[----:B------:R-:W-:Y:S02]  /*77aa0*/  LOP3.LUT R53, R15, R89, R13, 0xfe, !PT ;  /* 0x000000590f357212 */ /* 0x000fe400078efe0d */
[----:B------:R-:W-:-:S02]  /*77ab0*/  SHF.R.U32.HI R13, RZ, 0x8, R18 ;  /* 0x00000008ff0d7819 */ /* 0x000fc40000011612 */
[----:B------:R-:W-:Y:S02]  /*77ac0*/  SHF.R.U32.HI R12, RZ, 0x8, R17 ;  /* 0x00000008ff0c7819 */ /* 0x000fe40000011611 */
[----:B------:R-:W-:Y:S02]  /*77ad0*/  LOP3.LUT R14, R18, 0xff, RZ, 0xc0, !PT ;  /* 0x000000ff120e7812 */ /* 0x000fe400078ec0ff */
[----:B------:R-:W-:Y:S02]  /*77ae0*/  LOP3.LUT R15, R13, 0xffff, RZ, 0xc0, !PT ;  /* 0x0000ffff0d0f7812 */ /* 0x000fe400078ec0ff */
[----:B------:R-:W-:Y:S01]  /*77af0*/  LOP3.LUT R18, R12, 0xff, RZ, 0xc0, !PT ;  /* 0x000000ff0c127812 */ /* 0x000fe200078ec0ff */
[----:B------:R-:W-:Y:S01]  /*77b00*/  IMAD.WIDE.U32 R12, R14, 0x10000, RZ ;  /* 0x000100000e0c7825 */ /* 0x000fe200078e00ff */
[--C-:B------:R-:W-:Y:S02]  /*77b10*/  LOP3.LUT R54, R53, 0xff, R16.reuse, 0xf8, !PT ;  /* 0x000000ff35367812 */ /* 0x100fe400078ef810 */
[----:B------:R-:W-:Y:S01]  /*77b20*/  PRMT R88, R64, 0x7732, RZ ;  /* 0x0000773240587816 */ /* 0x000fe200000000ff */
[----:B------:R-:W-:Y:S01]  /*77b30*/  IMAD.WIDE.U32 R14, R15, 0x1000000, RZ ;  /* 0x010000000f0e7825 */ /* 0x000fe200078e00ff */
[----:B------:R-:W-:-:S02]  /*77b40*/  SHF.R.U32.HI R16, RZ, 0x8, R16 ;  /* 0x00000008ff107819 */ /* 0x000fc40000011610 */
[----:B------:R-:W-:Y:S02]  /*77b50*/  PRMT R89, R17, 0x6540, R18 ;  /* 0x0000654011597816 */ /* 0x000fe40000000012 */
[----:B------:R-:W-:Y:S02]  /*77b60*/  SHF.L.U64.HI R53, R18, 0x8, RZ ;  /* 0x0000000812357819 */ /* 0x000fe400000102ff */
[----:B------:R-:W-:Y:S01]  /*77b70*/  PRMT R17, R16, 0x7104, RZ ;  /* 0x0000710410117816 */ /* 0x000fe200000000ff */
[----:B------:R-:W-:Y:S01]  /*77b80*/  IMAD.MOV.U32 R16, RZ, RZ, R88 ;  /* 0x000000ffff107224 */ /* 0x000fe200078e0058 */
[----:B------:R-:W-:Y:S02]  /*77b90*/  LOP3.LUT R89, R14, R89, R12, 0xfe, !PT ;  /* 0x000000590e597212 */ /* 0x000fe400078efe0c */
[----:B------:R-:W-:Y:S02]  /*77ba0*/  LOP3.LUT R19, R55, 0xffff, RZ, 0xc0, !PT ;  /* 0x0000ffff37137812 */ /* 0x000fe400078ec0ff */
[----:B------:R-:W-:-:S02]  /*77bb0*/  LOP3.LUT R12, R15, R53, R13, 0xfe, !PT ;  /* 0x000000350f0c7212 */ /* 0x000fc400078efe0d */
[----:B------:R-:W-:Y:S02]  /*77bc0*/  LOP3.LUT R64, R64, 0xffff, RZ, 0xc0, !PT ;  /* 0x0000ffff40407812 */ /* 0x000fe400078ec0ff */
[----:B------:R-:W-:Y:S02]  /*77bd0*/  SHF.R.U32.HI R13, RZ, 0x8, R16 ;  /* 0x00000008ff0d7819 */ /* 0x000fe40000011610 */
[--C-:B------:R-:W-:Y:S02]  /*77be0*/  LOP3.LUT R53, R12, 0xff, R19.reuse, 0xf8, !PT ;  /* 0x000000ff0c357812 */ /* 0x100fe400078ef813 */
[----:B------:R-:W-:Y:S02]  /*77bf0*/  SHF.R.U32.HI R12, RZ, 0x8, R64 ;  /* 0x00000008ff0c7819 */ /* 0x000fe40000011640 */
[----:B------:R-:W-:Y:S02]  /*77c00*/  SHF.R.U32.HI R15, RZ, 0x8, R19 ;  /* 0x00000008ff0f7819 */ /* 0x000fe40000011613 */
[----:B------:R-:W-:-:S02]  /*77c10*/  LOP3.LUT R14, R16, 0xff, RZ, 0xc0, !PT ;  /* 0x000000ff100e7812 */ /* 0x000fc400078ec0ff */
[----:B------:R-:W-:Y:S02]  /*77c20*/  LOP3.LUT R13, R13, 0xffff, RZ, 0xc0, !PT ;  /* 0x0000ffff0d0d7812 */ /* 0x000fe400078ec0ff */
[----:B------:R-:W-:Y:S02]  /*77c30*/  LOP3.LUT R93, R12, 0xff, RZ, 0xc0, !PT ;  /* 0x000000ff0c5d7812 */ /* 0x000fe400078ec0ff */
[----:B------:R-:W-:Y:S01]  /*77c40*/  PRMT R18, R15, 0x7104, RZ ;  /* 0x000071040f127816 */ /* 0x000fe200000000ff */
[----:B------:R-:W-:Y:S01]  /*77c50*/  IMAD.WIDE.U32 R14, R14, 0x10000, RZ ;  /* 0x000100000e0e7825 */ /* 0x000fe200078e00ff */
[----:B------:R-:W-:-:S03]  /*77c60*/  SHF.L.U64.HI R19, R93, 0x8, RZ ;  /* 0x000000085d137819 */ /* 0x000fc600000102ff */
[----:B------:R-:W-:Y:S01]  /*77c70*/  IMAD.WIDE.U32 R12, R13, 0x1000000, RZ ;  /* 0x010000000d0c7825 */ /* 0x000fe200078e00ff */
[C---:B------:R-:W-:Y:S02]  /*77c80*/  LOP3.LUT R16, R65.reuse, 0xffff, RZ, 0xc0, !PT ;  /* 0x0000ffff41107812 */ /* 0x040fe400078ec0ff */
[----:B------:R-:W-:Y:S02]  /*77c90*/  PRMT R65, R65, 0x7732, RZ ;  /* 0x0000773241417816 */ /* 0x000fe400000000ff */
[----:B------:R-:W-:Y:S02]  /*77ca0*/  LOP3.LUT R15, R13, R19, R15, 0xfe, !PT ;  /* 0x000000130d0f7212 */ /* 0x000fe400078efe0f */
[--C-:B------:R-:W-:Y:S02]  /*77cb0*/  SHF.R.U32.HI R13, RZ, 0x8, R16.reuse ;  /* 0x00000008ff0d7819 */ /* 0x100fe40000011610 */
[----:B------:R-:W-:Y:S01]  /*77cc0*/  LOP3.LUT R88, R15, 0xff, R16, 0xf8, !PT ;  /* 0x000000ff0f587812 */ /* 0x000fe200078ef810 */
[----:B------:R-:W-:Y:S01]  /*77cd0*/  IMAD.MOV.U32 R16, RZ, RZ, R65 ;  /* 0x000000ffff107224 */ /* 0x000fe200078e0041 */
[----:B------:R-:W-:-:S02]  /*77ce0*/  PRMT R13, R13, 0x7104, RZ ;  /* 0x000071040d0d7816 */ /* 0x000fc400000000ff */
[----:B------:R-:W-:Y:S01]  /*77cf0*/  LOP3.LUT R91, R54, R17, RZ, 0xfc, !PT ;  /* 0x00000011365b7212 */ /* 0x000fe200078efcff */
[----:B------:R-:W-:Y:S01]  /*77d00*/  IMAD.MOV.U32 R17, RZ, RZ, R90 ;  /* 0x000000ffff117224 */ /* 0x000fe200078e005a */
[----:B------:R-:W-:Y:S02]  /*77d10*/  LOP3.LUT R19, R88, R13, RZ, 0xfc, !PT ;  /* 0x0000000d58137212 */ /* 0x000fe400078efcff */
[----:B------:R-:W-:Y:S01]  /*77d20*/  SHF.R.U32.HI R13, RZ, 0x8, R16 ;  /* 0x00000008ff0d7819 */ /* 0x000fe20000011610 */
[----:B------:R-:W-:Y:S01]  /*77d30*/  IMAD.U32 R16, R16, 0x10000, RZ ;  /* 0x0001000010107824 */ /* 0x000fe200078e00ff */
[----:B------:R-:W-:Y:S02]  /*77d40*/  SHF.R.U32.HI R15, RZ, 0x8, R17 ;  /* 0x00000008ff0f7819 */ /* 0x000fe40000011611 */
[----:B------:R-:W-:Y:S02]  /*77d50*/  LOP3.LUT R13, R13, 0xffff, RZ, 0xc0, !PT ;  /* 0x0000ffff0d0d7812 */ /* 0x000fe400078ec0ff */
[----:B------:R-:W-:-:S02]  /*77d60*/  PRMT R55, R55, 0x7732, RZ ;  /* 0x0000773237377816 */ /* 0x000fc400000000ff */
[----:B------:R-:W-:Y:S01]  /*77d70*/  LOP3.LUT R54, R53, R18, RZ, 0xfc, !PT ;  /* 0x0000001235367212 */ /* 0x000fe200078efcff */
[----:B------:R-:W-:Y:S01]  /*77d80*/  IMAD.U32 R18, R17, 0x10000, RZ ;  /* 0x0001000011127824 */ /* 0x000fe200078e00ff */
[----:B------:R-:W-:Y:S01]  /*77d90*/  LOP3.LUT R15, R15, 0xffff, RZ, 0xc0, !PT ;  /* 0x0000ffff0f0f7812 */ /* 0x000fe200078ec0ff */
[----:B------:R-:W-:Y:S01]  /*77da0*/  IMAD.SHL.U32 R13, R13, 0x1000000, RZ ;  /* 0x010000000d0d7824 */ /* 0x000fe200078e00ff */
[----:B------:R-:W-:Y:S01]  /*77db0*/  LOP3.LUT R16, R19, 0xff0000, R16, 0xf8, !PT ;  /* 0x00ff000013107812 */ /* 0x000fe200078ef810 */
[----:B------:R-:W-:Y:S01]  /*77dc0*/  IMAD.U32 R17, R55, 0x10000, RZ ;  /* 0x0001000037117824 */ /* 0x000fe200078e00ff */
[----:B------:R-:W-:Y:S01]  /*77dd0*/  LOP3.LUT R18, R91, 0xff0000, R18, 0xf8, !PT ;  /* 0x00ff00005b127812 */ /* 0x000fe200078ef812 */
[----:B------:R-:W-:Y:S01]  /*77de0*/  IMAD.SHL.U32 R15, R15, 0x1000000, RZ ;  /* 0x010000000f0f7824 */ /* 0x000fe200078e00ff */
[----:B------:R-:W-:Y:S02]  /*77df0*/  PRMT R91, R64, 0x6540, R93 ;  /* 0x00006540405b7816 */ /* 0x000fe4000000005d */
[----:B------:R-:W-:-:S02]  /*77e00*/  LOP3.LUT R65, R16, R13, RZ, 0xfc, !PT ;  /* 0x0000000d10417212 */ /* 0x000fc400078efcff */
[----:B------:R-:W-:Y:S02]  /*77e10*/  SHF.R.U32.HI R13, RZ, 0x8, R55 ;  /* 0x00000008ff0d7819 */ /* 0x000fe40000011637 */
[----:B------:R-:W-:Y:S02]  /*77e20*/  LOP3.LUT R17, R54, 0xff0000, R17, 0xf8, !PT ;  /* 0x00ff000036117812 */ /* 0x000fe400078ef811 */
[----:B------:R-:W-:Y:S02]  /*77e30*/  LOP3.LUT R54, R18, R15, RZ, 0xfc, !PT ;  /* 0x0000000f12367212 */ /* 0x000fe400078efcff */
[----:B------:R-:W-:Y:S02]  /*77e40*/  LOP3.LUT R91, R12, R91, R14, 0xfe, !PT ;  /* 0x0000005b0c5b7212 */ /* 0x000fe400078efe0e */
[----:B------:R-:W-:Y:S02]  /*77e50*/  LOP3.LUT R15, R13, 0xffff, RZ, 0xc0, !PT ;  /* 0x0000ffff0d0f7812 */ /* 0x000fe400078ec0ff */
[----:B------:R-:W-:-:S02]  /*77e60*/  IADD3 R12, P0, R70, 0x80, RZ ;  /* 0x00000080460c7810 */ /* 0x000fc40007f1e0ff */
[C---:B---3--:R-:W-:Y:S02]  /*77e70*/  PRMT R16, R42.reuse, 0x7732, RZ ;  /* 0x000077322a107816 */ /* 0x048fe400000000ff */
[----:B----4-:R-:W-:Y:S01]  /*77e80*/  IADD3 R97, P1, P2, R91, R22, R10 ;  /* 0x000000165b617210 */ /* 0x010fe20007a3e00a */
[----:B------:R-:W-:Y:S01]  /*77e90*/  IMAD.SHL.U32 R64, R15, 0x1000000, RZ ;  /* 0x010000000f407824 */ /* 0x000fe200078e00ff */
[----:B------:R-:W-:Y:S01]  /*77ea0*/  LOP3.LUT R42, R42, 0xffff, RZ, 0xc0, !PT ;  /* 0x0000ffff2a2a7812 */ /* 0x000fe200078ec0ff */
[----:B------:R-:W-:Y:S01]  /*77eb0*/  IMAD.X R13, RZ, RZ, R71, P0 ;  /* 0x000000ffff0d7224 */ /* 0x000fe200000e0647 */
[----:B------:R-:W-:Y:S02]  /*77ec0*/  SHF.R.U32.HI R15, RZ, 0x8, R16 ;  /* 0x00000008ff0f7819 */ /* 0x000fe40000011610 */
[----:B------:R-:W-:Y:S02]  /*77ed0*/  IADD3.X R95, R65, R23, R11, P1, P2 ;  /* 0x00000017415f7210 */ /* 0x000fe40000fe440b */
[----:B------:R-:W-:-:S02]  /*77ee0*/  SHF.R.U32.HI R14, RZ, 0x8, R42 ;  /* 0x00000008ff0e7819 */ /* 0x000fc4000001162a */
[----:B------:R-:W-:Y:S02]  /*77ef0*/  LOP3.LUT R16, R16, 0xff, RZ, 0xc0, !PT ;  /* 0x000000ff10107812 */ /* 0x000fe400078ec0ff */
[----:B------:R-:W-:Y:S02]  /*77f00*/  LOP3.LUT R64, R17, R64, RZ, 0xfc, !PT ;  /* 0x0000004011407212 */ /* 0x000fe400078efcff */
[----:B------:R-:W-:Y:S02]  /*77f10*/  LOP3.LUT R17, R15, 0xffff, RZ, 0xc0, !PT ;  /* 0x0000ffff0f117812 */ /* 0x000fe400078ec0ff */
[----:B------:R-:W-:Y:S02]  /*77f20*/  LOP3.LUT R88, R13, 0x510e527f, R95, 0x96, !PT ;  /* 0x510e527f0d587812 */ /* 0x000fe400078e965f */
[----:B------:R-:W-:Y:S01]  /*77f30*/  LOP3.LUT R99, R14, 0xff, RZ, 0xc0, !PT ;  /* 0x000000ff0e637812 */ /* 0x000fe200078ec0ff */
[----:B------:R-:W-:Y:S01]  /*77f40*/  IMAD.WIDE.U32 R14, R16, 0x10000, RZ ;  /* 0x00010000100e7825 */ /* 0x000fe200078e00ff */
[----:B------:R-:W-:-:S02]  /*77f50*/  LOP3.LUT R55, R12, 0xade682d1, R97, 0x96, !PT ;  /* 0xade682d10c377812 */ /* 0x000fc400078e9661 */
[----:B------:R-:W-:Y:S01]  /*77f60*/  IADD3 R53, P0, R88, -0xc4336f8, RZ ;  /* 0xf3bcc90858357810 */ /* 0x000fe20007f1e0ff */
[----:B------:R-:W-:Y:S01]  /*77f70*/  IMAD.WIDE.U32 R16, R17, 0x1000000, RZ ;  /* 0x0100000011107825 */ /* 0x000fe200078e00ff */
[----:B------:R-:W-:Y:S02]  /*77f80*/  SHF.L.U64.HI R19, R99, 0x8, RZ ;  /* 0x0000000863137819 */ /* 0x000fe400000102ff */
[----:B------:R-:W-:Y:S02]  /*77f90*/  IADD3.X R93, R55, 0x6a09e667, RZ, P0, !PT ;  /* 0x6a09e667375d7810 */ /* 0x000fe400007fe4ff */
[----:B------:R-:W-:Y:S02]  /*77fa0*/  LOP3.LUT R18, R43, 0xffff, RZ, 0xc0, !PT ;  /* 0x0000ffff2b127812 */ /* 0x000fe400078ec0ff */
[----:B------:R-:W-:Y:S02]  /*77fb0*/  LOP3.LUT R15, R17, R19, R15, 0xfe, !PT ;  /* 0x00000013110f7212 */ /* 0x000fe400078efe0f */
[----:B------:R-:W-:-:S02]  /*77fc0*/  ISETP.GE.U32.AND P0, PT, R70, -0x80, PT ;  /* 0xffffff804600780c */ /* 0x000fc40003f06070 */
[----:B------:R-:W-:Y:S02]  /*77fd0*/  LOP3.LUT R17, R22, R53, RZ, 0x3c, !PT ;  /* 0x0000003516117212 */ /* 0x000fe400078e3cff */
[----:B------:R-:W-:Y:S02]  /*77fe0*/  LOP3.LUT R70, R23, R93, RZ, 0x3c, !PT ;  /* 0x0000005d17467212 */ /* 0x000fe400078e3cff */
[--C-:B------:R-:W-:Y:S02]  /*77ff0*/  LOP3.LUT R90, R15, 0xff, R18.reuse, 0xf8, !PT ;  /* 0x000000ff0f5a7812 */ /* 0x100fe400078ef812 */
[----:B------:R-:W-:Y:S02]  /*78000*/  SHF.R.U32.HI R15, RZ, 0x8, R18 ;  /* 0x00000008ff0f7819 */ /* 0x000fe40000011612 */
[----:B------:R-:W-:Y:S02]  /*78010*/  PRMT R43, R43, 0x7732, RZ ;  /* 0x000077322b2b7816 */ /* 0x000fe400000000ff */
[----:B------:R-:W-:-:S02]  /*78020*/  ISETP.GE.U32.AND.EX P0, PT, R71, -0x1, PT, P0 ;  /* 0xffffffff4700780c */ /* 0x000fc40003f06100 */
[----:B------:R-:W-:Y:S02]  /*78030*/  SHF.L.W.U32.HI R19, R17, 0x8, R70 ;  /* 0x0000000811137819 */ /* 0x000fe40000010e46 */
[----:B------:R-:W-:Y:S01]  /*78040*/  SHF.L.W.U32.HI R18, R70, 0x8, R17 ;  /* 0x0000000846127819 */ /* 0x000fe20000010e11 */
[----:B------:R-:W-:Y:S01]  /*78050*/  IMAD.MOV.U32 R17, RZ, RZ, R43 ;  /* 0x000000ffff117224 */ /* 0x000fe200078e002b */
[----:B------:R-:W-:Y:S02]  /*78060*/  PRMT R15, R15, 0x7104, RZ ;  /* 0x000071040f0f7816 */ /* 0x000fe400000000ff */
[----:B------:R-:W-:Y:S02]  /*78070*/  IADD3 R97, P1, P2, R80, R97, R19 ;  /* 0x0000006150617210 */ /* 0x000fe40007a3e013 */
[----:B------:R-:W-:Y:S02]  /*78080*/  PRMT R71, R42, 0x6540, R99 ;  /* 0x000065402a477816 */ /* 0x000fe40000000063 */
[----:B------:R-:W-:-:S02]  /*78090*/  LOP3.LUT R42, R90, R15, RZ, 0xfc, !PT ;  /* 0x0000000f5a2a7212 */ /* 0x000fc400078efcff */
[----:B------:R-:W-:Y:S02]  /*780a0*/  IADD3.X R90, R78, R95, R18, P1, P2 ;  /* 0x0000005f4e5a7210 */ /* 0x000fe40000fe4412 */
[----:B------:R-:W-:Y:S01]  /*780b0*/  SHF.R.U32.HI R15, RZ, 0x8, R17 ;  /* 0x00000008ff0f7819 */ /* 0x000fe20000011611 */
[----:B------:R-:W-:Y:S01]  /*780c0*/  IMAD.U32 R17, R17, 0x10000, RZ ;  /* 0x0001000011117824 */ /* 0x000fe200078e00ff */
[----:B------:R-:W-:Y:S02]  /*780d0*/  LOP3.LUT R88, R88, R97, RZ, 0x3c, !PT ;  /* 0x0000006158587212 */ /* 0x000fe400078e3cff */
[----:B------:R-:W-:Y:S02]  /*780e0*/  LOP3.LUT R43, R55, R90, RZ, 0x3c, !PT ;  /* 0x0000005a372b7212 */ /* 0x000fe400078e3cff */
[----:B------:R-:W-:Y:S02]  /*780f0*/  @P0 IADD3 R76, P1, R76, 0x1, RZ ;  /* 0x000000014c4c0810 */ /* 0x000fe40007f3e0ff */
[----:B------:R-:W-:-:S02]  /*78100*/  LOP3.LUT R70, R16, R71, R14, 0xfe, !PT ;  /* 0x0000004710467212 */ /* 0x000fc400078efe0e */
[----:B------:R-:W-:Y:S02]  /*78110*/  LOP3.LUT R14, R42, 0xff0000, R17, 0xf8, !PT ;  /* 0x00ff00002a0e7812 */ /* 0x000fe400078ef811 */
[----:B------:R-:W-:Y:S01]  /*78120*/  SHF.L.W.U32.HI R42, R88, 0x10, R43 ;  /* 0x00000010582a7819 */ /* 0x000fe20000010e2b */
[----:B------:R-:W-:Y:S01]  /*78130*/  @P0 IMAD.X R77, RZ, RZ, R77, P1 ;  /* 0x000000ffff4d0224 */ /* 0x000fe200008e064d */
[----:B------:R-:W-:Y:S01]  /*78140*/  LOP3.LUT R15, R15, 0xffff, RZ, 0xc0, !PT ;  /* 0x0000ffff0f0f7812 */ /* 0x000fe200078ec0ff */
[----:B------:R0:W-:Y:S01]  /*78150*/  STL.64 [R1+0x328], R12 ;  /* 0x0003280c01007387 */ /* 0x0001e20000100a00 */
[----:B------:R-:W-:Y:S02]  /*78160*/  SHF.L.W.U32.HI R88, R43, 0x10, R88 ;  /* 0x000000102b587819 */ /* 0x000fe40000010e58 */
[----:B------:R-:W-:Y:S01]  /*78170*/  IADD3 R96, P2, R42, R53, RZ ;  /* 0x000000352a607210 */ /* 0x000fe20007f5e0ff */
[----:B------:R-:W-:Y:S01]  /*78180*/  IMAD.SHL.U32 R15, R15, 0x1000000, RZ ;  /* 0x010000000f0f7824 */ /* 0x000fe200078e00ff */
[----:B------:R-:W-:-:S03]  /*78190*/  IADD3 R17, P4, P5, R79, R28, R32 ;  /* 0x0000001c4f117210 */ /* 0x000fc60007d9e020 */
[----:B------:R-:W-:Y:S02]  /*781a0*/  IMAD.X R93, R88, 0x1, R93, P2 ;  /* 0x00000001585d7824 */ /* 0x000fe400010e065d */
[----:B0-----:R-:W-:Y:S02]  /*781b0*/  @P0 IMAD.MOV.U32 R12, RZ, RZ, R76 ;  /* 0x000000ffff0c0224 */ /* 0x001fe400078e004c */
[----:B------:R-:W-:Y:S01]  /*781c0*/  @P0 IMAD.MOV.U32 R13, RZ, RZ, R77 ;  /* 0x000000ffff0d0224 */ /* 0x000fe200078e004d */
[----:B------:R-:W-:Y:S02]  /*781d0*/  LOP3.LUT R71, R14, R15, RZ, 0xfc, !PT ;  /* 0x0000000f0e477212 */ /* 0x000fe400078efcff */
[----:B------:R-:W-:Y:S02]  /*781e0*/  LOP3.LUT R15, R19, R96, RZ, 0x3c, !PT ;  /* 0x00000060130f7212 */ /* 0x000fe400078e3cff */
[----:B------:R0:W-:Y:S01]  /*781f0*/  @P0 STL.64 [R1+0x330], R12 ;  /* 0x0003300c01000387 */ /* 0x0001e20000100a00 */
[----:B------:R-:W-:-:S02]  /*78200*/  IADD3 R53, P0, P1, R83, R30, R34 ;  /* 0x0000001e53357210 */ /* 0x000fc4000791e022 */
[----:B------:R-:W-:Y:S02]  /*78210*/  LOP3.LUT R16, R18, R93, RZ, 0x3c, !PT ;  /* 0x0000005d12107212 */ /* 0x000fe400078e3cff */
[----:B------:R-:W-:Y:S02]  /*78220*/  IADD3 R19, P2, P3, R47, R36, R20 ;  /* 0x000000242f137210 */ /* 0x000fe40007b5e014 */
[----:B------:R-:W-:Y:S02]  /*78230*/  IADD3.X R18, R75, R29, R33, P4, P5 ;  /* 0x0000001d4b127210 */ /* 0x000fe400027ea421 */
[----:B------:R-:W-:Y:S02]  /*78240*/  IADD3.X R55, R85, R31, R35, P0, P1 ;  /* 0x0000001f55377210 */ /* 0x000fe400007e2423 */
[----:B------:R-:W-:Y:S02]  /*78250*/  IADD3.X R43, R49, R37, R21, P2, P3 ;  /* 0x00000025312b7210 */ /* 0x000fe400017e6415 */
[----:B------:R-:W-:-:S02]  /*78260*/  LOP3.LUT R77, R77, 0x9b05688c, R18, 0x96, !PT ;  /* 0x9b05688c4d4d7812 */ /* 0x000fc400078e9612 */
[----:B-----5:R-:W-:Y:S02]  /*78270*/  LOP3.LUT R106, R25, 0x1f83d9ab, R55, 0x96, !PT ;  /* 0x1f83d9ab196a7812 */ /* 0x020fe400078e9637 */
[----:B------:R-:W-:Y:S02]  /*78280*/  SHF.L.W.U32.HI R14, R16, 0x1, R15 ;  /* 0x00000001100e7819 */ /* 0x000fe40000010e0f */
[----:B------:R-:W-:Y:S02]  /*78290*/  LOP3.LUT R98, R27, 0x5be0cd19, R43, 0x96, !PT ;  /* 0x5be0cd191b627812 */ /* 0x000fe400078e962b */
[----:B------:R-:W-:Y:S02]  /*782a0*/  SHF.L.W.U32.HI R15, R15, 0x1, R16 ;  /* 0x000000010f0f7819 */ /* 0x000fe40000010e10 */
[----:B------:R-:W-:Y:S02]  /*782b0*/  LOP3.LUT R111, R76, 0x2b3e6c1f, R17, 0x96, !PT ;  /* 0x2b3e6c1f4c6f7812 */ /* 0x000fe400078e9611 */
[----:B------:R-:W-:-:S02]  /*782c0*/  IADD3 R27, P0, R77, -0x7b3558c5, RZ ;  /* 0x84caa73b4d1b7810 */ /* 0x000fc40007f1e0ff */
[----:B------:R-:W-:Y:S02]  /*782d0*/  LOP3.LUT R16, R24, 0xfb41bd6b, R53, 0x96, !PT ;  /* 0xfb41bd6b18107812 */ /* 0x000fe400078e9635 */
[----:B------:R-:W-:Y:S02]  /*782e0*/  IADD3 R95, P1, R106, -0x16b07d5, RZ ;  /* 0xfe94f82b6a5f7810 */ /* 0x000fe40007f3e0ff */
[----:B------:R-:W-:Y:S02]  /*782f0*/  LOP3.LUT R92, R26, 0x137e2179, R19, 0x96, !PT ;  /* 0x137e21791a5c7812 */ /* 0x000fe400078e9613 */
[----:B------:R-:W-:Y:S02]  /*78300*/  IADD3 R109, P2, R98, 0x5f1d36f1, RZ ;  /* 0x5f1d36f1626d7810 */ /* 0x000fe40007f5e0ff */
[----:B------:R-:W-:Y:S02]  /*78310*/  IADD3.X R100, R111, -0x4498517b, RZ, P0, !PT ;  /* 0xbb67ae856f647810 */ /* 0x000fe400007fe4ff */
[----:B------:R-:W-:-:S02]  /*78320*/  IADD3.X R105, R16, 0x3c6ef372, RZ, P1, !PT ;  /* 0x3c6ef37210697810 */ /* 0x000fc40000ffe4ff */
[----:B------:R-:W-:Y:S02]  /*78330*/  LOP3.LUT R94, R28, R27, RZ, 0x3c, !PT ;  /* 0x0000001b1c5e7212 */ /* 0x000fe400078e3cff */
[----:B------:R-:W-:Y:S02]  /*78340*/  IADD3.X R76, R92, -0x5ab00ac6, RZ, P2, !PT ;  /* 0xa54ff53a5c4c7810 */ /* 0x000fe400017fe4ff */
[----:B------:R-:W-:Y:S02]  /*78350*/  LOP3.LUT R25, R29, R100, RZ, 0x3c, !PT ;  /* 0x000000641d197212 */ /* 0x000fe400078e3cff */
[----:B------:R-:W-:Y:S02]  /*78360*/  LOP3.LUT R104, R30, R95, RZ, 0x3c, !PT ;  /* 0x0000005f1e687212 */ /* 0x000fe400078e3cff */
[----:B0-----:R-:W-:Y:S02]  /*78370*/  LOP3.LUT R13, R31, R105, RZ, 0x3c, !PT ;  /* 0x000000691f0d7212 */ /* 0x001fe400078e3cff */
[----:B------:R-:W-:-:S02]  /*78380*/  LOP3.LUT R107, R36, R109, RZ, 0x3c, !PT ;  /* 0x0000006d246b7212 */ /* 0x000fc400078e3cff */
[----:B------:R-:W-:Y:S02]  /*78390*/  LOP3.LUT R12, R37, R76, RZ, 0x3c, !PT ;  /* 0x0000004c250c7212 */ /* 0x000fe400078e3cff */
[----:B------:R-:W-:Y:S02]  /*783a0*/  SHF.L.W.U32.HI R101, R25, 0x8, R94 ;  /* 0x0000000819657819 */ /* 0x000fe40000010e5e */
[----:B------:R-:W-:Y:S02]  /*783b0*/  SHF.L.W.U32.HI R94, R94, 0x8, R25 ;  /* 0x000000085e5e7819 */ /* 0x000fe40000010e19 */
        /* <DEDUP_REMOVED lines=46> */
[----:B------:R-:W-:-:S02]  /*786a0*/  IADD3.X R102, R74, R26, R99, P1, P0 ;  /* 0x0000001a4a667210 */ /* 0x000fc40000fe0463 */
[----:B------:R-:W-:Y:S02]  /*786b0*/  LOP3.LUT R90, R25, R24, RZ, 0x3c, !PT ;  /* 0x00000018195a7212 */ /* 0x000fe400078e3cff */
[----:B------:R-:W-:Y:S02]  /*786c0*/  IADD3.X R77, R64, R15, R77, P2, P3 ;  /* 0x0000000f404d7210 */ /* 0x000fe400017e644d */
[----:B------:R-:W-:Y:S02]  /*786d0*/  LOP3.LUT R99, R55, R102, RZ, 0x3c, !PT ;  /* 0x0000006637637212 */ /* 0x000fe400078e3cff */
[----:B------:R-:W-:Y:S02]  /*786e0*/  LOP3.LUT R101, R88, R107, RZ, 0x3c, !PT ;  /* 0x0000006b58657212 */ /* 0x000fe400078e3cff */
[----:B------:R-:W-:Y:S02]  /*786f0*/  IADD3 R95, P0, R90, R95, RZ ;  /* 0x0000005f5a5f7210 */ /* 0x000fe40007f1e0ff */
[----:B------:R-:W-:-:S02]  /*78700*/  LOP3.LUT R90, R18, R77, RZ, 0x3c, !PT ;  /* 0x0000004d125a7212 */ /* 0x000fc400078e3cff */
[----:B------:R-:W-:Y:S02]  /*78710*/  IADD3 R96, P2, R99, R96, RZ ;  /* 0x0000006063607210 */ /* 0x000fe40007f5e0ff */
[----:B------:R-:W-:Y:S02]  /*78720*/  IADD3 R92, P1, R101, R92, RZ ;  /* 0x0000005c655c7210 */ /* 0x000fe40007f3e0ff */
        /* <DEDUP_REMOVED lines=22> */
[----:B------:R-:W-:Y:S02]  /*78890*/  LOP3.LUT R14, R14, R27, RZ, 0x3c, !PT ;  /* 0x0000001b0e0e7212 */ /* 0x000fe400078e3cff */
[----:B------:R-:W-:Y:S02]  /*788a0*/  LOP3.LUT R15, R15, R100, RZ, 0x3c, !PT ;  /* 0x000000640f0f7212 */ /* 0x000fe400078e3cff */
[----:B------:R-:W-:Y:S02]  /*788b0*/  IADD3 R43, P2, P3, R87, R105, R90 ;  /* 0x00000069572b7210 */ /* 0x000fe40007b5e05a */
[----:B------:R-:W-:Y:S02]  /*788c0*/  LOP3.LUT R108, R26, R25, R24, 0x96, !PT ;  /* 0x000000191a6c7212 */ /* 0x000fe400078e9618 */
[----:B------:R-:W-:-:S02]  /*788d0*/  IADD3.X R25, R72, R24, R109, P0, P1 ;  /* 0x0000001848197210 */ /* 0x000fc400007e246d */
[----:B------:R-:W-:Y:S02]  /*788e0*/  SHF.L.W.U32.HI R103, R14, 0x8, R15 ;  /* 0x000000080e677819 */ /* 0x000fe40000010e0f */
[----:B------:R-:W-:Y:S02]  /*788f0*/  LOP3.LUT R88, R43, R88, R107, 0x96, !PT ;  /* 0x000000582b587212 */ /* 0x000fe400078e966b */
[----:B------:R-:W-:Y:S02]  /*78900*/  IADD3.X R24, R86, R107, R53, P2, P3 ;  /* 0x0000006b56187210 */ /* 0x000fe400017e6435 */
[----:B------:R-:W-:Y:S02]  /*78910*/  IADD3 R104, P0, P1, R52, R17, R99 ;  /* 0x0000001134687210 */ /* 0x000fe4000791e063 */
[----:B------:R-:W-:Y:S02]  /*78920*/  LOP3.LUT R107, R25, R98, R97, 0x96, !PT ;  /* 0x00000062196b7212 */ /* 0x000fe400078e9661 */
[----:B------:R-:W-:-:S02]  /*78930*/  IADD3 R97, P2, P3, R70, R13, R103 ;  /* 0x0000000d46617210 */ /* 0x000fc40007b5e067 */
[----:B------:R-:W-:Y:S02]  /*78940*/  SHF.L.W.U32.HI R94, R15, 0x8, R14 ;  /* 0x000000080f5e7819 */ /* 0x000fe40000010e0e */
        /* <DEDUP_REMOVED lines=37> */
[----:B------:R-:W-:Y:S02]  /*78ba0*/  IADD3 R76, P2, P3, R89, R94, R26 ;  /* 0x0000005e594c7210 */ /* 0x000fe40007b5e01a */
[----:B------:R-:W-:-:S02]  /*78bb0*/  SHF.L.W.U32.HI R99, R100, 0x1, R105 ;  /* 0x0000000164637819 */ /* 0x000fc40000010e69 */
[----:B------:R-:W-:Y:S02]  /*78bc0*/  IADD3.X R26, R85, R27, R24, P4, P5 ;  /* 0x0000001b551a7210 */ /* 0x000fe400027ea418 */
[----:B------:R-:W-:Y:S02]  /*78bd0*/  SHF.L.W.U32.HI R107, R107, 0x1, R108 ;  /* 0x000000016b6b7819 */ /* 0x000fe40000010e6c */
[----:B------:R-:W-:Y:S02]  /*78be0*/  IADD3 R104, P1, P0, R73, R96, R104 ;  /* 0x0000006049687210 */ /* 0x000fe4000783e068 */
        /* <DEDUP_REMOVED lines=64> */
[----:B------:R-:W-:Y:S02]  /*78ff0*/  SHF.L.W.U32.HI R18, R114, 0x10, R105 ;  /* 0x0000001072127819 */ /* 0x000fe40000010e69 */
[----:B------:R-:W-:Y:S01]  /*79000*/  IADD3 R115, P0, R16, R77, RZ ;  /* 0x0000004d10737210 */ /* 0x000fe20007f1e0ff */
[----:B------:R-:W-:Y:S01]  /*79010*/  IMAD.X R107, R15, 0x1, R98, P1 ;  /* 0x000000010f6b7824 */ /* 0x000fe200008e0662 */
        /* <DEDUP_REMOVED lines=22> */
[----:B------:R-:W-:-:S02]  /*79180*/  IADD3 R105, P2, P3, R46, R88, R25 ;  /* 0x000000582e697210 */ /* 0x000fc40007b5e019 */
[----:B------:R-:W-:Y:S02]  /*79190*/  IADD3.X R101, R65, R113, R26, P4, P5 ;  /* 0x0000007141657210 */ /* 0x000fe400027ea41a */
[----:B------:R-:W-:Y:S02]  /*791a0*/  LOP3.LUT R25, R19, R24, RZ, 0x3c, !PT ;  /* 0x0000001813197212 */ /* 0x000fe400078e3cff */
[----:B------:R-:W-:Y:S02]  /*791b0*/  IADD3.X R102, R86, R99, R76, P1, P0 ;  /* 0x0000006356667210 */ /* 0x000fe40000fe044c */
[----:B------:R-:W-:Y:S02]  /*791c0*/  LOP3.LUT R96, R18, R101, RZ, 0x3c, !PT ;  /* 0x0000006512607212 */ /* 0x000fe400078e3cff */
[----:B------:R-:W-:Y:S02]  /*791d0*/  IADD3 R92, P0, R25, R106, RZ ;  /* 0x0000006a195c7210 */ /* 0x000fe40007f1e0ff */
[----:B------:R-:W-:-:S02]  /*791e0*/  IADD3.X R98, R48, R104, R93, P2, P3 ;  /* 0x0000006830627210 */ /* 0x000fc400017e645d */
[----:B------:R-:W-:Y:S02]  /*791f0*/  LOP3.LUT R100, R13, R102, RZ, 0x3c, !PT ;  /* 0x000000660d647212 */ /* 0x000fe400078e3cff */
[----:B------:R-:W-:Y:S02]  /*79200*/  LOP3.LUT R106, R17, R53, RZ, 0x3c, !PT ;  /* 0x00000035116a7212 */ /* 0x000fe400078e3cff */
[----:B------:R-:W-:Y:S02]  /*79210*/  IADD3 R96, P1, R96, R117, RZ ;  /* 0x0000007560607210 */ /* 0x000fe40007f3e0ff */
[----:B------:R-:W-:Y:S01]  /*79220*/  LOP3.LUT R42, R16, R77, RZ, 0x3c, !PT ;  /* 0x0000004d102a7212 */ /* 0x000fe200078e3cff */
[----:B------:R-:W-:Y:S01]  /*79230*/  IMAD.X R107, R106, 0x1, R107, P0 ;  /* 0x000000016a6b7824 */ /* 0x000fe200000e066b */
        /* <DEDUP_REMOVED lines=57> */
[----:B------:R-:W-:Y:S02]  /*795d0*/  IADD3 R100, P1, R15, R100, RZ ;  /* 0x000000640f647210 */ /* 0x000fe40007f3e0ff */
[----:B------:R-:W-:Y:S02]  /*795e0*/  LOP3.LUT R76, R76, R111, RZ, 0x3c, !PT ;  /* 0x0000006f4c4c7212 */ /* 0x000fe400078e3cff */
[----:B------:R-:W-:Y:S01]  /*795f0*/  SHF.L.W.U32.HI R55, R102, 0x1, R109 ;  /* 0x0000000166377819 */ /* 0x000fe20000010e6d */
[----:B------:R-:W-:Y:S01]  /*79600*/  IMAD.X R96, R18, 0x1, R93, P1 ;  /* 0x0000000112607824 */ /* 0x000fe200008e065d */
[----:B------:R-:W-:Y:S02]  /*79610*/  SHF.L.W.U32.HI R43, R109, 0x1, R102 ;  /* 0x000000016d2b7819 */ /* 0x000fe40000010e66 */
        /* <DEDUP_REMOVED lines=8> */
[----:B------:R-:W-:Y:S02]  /*796a0*/  LOP3.LUT R42, R95, R100, RZ, 0x3c, !PT ;  /* 0x000000645f2a7212 */ /* 0x000fe400078e3cff */
[----:B------:R-:W-:Y:S02]  /*796b0*/  IADD3 R76, P4, P5, R84, R55, R27 ;  /* 0x00000037544c7210 */ /* 0x000fe40007d9e01b */
[----:B------:R-:W-:Y:S02]  /*796c0*/  IADD3.X R24, R86, R97, R24, P2, P3 ;  /* 0x0000006156187210 */ /* 0x000fe400017e6418 */
[----:B------:R-:W-:Y:S02]  /*796d0*/  SHF.L.W.U32.HI R95, R93, 0x1, R42 ;  /* 0x000000015d5f7819 */ /* 0x000fe40000010e2a */
[----:B------:R-:W-:Y:S02]  /*796e0*/  IADD3 R101, P1, P0, R46, R94, R101 ;  /* 0x0000005e2e657210 */ /* 0x000fe4000783e065 */
[----:B------:R-:W-:-:S02]  /*796f0*/  SHF.L.W.U32.HI R42, R42, 0x1, R93 ;  /* 0x000000012a2a7819 */ /* 0x000fc40000010e5d */
        /* <DEDUP_REMOVED lines=8> */
[----:B------:R-:W-:Y:S02]  /*79780*/  LOP3.LUT R77, R16, R107, RZ, 0x3c, !PT ;  /* 0x0000006b104d7212 */ /* 0x000fe400078e3cff */
[----:B------:R-:W-:Y:S01]  /*79790*/  IADD3 R103, P1, R103, R104, RZ ;  /* 0x0000006867677210 */ /* 0x000fe20007f3e0ff */
[----:B------:R-:W-:Y:S01]  /*797a0*/  IMAD.X R53, R53, 0x1, R96, P0 ;  /* 0x0000000135357824 */ /* 0x000fe200000e0660 */
        /* <DEDUP_REMOVED lines=57> */
[----:B------:R-:W-:-:S02]  /*79b40*/  IADD3 R108, P0, R16, R93, RZ ;  /* 0x0000005d106c7210 */ /* 0x000fc40007f1e0ff */
[----:B------:R-:W-:Y:S02]  /*79b50*/  SHF.L.W.U32.HI R77, R101, 0x1, R88 ;  /* 0x00000001654d7819 */ /* 0x000fe40000010e58 */
[----:B------:R-:W-:Y:S02]  /*79b60*/  SHF.L.W.U32.HI R88, R88, 0x1, R101 ;  /* 0x0000000158587819 */ /* 0x000fe40000010e65 */
        /* <DEDUP_REMOVED lines=8> */
[----:B------:R-:W-:Y:S02]  /*79bf0*/  LOP3.LUT R95, R92, R99, RZ, 0x3c, !PT ;  /* 0x000000635c5f7212 */ /* 0x000fe400078e3cff */
[----:B------:R-:W-:Y:S02]  /*79c00*/  IADD3 R42, P2, P3, R63, R77, R42 ;  /* 0x0000004d3f2a7210 */ /* 0x000fe40007b5e02a */
[----:B------:R-:W-:-:S02]  /*79c10*/  SHF.L.W.U32.HI R101, R101, 0x1, R96 ;  /* 0x0000000165657819 */ /* 0x000fc40000010e60 */
        /* <DEDUP_REMOVED lines=14> */
[----:B------:R-:W-:Y:S02]  /*79d00*/  LOP3.LUT R26, R17, R42, RZ, 0x3c, !PT ;  /* 0x0000002a111a7212 */ /* 0x000fe400078e3cff */
[----:B------:R-:W-:Y:S02]  /*79d10*/  IADD3 R96, P1, R43, R110, RZ ;  /* 0x0000006e2b607210 */ /* 0x000fe40007f3e0ff */
        /* <DEDUP_REMOVED lines=19> */
[----:B------:R-:W-:Y:S02]  /*79e50*/  LOP3.LUT R77, R25, R103, RZ, 0x3c, !PT ;  /* 0x00000067194d7212 */ /* 0x000fe400078e3cff */
[----:B------:R-:W-:Y:S02]  /*79e60*/  LOP3.LUT R97, R97, R98, RZ, 0x3c, !PT ;  /* 0x0000006261617212 */ /* 0x000fe400078e3cff */
[----:B------:R-:W-:Y:S02]  /*79e70*/  IADD3 R25, P0, P1, R89, R42, R106 ;  /* 0x0000002a59197210 */ /* 0x000fe4000791e06a */
[----:B------:R-:W-:Y:S02]  /*79e80*/  LOP3.LUT R100, R100, R43, RZ, 0x3c, !PT ;  /* 0x0000002b64647212 */ /* 0x000fe400078e3cff */
[----:B------:R-:W-:Y:S02]  /*79e90*/  IADD3 R27, P2, P3, R47, R53, R88 ;  /* 0x000000352f1b7210 */ /* 0x000fe40007b5e058 */
[----:B------:R-:W-:-:S02]  /*79ea0*/  SHF.L.W.U32.HI R99, R97, 0x8, R26 ;  /* 0x0000000861637819 */ /* 0x000fc40000010e1a */
[----:B------:R-:W-:Y:S02]  /*79eb0*/  LOP3.LUT R19, R25, R19, R24, 0x96, !PT ;  /* 0x0000001319137212 */ /* 0x000fe400078e9618 */
[----:B------:R-:W-:Y:S02]  /*79ec0*/  SHF.L.W.U32.HI R90, R77, 0x8, R100 ;  /* 0x000000084d5a7819 */ /* 0x000fe40000010e64 */
[----:B------:R-:W-:Y:S02]  /*79ed0*/  IADD3.X R24, R64, R24, R109, P0, P1 ;  /* 0x0000001840187210 */ /* 0x000fe400007e246d */
[----:B------:R-:W-:Y:S02]  /*79ee0*/  SHF.L.W.U32.HI R101, R26, 0x8, R97 ;  /* 0x000000081a657819 */ /* 0x000fe40000010e61 */
[----:B------:R-:W-:Y:S02]  /*79ef0*/  SHF.L.W.U32.HI R100, R100, 0x8, R77 ;  /* 0x0000000864647819 */ /* 0x000fe40000010e4d */
[----:B------:R-:W-:-:S02]  /*79f00*/  IADD3.X R26, R49, R93, R92, P2, P3 ;  /* 0x0000005d311a7210 */ /* 0x000fc400017e645c */
[----:B------:R-:W-:Y:S02]  /*79f10*/  LOP3.LUT R108, R27, R18, R93, 0x96, !PT ;  /* 0x000000121b6c7212 */ /* 0x000fe400078e965d */
[----:B------:R-:W-:Y:S02]  /*79f20*/  IADD3 R97, P0, P1, R80, R55, R99 ;  /* 0x0000003750617210 */ /* 0x000fe4000791e063 */
[----:B------:R-:W-:Y:S02]  /*79f30*/  LOP3.LUT R18, R24, R17, R42, 0x96, !PT ;  /* 0x0000001118127212 */ /* 0x000fe400078e962a */
[----:B------:R-:W-:Y:S02]  /*79f40*/  IADD3 R42, P2, P3, R83, R105, R100 ;  /* 0x00000069532a7210 */ /* 0x000fe40007b5e064 */
[----:B------:R-:W-:Y:S02]  /*79f50*/  LOP3.LUT R111, R26, R16, R53, 0x96, !PT ;  /* 0x000000101a6f7212 */ /* 0x000fe400078e9635 */
[----:B------:R-:W-:-:S02]  /*79f60*/  IADD3.X R53, R78, R104, R101, P0, P1 ;  /* 0x000000684e357210 */ /* 0x000fc400007e2465 */
        /* <DEDUP_REMOVED lines=52> */
[----:B------:R-:W-:Y:S02]  /*7a2b0*/  LOP3.LUT R98, R12, R107, RZ, 0x3c, !PT ;  /* 0x0000006b0c627212 */ /* 0x000fe400078e3cff */
[----:B------:R-:W-:Y:S02]  /*7a2c0*/  IADD3 R93, P2, R26, R93, RZ ;  /* 0x0000005d1a5d7210 */ /* 0x000fe40007f5e0ff */
        /* <DEDUP_REMOVED lines=35> */
[----:B------:R-:W-:Y:S02]  /*7a500*/  SHF.L.W.U32.HI R12, R18, 0x10, R15 ;  /* 0x00000010120c7819 */ /* 0x000fe40000010e0f */
[----:B------:R-:W-:Y:S02]  /*7a510*/  IADD3.X R90, R64, R107, R103, P2, P3 ;  /* 0x0000006b405a7210 */ /* 0x000fe400017e6467 */
[----:B------:R-:W-:-:S02]  /*7a520*/  LOP3.LUT R16, R55, R16, R109, 0x96, !PT ;  /* 0x0000001037107212 */ /* 0x000fc400078e966d */
[----:B------:R-:W-:Y:S02]  /*7a530*/  LOP3.LUT R97, R77, R14, R97, 0x96, !PT ;  /* 0x0000000e4d617212 */ /* 0x000fe400078e9661 */
[----:B------:R-:W-:Y:S02]  /*7a540*/  SHF.L.W.U32.HI R15, R15, 0x10, R18 ;  /* 0x000000100f0f7819 */ /* 0x000fe40000010e12 */
[----:B------:R-:W-:Y:S02]  /*7a550*/  IADD3 R76, P0, R12, R102, RZ ;  /* 0x000000660c4c7210 */ /* 0x000fe40007f1e0ff */
[----:B------:R-:W-:Y:S02]  /*7a560*/  LOP3.LUT R42, R90, R13, R42, 0x96, !PT ;  /* 0x0000000d5a2a7212 */ /* 0x000fe400078e962a */
[----:B------:R-:W-:Y:S02]  /*7a570*/  SHF.L.W.U32.HI R13, R97, 0x10, R16 ;  /* 0x00000010610d7819 */ /* 0x000fe40000010e10 */
[----:B------:R-:W-:Y:S01]  /*7a580*/  SHF.L.W.U32.HI R14, R16, 0x10, R97 ;  /* 0x00000010100e7819 */ /* 0x000fe20000010e61 */
[----:B------:R-:W-:Y:S01]  /*7a590*/  IMAD.X R97, R15, 0x1, R100, P0 ;  /* 0x000000010f617824 */ /* 0x000fe200000e0664 */
[----:B------:R-:W-:-:S02]  /*7a5a0*/  SHF.L.W.U32.HI R19, R42, 0x10, R17 ;  /* 0x000000102a137819 */ /* 0x000fc40000010e11 */
[----:B------:R-:W-:Y:S02]  /*7a5b0*/  SHF.L.W.U32.HI R17, R17, 0x10, R42 ;  /* 0x0000001011117819 */ /* 0x000fe40000010e2a */
[----:B------:R-:W-:Y:S02]  /*7a5c0*/  LOP3.LUT R42, R111, R76, RZ, 0x3c, !PT ;  /* 0x0000004c6f2a7212 */ /* 0x000fe400078e3cff */
[----:B------:R-:W-:Y:S02]  /*7a5d0*/  LOP3.LUT R107, R104, R97, RZ, 0x3c, !PT ;  /* 0x00000061686b7212 */ /* 0x000fe400078e3cff */
[----:B------:R-:W-:Y:S02]  /*7a5e0*/  SHF.L.W.U32.HI R16, R106, 0x10, R113 ;  /* 0x000000106a107819 */ /* 0x000fe40000010e71 */
[----:B------:R-:W-:Y:S02]  /*7a5f0*/  IADD3 R102, P1, R14, R93, RZ ;  /* 0x0000005d0e667210 */ /* 0x000fe40007f3e0ff */
[----:B------:R-:W-:-:S02]  /*7a600*/  SHF.L.W.U32.HI R93, R107, 0x1, R42 ;  /* 0x000000016b5d7819 */ /* 0x000fc40000010e2a */
[----:B------:R-:W-:Y:S02]  /*7a610*/  IADD3 R109, P2, R17, R98, RZ ;  /* 0x00000062116d7210 */ /* 0x000fe40007f5e0ff */
        /* <DEDUP_REMOVED lines=19> */
[----:B------:R-:W-:Y:S02]  /*7a750*/  SHF.L.W.U32.HI R26, R95, 0x1, R104 ;  /* 0x000000015f1a7819 */ /* 0x000fe40000010e68 */
[----:B------:R-:W-:-:S02]  /*7a760*/  IADD3.X R24, R75, R42, R24, P2, P3 ;  /* 0x0000002a4b187210 */ /* 0x000fc400017e6418 */
[----:B------:R-:W-:Y:S02]  /*7a770*/  IADD3 R55, P1, P0, R83, R100, R55 ;  /* 0x0000006453377210 */ /* 0x000fe4000783e037 */
        /* <DEDUP_REMOVED lines=45> */
[----:B------:R-:W-:-:S02]  /*7aa50*/  IADD3.X R53, R65, R110, R94, P0, P1 ;  /* 0x0000006e41357210 */ /* 0x000fc400007e245e */
[----:B------:R-:W-:Y:S02]  /*7aa60*/  LOP3.LUT R18, R24, R17, R88, 0x96, !PT ;  /* 0x0000001118127212 */ /* 0x000fe400078e9658 */
        /* <DEDUP_REMOVED lines=38> */
[----:B------:R-:W-:Y:S02]  /*7acd0*/  SHF.L.W.U32.HI R27, R96, 0x1, R77 ;  /* 0x00000001601b7819 */ /* 0x000fe40000010e4d */
[----:B------:R-:W-:-:S02]  /*7ace0*/  IADD3 R77, P1, P0, R79, R109, R42 ;  /* 0x0000006d4f4d7210 */ /* 0x000fc4000783e02a */
[----:B------:R-:W-:Y:S02]  /*7acf0*/  IADD3.X R24, R72, R115, R24, P2, P3 ;  /* 0x0000007348187210 */ /* 0x000fe400017e6418 */
        /* <DEDUP_REMOVED lines=10> */
[----:B------:R-:W-:Y:S01]  /*7ada0*/  IADD3 R88, P2, R53, R92, RZ ;  /* 0x0000005c35587210 */ /* 0x000fe20007f5e0ff */
[----:B------:R-:W-:Y:S01]  /*7adb0*/  IMAD.X R53, R42, 0x1, R111, P0 ;  /* 0x000000012a357824 */ /* 0x000fe200000e066f */
[----:B------:R-:W-:-:S02]  /*7adc0*/  LOP3.LUT R108, R15, R76, RZ, 0x3c, !PT ;  /* 0x0000004c0f6c7212 */ /* 0x000fc400078e3cff */
[----:B------:R-:W-:Y:S02]  /*7add0*/  LOP3.LUT R102, R12, R101, RZ, 0x3c, !PT ;  /* 0x000000650c667212 */ /* 0x000fe400078e3cff */
        /* <DEDUP_REMOVED lines=44> */
[----:B------:R-:W-:-:S02]  /*7b0a0*/  SHF.L.W.U32.HI R17, R17, 0x10, R106 ;  /* 0x0000001011117819 */ /* 0x000fc40000010e6a */
[----:B------:R-:W-:Y:S02]  /*7b0b0*/  IADD3 R109, P1, R13, R88, RZ ;  /* 0x000000580d6d7210 */ /* 0x000fe40007f3e0ff */
        /* <DEDUP_REMOVED lines=23> */
[----:B------:R-:W-:Y:S02]  /*7b230*/  IADD3 R105, P4, P5, R87, R101, R26 ;  /* 0x0000006557697210 */ /* 0x000fe40007d9e01a */
        /* <DEDUP_REMOVED lines=51> */
[----:B------:R-:W-:-:S02]  /*7b570*/  IADD3.X R94, R54, R111, R97, P2, P3 ;  /* 0x0000006f365e7210 */ /* 0x000fc400017e6461 */
[----:B------:R-:W-:Y:S02]  /*7b580*/  LOP3.LUT R105, R25, R16, R105, 0x96, !PT ;  /* 0x0000001019697212 */ /* 0x000fe400078e9669 */
        /* <DEDUP_REMOVED lines=48> */
[----:B------:R-:W-:Y:S02]  /*7b890*/  IADD3 R53, P2, R26, R53, RZ ;  /* 0x000000351a357210 */ /* 0x000fe40007f5e0ff */
        /* <DEDUP_REMOVED lines=48> */
[----:B------:R-:W-:Y:S01]  /*7bba0*/  SHF.L.W.U32.HI R17, R17, 0x10, R16 ;  /* 0x0000001011117819 */ /* 0x000fe20000010e10 */
[----:B------:R-:W-:Y:S01]  /*7bbb0*/  IMAD.X R101, R13, 0x1, R100, P0 ;  /* 0x000000010d657824 */ /* 0x000fe200000e0664 */
[----:B------:R-:W-:-:S02]  /*7bbc0*/  SHF.L.W.U32.HI R16, R106, 0x10, R111 ;  /* 0x000000106a107819 */ /* 0x000fc40000010e6f */
[----:B------:R-:W-:Y:S02]  /*7bbd0*/  IADD3 R98, P2, R17, R94, RZ ;  /* 0x0000005e11627210 */ /* 0x000fe40007f5e0ff */
[----:B------:R-:W-:Y:S02]  /*7bbe0*/  IADD3 R113, P1, R14, R53, RZ ;  /* 0x000000350e717210 */ /* 0x000fe40007f3e0ff */
[----:B------:R-:W-:Y:S01]  /*7bbf0*/  SHF.L.W.U32.HI R18, R111, 0x10, R106 ;  /* 0x000000106f127819 */ /* 0x000fe20000010e6a */
        /* <DEDUP_REMOVED lines=54> */
[----:B------:R-:W-:Y:S02]  /*7bf60*/  IADD3 R25, P0, P1, R52, R42, R113 ;  /* 0x0000002a34197210 */ /* 0x000fe4000791e071 */
[----:B------:R-:W-:Y:S02]  /*7bf70*/  SHF.L.W.U32.HI R111, R106, 0x8, R53 ;  /* 0x000000086a6f7819 */ /* 0x000fe40000010e35 */
[----:B------:R-:W-:Y:S02]  /*7bf80*/  LOP3.LUT R90, R90, R55, RZ, 0x3c, !PT ;  /* 0x000000375a5a7212 */ /* 0x000fe400078e3cff */
[----:B------:R-:W-:-:S02]  /*7bf90*/  LOP3.LUT R27, R26, R101, RZ, 0x3c, !PT ;  /* 0x000000651a1b7212 */ /* 0x000fc400078e3cff */
[----:B------:R-:W-:Y:S02]  /*7bfa0*/  SHF.L.W.U32.HI R93, R88, 0x8, R99 ;  /* 0x00000008585d7819 */ /* 0x000fe40000010e63 */
[----:B------:R-:W-:Y:S02]  /*7bfb0*/  IADD3 R53, P2, P3, R46, R77, R95 ;  /* 0x0000004d2e357210 */ /* 0x000fe40007b5e05f */
[----:B------:R-:W-:Y:S02]  /*7bfc0*/  LOP3.LUT R19, R25, R19, R24, 0x96, !PT ;  /* 0x0000001319137212 */ /* 0x000fe400078e9618 */
[----:B------:R-:W-:Y:S02]  /*7bfd0*/  IADD3.X R24, R54, R24, R111, P0, P1 ;  /* 0x0000001836187210 */ /* 0x000fe400007e246f */
[----:B------:R-:W-:Y:S02]  /*7bfe0*/  SHF.L.W.U32.HI R99, R27, 0x8, R90 ;  /* 0x000000081b637819 */ /* 0x000fe40000010e5a */
[----:B------:R-:W-:-:S02]  /*7bff0*/  SHF.L.W.U32.HI R102, R90, 0x8, R27 ;  /* 0x000000085a667819 */ /* 0x000fc40000010e1b */
        /* <DEDUP_REMOVED lines=10> */
[----:B------:R-:W-:Y:S02]  /*7c0a0*/  LOP3.LUT R15, R77, R12, R103, 0x96, !PT ;  /* 0x0000000c4d0f7212 */ /* 0x000fe400078e9667 */
[----:B------:R-:W-:-:S02]  /*7c0b0*/  IADD3.X R88, R72, R96, R99, P2, P3 ;  /* 0x0000006048587210 */ /* 0x000fc400017e6463 */
        /* <DEDUP_REMOVED lines=13> */
[----:B------:R-:W-:Y:S02]  /*7c190*/  SHF.L.W.U32.HI R42, R42, 0x1, R111 ;  /* 0x000000012a2a7819 */ /* 0x000fe40000010e6f */
[----:B------:R-:W-:Y:S02]  /*7c1a0*/  IADD3 R111, P1, R15, R100, RZ ;  /* 0x000000640f6f7210 */ /* 0x000fe40007f3e0ff */
[----:B------:R-:W-:Y:S02]  /*7c1b0*/  SHF.L.W.U32.HI R19, R109, 0x10, R106 ;  /* 0x000000106d137819 */ /* 0x000fe40000010e6a */
[----:B------:R-:W-:Y:S01]  /*7c1c0*/  IADD3 R100, P0, R17, R98, RZ ;  /* 0x0000006211647210 */ /* 0x000fe20007f1e0ff */
[----:B------:R-:W-:Y:S01]  /*7c1d0*/  IMAD.X R104, R16, 0x1, R101, P2 ;  /* 0x0000000110687824 */ /* 0x000fe200010e0665 */
[----:B------:R-:W-:-:S03]  /*7c1e0*/  LOP3.LUT R102, R102, R103, RZ, 0x3c, !PT ;  /* 0x0000006766667212 */ /* 0x000fc600078e3cff */
        /* <DEDUP_REMOVED lines=8> */
[----:B------:R-:W-:Y:S02]  /*7c270*/  SHF.L.W.U32.HI R109, R76, 0x1, R101 ;  /* 0x000000014c6d7819 */ /* 0x000fe40000010e65 */
[----:B------:R-:W-:Y:S02]  /*7c280*/  SHF.L.W.U32.HI R101, R101, 0x1, R76 ;  /* 0x0000000165657819 */ /* 0x000fe40000010e4c */
[----:B------:R-:W-:Y:S02]  /*7c290*/  IADD3 R53, P4, P5, R80, R55, R53 ;  /* 0x0000003750357210 */ /* 0x000fe40007d9e035 */
[----:B------:R-:W-:Y:S02]  /*7c2a0*/  IADD3 R76, P2, P3, R84, R94, R25 ;  /* 0x0000005e544c7210 */ /* 0x000fe40007b5e019 */
[----:B------:R-:W-:Y:S02]  /*7c2b0*/  SHF.L.W.U32.HI R93, R108, 0x1, R43 ;  /* 0x000000016c5d7819 */ /* 0x000fe40000010e2b */
[----:B------:R-:W-:-:S02]  /*7c2c0*/  SHF.L.W.U32.HI R25, R43, 0x1, R108 ;  /* 0x000000012b197819 */ /* 0x000fc40000010e6c */
[----:B------:R-:W-:Y:S02]  /*7c2d0*/  IADD3 R43, P1, P0, R89, R109, R26 ;  /* 0x0000006d592b7210 */ /* 0x000fe4000783e01a */
        /* <DEDUP_REMOVED lines=54> */
[----:B------:R-:W-:Y:S02]  /*7c640*/  IADD3.X R76, R69, R105, R94, P2, P3 ;  /* 0x00000069454c7210 */ /* 0x000fe400017e645e */
[----:B------:R-:W-:Y:S01]  /*7c650*/  LOP3.LUT R16, R55, R16, R107, 0x96, !PT ;  /* 0x0000001037107212 */ /* 0x000fe200078e966b */
[----:B------:R-:W-:Y:S01]  /*7c660*/  IMAD.X R103, R14, 0x1, R103, P0 ;  /* 0x000000010e677824 */ /* 0x000fe200000e0667 */
[----:B------:R-:W-:-:S02]  /*7c670*/  LOP3.LUT R90, R76, R13, R90, 0x96, !PT ;  /* 0x0000000d4c5a7212 */ /* 0x000fc400078e965a */
        /* <DEDUP_REMOVED lines=27> */
[----:B------:R-:W-:Y:S02]  /*7c830*/  IADD3 R77, P2, P3, R91, R90, R42 ;  /* 0x0000005a5b4d7210 */ /* 0x000fe40007b5e02a */
[----:B------:R-:W-:Y:S02]  /*7c840*/  SHF.L.W.U32.HI R95, R97, 0x1, R96 ;  /* 0x00000001615f7819 */ /* 0x000fe40000010e60 */
[----:B------:R-:W-:Y:S02]  /*7c850*/  IADD3.X R27, R49, R101, R26, P4, P5 ;  /* 0x00000065311b7210 */ /* 0x000fe400027ea41a */
        /* <DEDUP_REMOVED lines=20> */
[----:B------:R-:W-:Y:S02]  /*7c9a0*/  IADD3 R26, P3, R26, R43, RZ ;  /* 0x0000002b1a1a7210 */ /* 0x000fe40007f7e0ff */
        /* <DEDUP_REMOVED lines=15> */
[----:B------:R-:W-:-:S02]  /*7caa0*/  LOP3.LUT R95, R95, R26, RZ, 0x3c, !PT ;  /* 0x0000001a5f5f7212 */ /* 0x000fc400078e3cff */
[----:B------:R-:W-:Y:S02]  /*7cab0*/  IADD3 R43, P2, P3, R82, R93, R99 ;  /* 0x0000005d522b7210 */ /* 0x000fe40007b5e063 */
[----:B------:R-:W-:Y:S02]  /*7cac0*/  LOP3.LUT R19, R25, R19, R24, 0x96, !PT ;  /* 0x0000001319137212 */ /* 0x000fe400078e9618 */
[----:B------:R-:W-:Y:S02]  /*7cad0*/  IADD3.X R24, R66, R24, R111, P0, P1 ;  /* 0x0000001842187210 */ /* 0x000fe400007e246f */
[----:B------:R-:W-:Y:S02]  /*7cae0*/  SHF.L.W.U32.HI R101, R100, 0x8, R95 ;  /* 0x0000000864657819 */ /* 0x000fe40000010e5f */
[----:B------:R-:W-:Y:S02]  /*7caf0*/  LOP3.LUT R104, R43, R18, R27, 0x96, !PT ;  /* 0x000000122b687212 */ /* 0x000fe400078e961b */
[----:B------:R-:W-:-:S02]  /*7cb00*/  SHF.L.W.U32.HI R100, R95, 0x8, R100 ;  /* 0x000000085f647819 */ /* 0x000fc40000010e64 */
[----:B------:R-:W-:Y:S02]  /*7cb10*/  IADD3.X R27, R81, R27, R88, P2, P3 ;  /* 0x0000001b511b7210 */ /* 0x000fe400017e6458 */
[----:B------:R-:W-:Y:S02]  /*7cb20*/  IADD3 R53, P0, P1, R79, R55, R94 ;  /* 0x000000374f357210 */ /* 0x000fe4000791e05e */
[----:B------:R-:W-:Y:S02]  /*7cb30*/  LOP3.LUT R18, R24, R17, R77, 0x96, !PT ;  /* 0x0000001118127212 */ /* 0x000fe400078e964d */
[----:B------:R-:W-:Y:S02]  /*7cb40*/  IADD3 R95, P2, P3, R87, R96, R100 ;  /* 0x00000060575f7210 */ /* 0x000fe40007b5e064 */
[----:B------:R-:W-:Y:S02]  /*7cb50*/  LOP3.LUT R113, R27, R16, R93, 0x96, !PT ;  /* 0x000000101b717212 */ /* 0x000fe400078e965d */
[----:B------:R-:W-:-:S02]  /*7cb60*/  LOP3.LUT R16, R53, R14, R109, 0x96, !PT ;  /* 0x0000000e35107212 */ /* 0x000fc400078e966d */
[----:B------:R-:W-:Y:S02]  /*7cb70*/  IADD3.X R77, R75, R109, R90, P0, P1 ;  /* 0x0000006d4b4d7210 */ /* 0x000fe400007e245a */
[----:B------:R-:W-:Y:S02]  /*7cb80*/  SHF.L.W.U32.HI R14, R19, 0x10, R18 ;  /* 0x00000010130e7819 */ /* 0x000fe40000010e12 */
[----:B------:R-:W-:Y:S02]  /*7cb90*/  LOP3.LUT R17, R95, R15, R92, 0x96, !PT ;  /* 0x0000000f5f117212 */ /* 0x000fe400078e965c */
        /* <DEDUP_REMOVED lines=11> */
[----:B------:R-:W-:Y:S02]  /*7cc50*/  SHF.L.W.U32.HI R17, R104, 0x10, R113 ;  /* 0x0000001068117819 */ /* 0x000fe40000010e71 */
[----:B------:R-:W-:Y:S02]  /*7cc60*/  LOP3.LUT R102, R111, R96, RZ, 0x3c, !PT ;  /* 0x000000606f667212 */ /* 0x000fe400078e3cff */
[----:B------:R-:W-:Y:S02]  /*7cc70*/  IADD3 R119, P2, R13, R26, RZ ;  /* 0x0000001a0d777210 */ /* 0x000fe40007f5e0ff */
[----:B------:R-:W-:Y:S02]  /*7cc80*/  IADD3 R117, P1, R15, R98, RZ ;  /* 0x000000620f757210 */ /* 0x000fe40007f3e0ff */
[----:B------:R-:W-:-:S02]  /*7cc90*/  SHF.L.W.U32.HI R19, R113, 0x10, R104 ;  /* 0x0000001071137819 */ /* 0x000fc40000010e68 */
[----:B------:R-:W-:Y:S02]  /*7cca0*/  IADD3 R98, P0, R17, R76, RZ ;  /* 0x0000004c11627210 */ /* 0x000fe40007f1e0ff */
[----:B------:R-:W-:Y:S02]  /*7ccb0*/  SHF.L.W.U32.HI R26, R102, 0x1, R55 ;  /* 0x00000001661a7819 */ /* 0x000fe40000010e37 */
[----:B------:R-:W-:Y:S01]  /*7ccc0*/  SHF.L.W.U32.HI R55, R55, 0x1, R102 ;  /* 0x0000000137377819 */ /* 0x000fe20000010e66 */
        /* <DEDUP_REMOVED lines=13> */
[----:B------:R-:W-:Y:S02]  /*7cda0*/  IADD3 R90, P2, P3, R52, R94, R25 ;  /* 0x0000005e345a7210 */ /* 0x000fe40007b5e019 */
[----:B------:R-:W-:Y:S02]  /*7cdb0*/  SHF.L.W.U32.HI R111, R99, 0x1, R76 ;  /* 0x00000001636f7819 */ /* 0x000fe40000010e4c */
[----:B------:R-:W-:Y:S02]  /*7cdc0*/  SHF.L.W.U32.HI R103, R103, 0x1, R88 ;  /* 0x0000000167677819 */ /* 0x000fe40000010e58 */
[----:B------:R-:W-:-:S02]  /*7cdd0*/  IADD3 R76, P4, P5, R60, R26, R43 ;  /* 0x0000001a3c4c7210 */ /* 0x000fc40007d9e02b */
[----:B------:R-:W-:Y:S02]  /*7cde0*/  IADD3 R88, P1, P0, R84, R42, R53 ;  /* 0x0000002a54587210 */ /* 0x000fe4000783e035 */
[----:B------:R-:W-:Y:S02]  /*7cdf0*/  IADD3.X R24, R54, R115, R24, P2, P3 ;  /* 0x0000007336187210 */ /* 0x000fe400017e6418 */
[----:B------:R-:W-:Y:S02]  /*7ce00*/  IADD3 R95, P2, P3, R82, R97, R95 ;  /* 0x00000061525f7210 */ /* 0x000fe40007b5e05f */
[----:B------:R-:W-:Y:S02]  /*7ce10*/  IADD3.X R25, R66, R55, R27, P4, P5 ;  /* 0x0000003742197210 */ /* 0x000fe400027ea41b */
[----:B------:R-:W-:Y:S02]  /*7ce20*/  IADD3.X R107, R74, R111, R77, P1, P0 ;  /* 0x0000006f4a6b7210 */ /* 0x000fe40000fe044d */
[----:B------:R-:W-:-:S02]  /*7ce30*/  IADD3.X R105, R81, R103, R92, P2, P3 ;  /* 0x0000006751697210 */ /* 0x000fc400017e645c */
        /* <DEDUP_REMOVED lines=210> */
[----:B------:R-:W-:-:S02]  /*7db60*/  LOP3.LUT R108, R42, R19, R24, 0x96, !PT ;  /* 0x000000132a6c7212 */ /* 0x000fc400078e9618 */
        /* <DEDUP_REMOVED lines=23> */
[----:B------:R-:W-:Y:S02]  /*7dce0*/  LOP3.LUT R93, R106, R105, RZ, 0x3c, !PT ;  /* 0x000000696a5d7212 */ /* 0x000fe400078e3cff */
[----:B------:R-:W-:-:S02]  /*7dcf0*/  SHF.L.W.U32.HI R16, R108, 0x10, R109 ;  /* 0x000000106c107819 */ /* 0x000fc40000010e6d */
        /* <DEDUP_REMOVED lines=25> */
[----:B------:R-:W-:Y:S02]  /*7de90*/  IADD3 R107, P2, P3, R63, R90, R26 ;  /* 0x0000005a3f6b7210 */ /* 0x000fe40007b5e01a */
[----:B------:R-:W-:-:S02]  /*7dea0*/  IADD3.X R100, R78, R102, R55, P1, P0 ;  /* 0x000000664e647210 */ /* 0x000fc40000fe0437 */
[----:B------:R-:W-:Y:S02]  /*7deb0*/  LOP3.LUT R55, R18, R25, RZ, 0x3c, !PT ;  /* 0x0000001912377212 */ /* 0x000fe400078e3cff */
[----:B------:R-:W-:Y:S02]  /*7dec0*/  LOP3.LUT R113, R19, R24, RZ, 0x3c, !PT ;  /* 0x0000001813717212 */ /* 0x000fe400078e3cff */
        /* <DEDUP_REMOVED lines=63> */
[----:B------:R-:W-:-:S03]  /*7e2c0*/  IADD3 R108, P2, R14, R105, RZ ;  /* 0x000000690e6c7210 */ /* 0x000fc60007f5e0ff */
[----:B------:R-:W-:Y:S02]  /*7e2d0*/  IMAD.X R94, R19, 0x1, R76, P0 ;  /* 0x00000001135e7824 */ /* 0x000fe400000e064c */
        /* <DEDUP_REMOVED lines=43> */
[----:B------:R-:W-:Y:S02]  /*7e590*/  LOP3.LUT R100, R100, R77, RZ, 0x3c, !PT ;  /* 0x0000004d64647212 */ /* 0x000fe400078e3cff */
[----:B------:R-:W-:Y:S02]  /*7e5a0*/  LOP3.LUT R43, R103, R96, RZ, 0x3c, !PT ;  /* 0x00000060672b7212 */ /* 0x000fe400078e3cff */
[----:B------:R-:W-:Y:S02]  /*7e5b0*/  SHF.L.W.U32.HI R110, R42, 0x8, R105 ;  /* 0x000000082a6e7819 */ /* 0x000fe40000010e69 */
[----:B------:R-:W-:-:S02]  /*7e5c0*/  SHF.L.W.U32.HI R108, R105, 0x8, R42 ;  /* 0x00000008696c7819 */ /* 0x000fc40000010e2a */
[----:B------:R-:W-:Y:S02]  /*7e5d0*/  IADD3 R42, P0, P1, R79, R104, R88 ;  /* 0x000000684f2a7210 */ /* 0x000fe4000791e058 */
[----:B------:R-:W-:Y:S02]  /*7e5e0*/  SHF.L.W.U32.HI R92, R107, 0x8, R26 ;  /* 0x000000086b5c7819 */ /* 0x000fe40000010e1a */
        /* <DEDUP_REMOVED lines=10> */
[----:B------:R-:W-:Y:S02]  /*7e690*/  IADD3 R27, P0, P1, R47, R93, R100 ;  /* 0x0000005d2f1b7210 */ /* 0x000fe4000791e064 */
[----:B------:R-:W-:Y:S02]  /*7e6a0*/  IADD3.X R25, R85, R25, R108, P2, P3 ;  /* 0x0000001955197210 */ /* 0x000fe400017e646c */
[----:B------:R-:W-:Y:S02]  /*7e6b0*/  IADD3 R43, P2, P3, R46, R102, R103 ;  /* 0x000000662e2b7210 */ /* 0x000fe40007b5e067 */
[----:B------:R-:W-:Y:S02]  /*7e6c0*/  LOP3.LUT R16, R27, R16, R55, 0x96, !PT ;  /* 0x000000101b107212 */ /* 0x000fe400078e9637 */
[----:B------:R-:W-:Y:S02]  /*7e6d0*/  LOP3.LUT R15, R25, R15, R76, 0x96, !PT ;  /* 0x0000000f190f7212 */ /* 0x000fe400078e964c */
[----:B------:R-:W-:-:S02]  /*7e6e0*/  IADD3.X R55, R49, R55, R94, P0, P1 ;  /* 0x0000003731377210 */ /* 0x000fc400007e245e */
[----:B------:R-:W-:Y:S02]  /*7e6f0*/  LOP3.LUT R104, R24, R17, R104, 0x96, !PT ;  /* 0x0000001118687212 */ /* 0x000fe400078e9668 */
        /* <DEDUP_REMOVED lines=28> */
[----:B------:R-:W-:Y:S02]  /*7e8c0*/  LOP3.LUT R95, R95, R100, RZ, 0x3c, !PT ;  /* 0x000000645f5f7212 */ /* 0x000fe400078e3cff */
        /* <DEDUP_REMOVED lines=8> */
[----:B------:R-:W-:Y:S02]  /*7e950*/  IADD3.X R26, R71, R93, R24, P2, P3 ;  /* 0x0000005d471a7210 */ /* 0x000fe400017e6418 */
[----:B------:R-:W-:Y:S02]  /*7e960*/  SHF.L.W.U32.HI R95, R90, 0x1, R103 ;  /* 0x000000015a5f7819 */ /* 0x000fe40000010e67 */
        /* <DEDUP_REMOVED lines=12> */
[----:B------:R-:W-:-:S02]  /*7ea30*/  LOP3.LUT R55, R16, R53, RZ, 0x3c, !PT ;  /* 0x0000003510377212 */ /* 0x000fc400078e3cff */
[----:B------:R-:W-:Y:S01]  /*7ea40*/  IADD3 R101, P3, R24, R101, RZ ;  /* 0x0000006518657210 */ /* 0x000fe20007f7e0ff */
[----:B------:R-:W-:Y:S01]  /*7ea50*/  IMAD.X R24, R76, 0x1, R97, P0 ;  /* 0x000000014c187824 */ /* 0x000fe200000e0661 */
        /* <DEDUP_REMOVED lines=21> */
[----:B------:R-:W-:Y:S02]  /*7ebb0*/  SHF.L.W.U32.HI R95, R96, 0x8, R97 ;  /* 0x00000008605f7819 */ /* 0x000fe40000010e61 */
[----:B------:R-:W-:Y:S02]  /*7ebc0*/  IADD3.X R26, R86, R26, R105, P0, P1 ;  /* 0x0000001a561a7210 */ /* 0x000fe400007e2469 */
[----:B------:R-:W-:Y:S02]  /*7ebd0*/  SHF.L.W.U32.HI R97, R97, 0x8, R96 ;  /* 0x0000000861617819 */ /* 0x000fe40000010e60 */
[----:B------:R-:W-:Y:S02]  /*7ebe0*/  SHF.L.W.U32.HI R104, R88, 0x8, R93 ;  /* 0x0000000858687819 */ /* 0x000fe40000010e5d */
[----:B------:R-:W-:Y:S02]  /*7ebf0*/  LOP3.LUT R107, R25, R18, R103, 0x96, !PT ;  /* 0x00000012196b7212 */ /* 0x000fe400078e9667 */
[----:B------:R-:W-:-:S02]  /*7ec00*/  SHF.L.W.U32.HI R96, R93, 0x8, R88 ;  /* 0x000000085d607819 */ /* 0x000fc40000010e58 */
[----:B------:R-:W-:Y:S02]  /*7ec10*/  IADD3.X R19, R64, R103, R77, P2, P3 ;  /* 0x0000006740137210 */ /* 0x000fe400017e644d */
[----:B------:R-:W-:Y:S02]  /*7ec20*/  LOP3.LUT R18, R26, R17, R42, 0x96, !PT ;  /* 0x000000111a127212 */ /* 0x000fe400078e962a */
[----:B------:R-:W-:Y:S02]  /*7ec30*/  IADD3 R88, P0, P1, R84, R27, R97 ;  /* 0x0000001b54587210 */ /* 0x000fe4000791e061 */
[----:B------:R-:W-:Y:S02]  /*7ec40*/  IADD3 R42, P2, P3, R91, R43, R104 ;  /* 0x0000002b5b2a7210 */ /* 0x000fe40007b5e068 */
[----:B------:R-:W-:Y:S02]  /*7ec50*/  IADD3.X R17, R74, R106, R95, P0, P1 ;  /* 0x0000006a4a117210 */ /* 0x000fe400007e245f */
[----:B------:R-:W-:-:S02]  /*7ec60*/  LOP3.LUT R103, R42, R13, R92, 0x96, !PT ;  /* 0x0000000d2a677212 */ /* 0x000fc400078e965c */
[----:B------:R-:W-:Y:S02]  /*7ec70*/  SHF.L.W.U32.HI R13, R109, 0x10, R18 ;  /* 0x000000106d0d7819 */ /* 0x000fe40000010e12 */
[----:B------:R-:W-:Y:S02]  /*7ec80*/  LOP3.LUT R110, R19, R16, R53, 0x96, !PT ;  /* 0x00000010136e7212 */ /* 0x000fe400078e9635 */
[----:B------:R-:W-:Y:S02]  /*7ec90*/  IADD3.X R93, R65, R92, R96, P2, P3 ;  /* 0x0000005c415d7210 */ /* 0x000fe400017e6460 */
[----:B------:R-:W-:Y:S02]  /*7eca0*/  LOP3.LUT R16, R88, R15, R106, 0x96, !PT ;  /* 0x0000000f58107212 */ /* 0x000fe400078e966a */
[----:B------:R-:W-:Y:S02]  /*7ecb0*/  LOP3.LUT R27, R17, R12, R27, 0x96, !PT ;  /* 0x0000000c111b7212 */ /* 0x000fe400078e961b */
[----:B------:R-:W-:-:S02]  /*7ecc0*/  SHF.L.W.U32.HI R15, R18, 0x10, R109 ;  /* 0x00000010120f7819 */ /* 0x000fc40000010e6d */
[----:B------:R-:W-:Y:S02]  /*7ecd0*/  IADD3 R111, P0, R13, R90, RZ ;  /* 0x0000005a0d6f7210 */ /* 0x000fe40007f1e0ff */
[----:B------:R-:W-:Y:S02]  /*7ece0*/  LOP3.LUT R14, R93, R14, R43, 0x96, !PT ;  /* 0x0000000e5d0e7212 */ /* 0x000fe400078e962b */
[----:B------:R-:W-:Y:S02]  /*7ecf0*/  SHF.L.W.U32.HI R53, R27, 0x10, R16 ;  /* 0x000000101b357819 */ /* 0x000fe40000010e10 */
[----:B------:R-:W-:Y:S01]  /*7ed00*/  SHF.L.W.U32.HI R27, R16, 0x10, R27 ;  /* 0x00000010101b7819 */ /* 0x000fe20000010e1b */
[----:B------:R-:W-:Y:S01]  /*7ed10*/  IMAD.X R16, R15, 0x1, R24, P0 ;  /* 0x000000010f107824 */ /* 0x000fe200000e0618 */
[----:B------:R-:W-:Y:S02]  /*7ed20*/  SHF.L.W.U32.HI R18, R14, 0x10, R103 ;  /* 0x000000100e127819 */ /* 0x000fe40000010e67 */
[----:B------:R-:W-:-:S02]  /*7ed30*/  SHF.L.W.U32.HI R14, R103, 0x10, R14 ;  /* 0x00000010670e7819 */ /* 0x000fc40000010e0e */
[----:B------:R-:W-:Y:S02]  /*7ed40*/  SHF.L.W.U32.HI R43, R107, 0x10, R110 ;  /* 0x000000106b2b7819 */ /* 0x000fe40000010e6e */
[----:B------:R-:W-:Y:S02]  /*7ed50*/  LOP3.LUT R103, R105, R16, RZ, 0x3c, !PT ;  /* 0x0000001069677212 */ /* 0x000fe400078e3cff */
[----:B------:R-:W-:Y:S02]  /*7ed60*/  IADD3 R105, P2, R14, R101, RZ ;  /* 0x000000650e697210 */ /* 0x000fe40007f5e0ff */
[----:B------:R-:W-:Y:S02]  /*7ed70*/  SHF.L.W.U32.HI R24, R110, 0x10, R107 ;  /* 0x000000106e187819 */ /* 0x000fe40000010e6b */
[----:B------:R-:W-:Y:S01]  /*7ed80*/  IADD3 R109, P0, R43, R98, RZ ;  /* 0x000000622b6d7210 */ /* 0x000fe20007f1e0ff */
        /* <DEDUP_REMOVED lines=63> */
[----:B------:R-:W-:Y:S02]  /*7f180*/  IADD3 R97, P0, P1, R46, R55, R107 ;  /* 0x000000372e617210 */ /* 0x000fe4000791e06b */
[----:B------:R-:W-:Y:S02]  /*7f190*/  IADD3 R106, P2, P3, R60, R42, R17 ;  /* 0x0000002a3c6a7210 */ /* 0x000fe40007b5e011 */
[----:B------:R-:W-:Y:S02]  /*7f1a0*/  LOP3.LUT R24, R103, R24, R95, 0x96, !PT ;  /* 0x0000001867187212 */ /* 0x000fe400078e965f */
[----:B------:R-:W-:Y:S02]  /*7f1b0*/  LOP3.LUT R43, R98, R43, R76, 0x96, !PT ;  /* 0x0000002b622b7212 */ /* 0x000fe400078e964c */
[----:B------:R-:W-:-:S02]  /*7f1c0*/  LOP3.LUT R18, R97, R18, R101, 0x96, !PT ;  /* 0x0000001261127212 */ /* 0x000fc400078e9665 */
[----:B------:R-:W-:Y:S02]  /*7f1d0*/  LOP3.LUT R15, R106, R15, R102, 0x96, !PT ;  /* 0x0000000f6a0f7212 */ /* 0x000fe400078e9666 */
[----:B------:R-:W-:Y:S02]  /*7f1e0*/  IADD3.X R101, R48, R101, R19, P0, P1 ;  /* 0x0000006530657210 */ /* 0x000fe400007e2413 */
[----:B------:R-:W-:Y:S02]  /*7f1f0*/  IADD3.X R102, R66, R102, R99, P2, P3 ;  /* 0x0000006642667210 */ /* 0x000fe400017e6463 */
[----:B------:R-:W-:Y:S02]  /*7f200*/  LOP3.LUT R88, R100, R53, R88, 0x96, !PT ;  /* 0x0000003564587212 */ /* 0x000fe400078e9658 */
[----:B------:R-:W-:Y:S02]  /*7f210*/  LOP3.LUT R77, R96, R27, R77, 0x96, !PT ;  /* 0x0000001b604d7212 */ /* 0x000fe400078e964d */
[----:B------:R-:W-:-:S02]  /*7f220*/  SHF.L.W.U32.HI R27, R24, 0x10, R43 ;  /* 0x00000010181b7819 */ /* 0x000fc40000010e2b */
[----:B------:R-:W-:Y:S02]  /*7f230*/  SHF.L.W.U32.HI R53, R43, 0x10, R24 ;  /* 0x000000102b357819 */ /* 0x000fe40000010e18 */
[----:B------:R-:W-:Y:S02]  /*7f240*/  LOP3.LUT R43, R101, R14, R55, 0x96, !PT ;  /* 0x0000000e652b7212 */ /* 0x000fe400078e9637 */
[----:B------:R-:W-:Y:S02]  /*7f250*/  LOP3.LUT R42, R102, R13, R42, 0x96, !PT ;  /* 0x0000000d662a7212 */ /* 0x000fe400078e962a */
[----:B------:R-:W-:Y:S02]  /*7f260*/  IADD3 R95, P0, R27, R26, RZ ;  /* 0x0000001a1b5f7210 */ /* 0x000fe40007f1e0ff */
[----:B------:R-:W-:Y:S02]  /*7f270*/  SHF.L.W.U32.HI R55, R77, 0x10, R88 ;  /* 0x000000104d377819 */ /* 0x000fe40000010e58 */
[----:B------:R-:W-:-:S02]  /*7f280*/  SHF.L.W.U32.HI R26, R88, 0x10, R77 ;  /* 0x00000010581a7819 */ /* 0x000fc40000010e4d */
[----:B------:R-:W-:Y:S02]  /*7f290*/  SHF.L.W.U32.HI R90, R43, 0x10, R18 ;  /* 0x000000102b5a7819 */ /* 0x000fe40000010e12 */
[----:B------:R-:W-:Y:S02]  /*7f2a0*/  SHF.L.W.U32.HI R88, R18, 0x10, R43 ;  /* 0x0000001012587819 */ /* 0x000fe40000010e2b */
[----:B------:R-:W-:Y:S02]  /*7f2b0*/  SHF.L.W.U32.HI R77, R42, 0x10, R15 ;  /* 0x000000102a4d7819 */ /* 0x000fe40000010e0f */
[----:B------:R-:W-:Y:S02]  /*7f2c0*/  SHF.L.W.U32.HI R76, R15, 0x10, R42 ;  /* 0x000000100f4c7819 */ /* 0x000fe40000010e2a */
[----:B------:R-:W2:Y:S01]  /*7f2d0*/  LDL.64 R42, [R1+0x3c8] ;  /* 0x0003c800012a7983 */ /* 0x000ea20000100a00 */
[----:B------:R-:W-:Y:S01]  /*7f2e0*/  IMAD.X R92, R53, 0x1, R94, P0 ;  /* 0x00000001355c7824 */ /* 0x000fe200000e065e */
[----:B------:R-:W-:-:S04]  /*7f2f0*/  LOP3.LUT R93, R93, R95, RZ, 0x3c, !PT ;  /* 0x0000005f5d5d7212 */ /* 0x000fc800078e3cff */
[----:B------:R-:W-:Y:S02]  /*7f300*/  LOP3.LUT R14, R113, R92, RZ, 0x3c, !PT ;  /* 0x0000005c710e7212 */ /* 0x000fe400078e3cff */
        /* <DEDUP_REMOVED lines=15> */
[----:B------:R-:W-:Y:S02]  /*7f400*/  LOP3.LUT R17, R17, R15, RZ, 0x3c, !PT ;  /* 0x0000000f11117212 */ /* 0x000fe400078e3cff */
[----:B------:R-:W-:Y:S02]  /*7f410*/  SHF.L.W.U32.HI R113, R24, 0x1, R25 ;  /* 0x0000000118717819 */ /* 0x000fe40000010e19 */
[----:B------:R-:W-:Y:S02]  /*7f420*/  IADD3 R99, P4, P5, R89, R94, R106 ;  /* 0x0000005e59637210 */ /* 0x000fe40007d9e06a */
[----:B------:R-:W-:Y:S02]  /*7f430*/  SHF.L.W.U32.HI R25, R18, 0x1, R19 ;  /* 0x0000000112197819 */ /* 0x000fe40000010e13 */
[----:B------:R-:W-:-:S02]  /*7f440*/  IADD3 R19, P0, P1, R62, R109, R103 ;  /* 0x0000006d3e137210 */ /* 0x000fc4000791e067 */
[----:B------:R-:W-:Y:S02]  /*7f450*/  IADD3 R18, P2, P3, R63, R108, R100 ;  /* 0x0000006c3f127210 */ /* 0x000fe40007b5e064 */
[----:B------:R-:W-:Y:S02]  /*7f460*/  SHF.L.W.U32.HI R112, R104, 0x1, R17 ;  /* 0x0000000168707819 */ /* 0x000fe40000010e11 */
[----:B------:R-:W-:Y:S02]  /*7f470*/  IADD3.X R107, R64, R93, R102, P4, P5 ;  /* 0x0000005d406b7210 */ /* 0x000fe400027ea466 */
[----:B------:R-:W-:Y:S02]  /*7f480*/  SHF.L.W.U32.HI R111, R17, 0x1, R104 ;  /* 0x00000001116f7819 */ /* 0x000fe40000010e68 */
        /* <DEDUP_REMOVED lines=10> */
[----:B------:R-:W-:Y:S01]  /*7f530*/  IADD3 R17, P1, R24, R15, RZ ;  /* 0x0000000f18117210 */ /* 0x000fe20007f3e0ff */
[----:B------:R-:W-:Y:S01]  /*7f540*/  IMAD.X R100, R100, 0x1, R13, P3 ;  /* 0x0000000164647824 */ /* 0x000fe200018e060d */
[----:B------:R-:W-:Y:S02]  /*7f550*/  LOP3.LUT R24, R55, R106, RZ, 0x3c, !PT ;  /* 0x0000006a37187212 */ /* 0x000fe400078e3cff */
[----:B------:R-:W-:Y:S02]  /*7f560*/  LOP3.LUT R101, R76, R19, RZ, 0x3c, !PT ;  /* 0x000000134c657212 */ /* 0x000fe400078e3cff */
[----:B------:R-:W-:-:S02]  /*7f570*/  LOP3.LUT R97, R27, R18, RZ, 0x3c, !PT ;  /* 0x000000121b617212 */ /* 0x000fc400078e3cff */
[----:B------:R-:W-:Y:S01]  /*7f580*/  IADD3 R15, P2, R24, R95, RZ ;  /* 0x0000005f180f7210 */ /* 0x000fe20007f5e0ff */
        /* <DEDUP_REMOVED lines=20> */
[----:B------:R-:W-:-:S02]  /*7f6d0*/  IADD3.X R25, R71, R107, R110, P0, P1 ;  /* 0x0000006b47197210 */ /* 0x000fc400007e246e */
[----:B------:R-:W-:Y:S02]  /*7f6e0*/  LOP3.LUT R108, R13, R90, R107, 0x96, !PT ;  /* 0x0000005a0d6c7212 */ /* 0x000fe400078e966b */
[----:B------:R-:W-:Y:S02]  /*7f6f0*/  SHF.L.W.U32.HI R101, R101, 0x8, R96 ;  /* 0x0000000865657819 */ /* 0x000fe40000010e60 */
[----:B------:R-:W-:Y:S02]  /*7f700*/  IADD3 R90, P0, P1, R73, R19, R24 ;  /* 0x00000013495a7210 */ /* 0x000fe4000791e018 */
[----:B------:R-:W-:Y:S02]  /*7f710*/  LOP3.LUT R99, R25, R88, R99, 0x96, !PT ;  /* 0x0000005819637212 */ /* 0x000fe400078e9663 */
[----:B------:R-:W-:Y:S02]  /*7f720*/  IADD3 R88, P4, P5, R52, R103, R101 ;  /* 0x0000006734587210 */ /* 0x000fe40007d9e065 */
[----:B------:R-:W-:-:S02]  /*7f730*/  LOP3.LUT R107, R90, R77, R102, 0x96, !PT ;  /* 0x0000004d5a6b7212 */ /* 0x000fc400078e9666 */
[----:B------:R-:W-:Y:S02]  /*7f740*/  IADD3.X R77, R72, R102, R93, P0, P1 ;  /* 0x00000066484d7210 */ /* 0x000fe400007e245d */
[----:B------:R-:W-:Y:S02]  /*7f750*/  IADD3 R96, P2, P3, R87, R18, R94 ;  /* 0x0000001257607210 */ /* 0x000fe40007b5e05e */
[----:B------:R-:W-:Y:S02]  /*7f760*/  LOP3.LUT R102, R88, R55, R106, 0x96, !PT ;  /* 0x0000003758667212 */ /* 0x000fe400078e966a */
[----:B------:R-:W-:Y:S02]  /*7f770*/  IADD3.X R105, R54, R106, R97, P4, P5 ;  /* 0x0000006a36697210 */ /* 0x000fe400027ea461 */
[----:B------:R-:W-:Y:S02]  /*7f780*/  LOP3.LUT R106, R77, R76, R19, 0x96, !PT ;  /* 0x0000004c4d6a7212 */ /* 0x000fe400078e9613 */
[----:B------:R-:W-:-:S02]  /*7f790*/  LOP3.LUT R111, R96, R53, R104, 0x96, !PT ;  /* 0x00000035606f7212 */ /* 0x000fc400078e9668 */
[----:B------:R-:W-:Y:S02]  /*7f7a0*/  SHF.L.W.U32.HI R19, R108, 0x10, R99 ;  /* 0x000000106c137819 */ /* 0x000fe40000010e63 */
[----:B------:R-:W-:Y:S02]  /*7f7b0*/  IADD3.X R104, R86, R104, R95, P2, P3 ;  /* 0x0000006856687210 */ /* 0x000fe400017e645f */
[----:B------:R-:W-:Y:S02]  /*7f7c0*/  SHF.L.W.U32.HI R53, R99, 0x10, R108 ;  /* 0x0000001063357819 */ /* 0x000fe40000010e6c */
[----:B------:R-:W-:Y:S02]  /*7f7d0*/  IADD3 R98, P0, R19, R98, RZ ;  /* 0x0000006213627210 */ /* 0x000fe40007f1e0ff */
[----:B------:R-:W-:Y:S02]  /*7f7e0*/  LOP3.LUT R18, R104, R27, R18, 0x96, !PT ;  /* 0x0000001b68127212 */ /* 0x000fe400078e9612 */
        /* <DEDUP_REMOVED lines=13> */
[----:B------:R-:W-:Y:S02]  /*7f8c0*/  IADD3 R106, P0, R26, R15, RZ ;  /* 0x0000000f1a6a7210 */ /* 0x000fe40007f1e0ff */
[----:B------:R-:W-:-:S02]  /*7f8d0*/  SHF.L.W.U32.HI R14, R111, 0x1, R76 ;  /* 0x000000016f0e7819 */ /* 0x000fc40000010e4c */
[----:B------:R-:W-:Y:S01]  /*7f8e0*/  SHF.L.W.U32.HI R17, R76, 0x1, R111 ;  /* 0x000000014c117819 */ /* 0x000fe20000010e6f */
[----:B------:R-:W-:Y:S01]  /*7f8f0*/  IMAD.X R76, R99, 0x1, R16, P1 ;  /* 0x00000001634c7824 */ /* 0x000fe200008e0610 */
        /* <DEDUP_REMOVED lines=9> */
[----:B------:R-:W-:Y:S02]  /*7f990*/  LOP3.LUT R95, R101, R106, RZ, 0x3c, !PT ;  /* 0x0000006a655f7212 */ /* 0x000fe400078e3cff */
[----:B------:R-:W-:Y:S02]  /*7f9a0*/  IADD3 R89, P2, P3, R89, R14, R90 ;  /* 0x0000000e59597210 */ /* 0x000fe40007b5e05a */
[----:B------:R-:W-:-:S02]  /*7f9b0*/  IADD3 R83, P4, P5, R83, R94, R96 ;  /* 0x0000005e53537210 */ /* 0x000fc40007d9e060 */
[----:B------:R-:W-:Y:S02]  /*7f9c0*/  SHF.L.W.U32.HI R93, R93, 0x1, R92 ;  /* 0x000000015d5d7819 */ /* 0x000fe40000010e5c */
        /* <DEDUP_REMOVED lines=14> */
[----:B------:R-:W-:Y:S02]  /*7fab0*/  LOP3.LUT R73, R26, R83, RZ, 0x3c, !PT ;  /* 0x000000531a497212 */ /* 0x000fe400078e3cff */
[----:B------:R-:W-:Y:S02]  /*7fac0*/  IADD3 R24, P2, R24, R107, RZ ;  /* 0x0000006b18187210 */ /* 0x000fe40007f5e0ff */
[----:B------:R-:W-:-:S02]  /*7fad0*/  LOP3.LUT R77, R19, R88, RZ, 0x3c, !PT ;  /* 0x00000058134d7212 */ /* 0x000fc400078e3cff */
[----:B------:R-:W-:Y:S01]  /*7fae0*/  LOP3.LUT R54, R103, R96, RZ, 0x3c, !PT ;  /* 0x0000006067367212 */ /* 0x000fe200078e3cff */
[----:B------:R-:W-:Y:S02]  /*7faf0*/  IMAD.X R16, R85, 0x1, R16, P0 ;  /* 0x0000000155107824 */ /* 0x000fe400000e0610 */
[----:B------:R-:W-:Y:S01]  /*7fb00*/  IMAD.X R100, R73, 0x1, R100, P1 ;  /* 0x0000000149647824 */ /* 0x000fe200008e0664 */
[----:B------:R-:W-:Y:S01]  /*7fb10*/  IADD3 R15, P3, R54, R109, RZ ;  /* 0x0000006d360f7210 */ /* 0x000fe20007f7e0ff */
[----:B------:R-:W-:Y:S01]  /*7fb20*/  IMAD.X R12, R77, 0x1, R12, P2 ;  /* 0x000000014d0c7824 */ /* 0x000fe200010e060c */
[----:B------:R-:W-:Y:S02]  /*7fb30*/  LOP3.LUT R73, R27, R52, RZ, 0x3c, !PT ;  /* 0x000000341b497212 */ /* 0x000fe400078e3cff */
        /* <DEDUP_REMOVED lines=19> */
[----:B------:R-:W-:Y:S02]  /*7fc70*/  IADD3.X R69, R69, R90, R54, P0, P1 ;  /* 0x0000005a45457210 */ /* 0x000fe400007e2436 */
        /* <DEDUP_REMOVED lines=23> */
[----:B------:R-:W-:Y:S02]  /*7fdf0*/  IADD3 R90, P0, R19, R24, RZ ;  /* 0x00000018135a7210 */ /* 0x000fe40007f1e0ff */
[----:B------:R-:W-:-:S03]  /*7fe00*/  IADD3 R88, P1, R18, R15, RZ ;  /* 0x0000000f12587210 */ /* 0x000fc60007f3e0ff */
[----:B------:R-:W-:Y:S01]  /*7fe10*/  IMAD.X R92, R25, 0x1, R12, P0 ;  /* 0x00000001195c7824 */ /* 0x000fe200000e060c */
[----:B------:R-:W-:Y:S01]  /*7fe20*/  IADD3 R13, P0, R26, R13, RZ ;  /* 0x0000000d1a0d7210 */ /* 0x000fe20007f1e0ff */
[----:B------:R-:W-:Y:S01]  /*7fe30*/  IMAD.X R89, R47, 0x1, R76, P1 ;  /* 0x000000012f597824 */ /* 0x000fe200008e064c */
[----:B------:R-:W-:Y:S02]  /*7fe40*/  LOP3.LUT R24, R85, R90, RZ, 0x3c, !PT ;  /* 0x0000005a55187212 */ /* 0x000fe400078e3cff */
        /* <DEDUP_REMOVED lines=13> */
[----:B------:R-:W-:Y:S02]  /*7ff20*/  SHF.L.W.U32.HI R77, R98, 0x1, R77 ;  /* 0x00000001624d7819 */ /* 0x000fe40000010e4d */
[----:B------:R-:W-:Y:S02]  /*7ff30*/  IADD3 R49, P2, P3, R80, R83, R63 ;  /* 0x0000005350317210 */ /* 0x000fe40007b5e03f */
[----:B------:R-:W-:Y:S02]  /*7ff40*/  SHF.L.W.U32.HI R63, R73, 0x1, R64 ;  /* 0x00000001493f7819 */ /* 0x000fe40000010e40 */
[----:B------:R-:W-:Y:S02]  /*7ff50*/  IADD3 R87, P1, P0, R87, R76, R70 ;  /* 0x0000004c57577210 */ /* 0x000fe4000783e046 */
[----:B------:R-:W-:-:S02]  /*7ff60*/  SHF.L.W.U32.HI R85, R85, 0x1, R94 ;  /* 0x0000000155557819 */ /* 0x000fc40000010e5e */
        /* <DEDUP_REMOVED lines=13> */
[----:B------:R-:W-:Y:S01]  /*80040*/  IADD3 R55, P2, R55, R13, RZ ;  /* 0x0000000d37377210 */ /* 0x000fe20007f5e0ff */
[----:B------:R-:W-:Y:S01]  /*80050*/  IMAD.X R12, R12, 0x1, R92, P0 ;  /* 0x000000010c0c7824 */ /* 0x000fe200000e065c */
        /* <DEDUP_REMOVED lines=22> */
[----:B------:R-:W-:Y:S02]  /*801c0*/  SHF.L.W.U32.HI R65, R65, 0x8, R76 ;  /* 0x0000000841417819 */ /* 0x000fe40000010e4c */
[----:B------:R-:W-:Y:S02]  /*801d0*/  IADD3 R84, P2, P3, R84, R49, R61 ;  /* 0x0000003154547210 */ /* 0x000fe40007b5e03d */
[----:B------:R-:W-:Y:S02]  /*801e0*/  IADD3 R82, P4, P5, R82, R64, R65 ;  /* 0x0000004052527210 */ /* 0x000fe40007d9e041 */
[----:B------:R-:W-:Y:S02]  /*801f0*/  IADD3 R79, P1, P0, R79, R91, R72 ;  /* 0x0000005b4f4f7210 */ /* 0x000fe4000783e048 */
[----:B------:R-:W-:Y:S02]  /*80200*/  IADD3.X R77, R74, R80, R15, P2, P3 ;  /* 0x000000504a4d7210 */ /* 0x000fe400017e640f */
[----:B------:R-:W-:-:S02]  /*80210*/  IADD3.X R81, R81, R78, R62, P4, P5 ;  /* 0x0000004e51517210 */ /* 0x000fc400027ea43e */
[----:B------:R-:W-:Y:S02]  /*80220*/  IADD3 R60, P2, P3, R60, R87, R63 ;  /* 0x000000573c3c7210 */ /* 0x000fe40007b5e03f */
[----:B------:R-:W-:Y:S02]  /*80230*/  IADD3.X R75, R75, R70, R24, P1, P0 ;  /* 0x000000464b4b7210 */ /* 0x000fe40000fe0418 */
[----:B------:R-:W-:Y:S02]  /*80240*/  LOP3.LUT R74, R84, R47, R80, 0x96, !PT ;  /* 0x0000002f544a7212 */ /* 0x000fe400078e9650 */
[----:B------:R-:W-:Y:S02]  /*80250*/  LOP3.LUT R47, R79, R27, R70, 0x96, !PT ;  /* 0x0000001b4f2f7212 */ /* 0x000fe400078e9646 */
[----:B------:R-:W-:Y:S02]  /*80260*/  LOP3.LUT R25, R82, R25, R78, 0x96, !PT ;  /* 0x0000001952197212 */ /* 0x000fe400078e964e */
[----:B------:R-:W-:-:S02]  /*80270*/  LOP3.LUT R64, R81, R19, R64, 0x96, !PT ;  /* 0x0000001351407212 */ /* 0x000fc400078e9640 */
[----:B------:R-:W-:Y:S02]  /*80280*/  IADD3.X R73, R66, R86, R53, P2, P3 ;  /* 0x0000005642497210 */ /* 0x000fe400017e6435 */
[----:B------:R-:W-:Y:S02]  /*80290*/  LOP3.LUT R27, R77, R18, R49, 0x96, !PT ;  /* 0x000000124d1b7212 */ /* 0x000fe400078e9631 */
[----:B------:R-:W-:Y:S02]  /*802a0*/  LOP3.LUT R66, R75, R26, R91, 0x96, !PT ;  /* 0x0000001a4b427212 */ /* 0x000fe400078e965b */
[----:B------:R-:W-:Y:S02]  /*802b0*/  SHF.L.W.U32.HI R69, R64, 0x10, R25 ;  /* 0x0000001040457819 */ /* 0x000fe40000010e19 */
[----:B------:R-:W-:Y:S02]  /*802c0*/  SHF.L.W.U32.HI R71, R25, 0x10, R64 ;  /* 0x0000001019477819 */ /* 0x000fe40000010e40 */
[----:B------:R-:W-:-:S02]  /*802d0*/  SHF.L.W.U32.HI R25, R27, 0x10, R74 ;  /* 0x000000101b197819 */ /* 0x000fc40000010e4a */
[----:B------:R-:W-:Y:S02]  /*802e0*/  LOP3.LUT R17, R60, R17, R86, 0x96, !PT ;  /* 0x000000113c117212 */ /* 0x000fe400078e9656 */
[----:B------:R-:W-:Y:S02]  /*802f0*/  LOP3.LUT R14, R73, R14, R87, 0x96, !PT ;  /* 0x0000000e490e7212 */ /* 0x000fe400078e9657 */
[----:B------:R-:W-:Y:S02]  /*80300*/  SHF.L.W.U32.HI R27, R74, 0x10, R27 ;  /* 0x000000104a1b7819 */ /* 0x000fe40000010e1b */
[----:B------:R-:W-:Y:S02]  /*80310*/  SHF.L.W.U32.HI R18, R66, 0x10, R47 ;  /* 0x0000001042127819 */ /* 0x000fe40000010e2f */
[----:B------:R-:W-:Y:S02]  /*80320*/  SHF.L.W.U32.HI R47, R47, 0x10, R66 ;  /* 0x000000102f2f7819 */ /* 0x000fe40000010e42 */
[----:B------:R-:W-:-:S02]  /*80330*/  SHF.L.W.U32.HI R49, R14, 0x10, R17 ;  /* 0x000000100e317819 */ /* 0x000fc40000010e11 */
[----:B------:R-:W-:Y:S02]  /*80340*/  SHF.L.W.U32.HI R26, R17, 0x10, R14 ;  /* 0x00000010111a7819 */ /* 0x000fe40000010e0e */
[----:B------:R-:W-:Y:S02]  /*80350*/  IADD3 R19, P0, R27, R46, RZ ;  /* 0x0000002e1b137210 */ /* 0x000fe40007f1e0ff */
[----:B------:R-:W-:Y:S02]  /*80360*/  IADD3 R54, P3, R71, R54, RZ ;  /* 0x0000003647367210 */ /* 0x000fe40007f7e0ff */
[----:B------:R-:W-:Y:S02]  /*80370*/  IADD3 R17, P1, R47, R48, RZ ;  /* 0x000000302f117210 */ /* 0x000fe40007f3e0ff */
[----:B------:R-:W-:Y:S02]  /*80380*/  IADD3 R55, P2, R26, R55, RZ ;  /* 0x000000371a377210 */ /* 0x000fe40007f5e0ff */
[----:B------:R-:W-:-:S02]  /*80390*/  LOP3.LUT R14, R34, R19, R60, 0x96, !PT ;  /* 0x00000013220e7212 */ /* 0x000fc400078e963c */
[-C--:B------:R-:W-:Y:S02]  /*803a0*/  LOP3.LUT R72, R72, R17.reuse, RZ, 0x3c, !PT ;  /* 0x0000001148487212 */ /* 0x080fe400078e3cff */
[----:B------:R-:W-:Y:S01]  /*803b0*/  LOP3.LUT R34, R20, R17, R82, 0x96, !PT ;  /* 0x0000001114227212 */ /* 0x000fe200078e9652 */
[----:B------:R-:W-:Y:S01]  /*803c0*/  IMAD.X R17, R69, 0x1, R52, P3 ;  /* 0x0000000145117824 */ /* 0x000fe200018e0634 */
[----:B------:R-:W-:Y:S01]  /*803d0*/  LOP3.LUT R48, R61, R19, RZ, 0x3c, !PT ;  /* 0x000000133d307212 */ /* 0x000fe200078e3cff */
[----:B------:R-:W-:Y:S02]  /*803e0*/  IMAD.X R16, R49, 0x1, R16, P2 ;  /* 0x0000000131107824 */ /* 0x000fe400010e0610 */
[----:B------:R-:W-:Y:S02]  /*803f0*/  IMAD.X R12, R25, 0x1, R12, P0 ;  /* 0x00000001190c7824 */ /* 0x000fe400000e060c */
[----:B------:R-:W-:Y:S01]  /*80400*/  IMAD.X R19, R18, 0x1, R13, P1 ;  /* 0x0000000112137824 */ /* 0x000fe200008e060d */
[----:B------:R-:W-:-:S02]  /*80410*/  LOP3.LUT R65, R65, R54, RZ, 0x3c, !PT ;  /* 0x0000003641417212 */ /* 0x000fc400078e3cff */
[----:B------:R-:W-:Y:S02]  /*80420*/  LOP3.LUT R62, R62, R17, RZ, 0x3c, !PT ;  /* 0x000000113e3e7212 */ /* 0x000fe400078e3cff */
[-C--:B------:R-:W-:Y:S02]  /*80430*/  LOP3.LUT R63, R63, R55.reuse, RZ, 0x3c, !PT ;  /* 0x000000373f3f7212 */ /* 0x080fe400078e3cff */
[----:B------:R-:W-:Y:S02]  /*80440*/  LOP3.LUT R10, R10, R55, R84, 0x96, !PT ;  /* 0x000000370a0a7212 */ /* 0x000fe400078e9654 */
[----:B------:R-:W-:Y:S02]  /*80450*/  LOP3.LUT R46, R32, R54, R79, 0x96, !PT ;  /* 0x00000036202e7212 */ /* 0x000fe400078e964f */
[----:B------:R-:W-:Y:S02]  /*80460*/  LOP3.LUT R55, R21, R19, R81, 0x96, !PT ;  /* 0x0000001315377212 */ /* 0x000fe400078e9651 */
[----:B------:R-:W-:-:S02]  /*80470*/  LOP3.LUT R32, R53, R16, RZ, 0x3c, !PT ;  /* 0x0000001035207212 */ /* 0x000fc400078e3cff */
[-C--:B------:R-:W-:Y:S02]  /*80480*/  LOP3.LUT R15, R15, R12.reuse, RZ, 0x3c, !PT ;  /* 0x0000000c0f0f7212 */ /* 0x080fe400078e3cff */
[----:B------:R-:W-:Y:S02]  /*80490*/  LOP3.LUT R61, R35, R12, R73, 0x96, !PT ;  /* 0x0000000c233d7212 */ /* 0x000fe400078e9649 */
[----:B------:R-:W-:Y:S02]  /*804a0*/  SHF.L.W.U32.HI R20, R62, 0x1, R65 ;  /* 0x000000013e147819 */ /* 0x000fe40000010e41 */
[----:B------:R-:W-:Y:S02]  /*804b0*/  SHF.L.W.U32.HI R21, R65, 0x1, R62 ;  /* 0x0000000141157819 */ /* 0x000fe40000010e3e */
[----:B------:R-:W-:Y:S02]  /*804c0*/  LOP3.LUT R35, R24, R19, RZ, 0x3c, !PT ;  /* 0x0000001318237212 */ /* 0x000fe400078e3cff */
[----:B------:R-:W-:-:S02]  /*804d0*/  LOP3.LUT R13, R33, R17, R75, 0x96, !PT ;  /* 0x00000011210d7212 */ /* 0x000fc400078e964b */
[----:B------:R-:W-:Y:S02]  /*804e0*/  SHF.L.W.U32.HI R17, R15, 0x1, R48 ;  /* 0x000000010f117819 */ /* 0x000fe40000010e30 */
[----:B------:R-:W-:Y:S02]  /*804f0*/  SHF.L.W.U32.HI R19, R48, 0x1, R15 ;  /* 0x0000000130137819 */ /* 0x000fe40000010e0f */
[----:B------:R-:W-:Y:S02]  /*80500*/  SHF.L.W.U32.HI R24, R32, 0x1, R63 ;  /* 0x0000000120187819 */ /* 0x000fe40000010e3f */
[----:B------:R-:W-:Y:S02]  /*80510*/  SHF.L.W.U32.HI R32, R63, 0x1, R32 ;  /* 0x000000013f207819 */ /* 0x000fe40000010e20 */
[----:B------:R-:W-:Y:S02]  /*80520*/  LOP3.LUT R20, R22, R47, R20, 0x96, !PT ;  /* 0x0000002f16147212 */ /* 0x000fe400078e9614 */
[----:B------:R-:W-:-:S02]  /*80530*/  LOP3.LUT R21, R23, R18, R21, 0x96, !PT ;  /* 0x0000001217157212 */ /* 0x000fc400078e9615 */
[----:B------:R-:W-:Y:S02]  /*80540*/  SHF.L.W.U32.HI R33, R35, 0x1, R72 ;  /* 0x0000000123217819 */ /* 0x000fe40000010e48 */
[----:B------:R-:W-:Y:S02]  /*80550*/  SHF.L.W.U32.HI R35, R72, 0x1, R35 ;  /* 0x0000000148237819 */ /* 0x000fe40000010e23 */
[----:B------:R-:W-:Y:S02]  /*80560*/  LOP3.LUT R18, R28, R26, R17, 0x96, !PT ;  /* 0x0000001a1c127212 */ /* 0x000fe400078e9611 */
[----:B------:R-:W-:Y:S01]  /*80570*/  LOP3.LUT R19, R29, R49, R19, 0x96, !PT ;  /* 0x000000311d137212 */ /* 0x000fe200078e9613 */
[----:B------:R-:W-:Y:S01]  /*80580*/  IMAD.MOV.U32 R26, RZ, RZ, R20 ;  /* 0x000000ffff1a7224 */ /* 0x000fe200078e0014 */
[----:B------:R-:W-:Y:S01]  /*80590*/  LOP3.LUT R28, R36, R27, R24, 0x96, !PT ;  /* 0x0000001b241c7212 */ /* 0x000fe200078e9618 */
[----:B------:R-:W-:Y:S01]  /*805a0*/  IMAD.MOV.U32 R24, RZ, RZ, R34 ;  /* 0x000000ffff187224 */ /* 0x000fe200078e0022 */
[----:B------:R-:W-:Y:S01]  /*805b0*/  LOP3.LUT R29, R37, R25, R32, 0x96, !PT ;  /* 0x00000019251d7212 */ /* 0x000fe200078e9620 */
[----:B------:R-:W-:Y:S01]  /*805c0*/  IMAD.MOV.U32 R25, RZ, RZ, R55 ;  /* 0x000000ffff197224 */ /* 0x000fe200078e0037 */
[----:B------:R-:W-:Y:S01]  /*805d0*/  LOP3.LUT R11, R11, R16, R77, 0x96, !PT ;  /* 0x000000100b0b7212 */ /* 0x000fe200078e964d */
[----:B------:R-:W-:Y:S01]  /*805e0*/  IMAD.MOV.U32 R27, RZ, RZ, R21 ;  /* 0x000000ffff1b7224 */ /* 0x000fe200078e0015 */
[----:B--2---:R-:W-:-:S02]  /*805f0*/  IADD3 R22, P0, R42, R68, RZ ;  /* 0x000000442a167210 */ /* 0x004fc40007f1e0ff */
[----:B------:R-:W-:Y:S02]  /*80600*/  LOP3.LUT R16, R30, R71, R33, 0x96, !PT ;  /* 0x000000471e107212 */ /* 0x000fe400078e9621 */
[----:B------:R-:W-:Y:S01]  /*80610*/  LOP3.LUT R17, R31, R69, R35, 0x96, !PT ;  /* 0x000000451f117212 */ /* 0x000fe200078e9623 */
[----:B------:R0:W-:Y:S01]  /*80620*/  STL.128 [R1+0x300], R24 ;  /* 0x0003001801007387 */ /* 0x0001e20000100c00 */
[----:B------:R-:W-:-:S03]  /*80630*/  IMAD.X R23, R43, 0x1, R67, P0 ;  /* 0x000000012b177824 */ /* 0x000fc600000e0643 */
[----:B------:R-:W-:Y:S04]  /*80640*/  STL.64 [R1+0x320], R28 ;  /* 0x0003201c01007387 */ /* 0x000fe80000100a00 */
[----:B------:R-:W-:Y:S01]  /*80650*/  STL.64 [R1+0x3c8], R22 ;  /* 0x0003c81601007387 */ /* 0x000fe20000100a00 */
[----:B0-----:R-:W-:Y:S02]  /*80660*/  IMAD.MOV.U32 R24, RZ, RZ, R18 ;  /* 0x000000ffff187224 */ /* 0x001fe400078e0012 */
[----:B------:R-:W-:Y:S02]  /*80670*/  IMAD.MOV.U32 R25, RZ, RZ, R19 ;  /* 0x000000ffff197224 */ /* 0x000fe400078e0013 */
[----:B------:R-:W-:Y:S02]  /*80680*/  IMAD.MOV.U32 R26, RZ, RZ, R16 ;  /* 0x000000ffff1a7224 */ /* 0x000fe400078e0010 */
[----:B------:R-:W-:Y:S01]  /*80690*/  IMAD.MOV.U32 R27, RZ, RZ, R17 ;  /* 0x000000ffff1b7224 */ /* 0x000fe200078e0011 */
[----:B------:R-:W-:Y:S04]  /*806a0*/  STL.64 [R1+0x3c8], RZ ;  /* 0x0003c8ff01007387 */ /* 0x000fe80000100a00 */
[----:B------:R-:W-:Y:S01]  /*806b0*/  STL.128 [R1+0x310], R24 ;  /* 0x0003101801007387 */ /* 0x000fe20000100c00 */
[----:B------:R-:W-:-:S02]  /*806c0*/  IMAD.MOV.U32 R12, RZ, RZ, R46 ;  /* 0x000000ffff0c7224 */ /* 0x000fc400078e002e */
[----:B------:R-:W-:-:S05]  /*806d0*/  IMAD.MOV.U32 R15, RZ, RZ, R61 ;  /* 0x000000ffff0f7224 */ /* 0x000fca00078e003d */
[----:B------:R0:W-:Y:S04]  /*806e0*/  STL.128 [R1+0x2f0], R12 ;  /* 0x0002f00c01007387 */ /* 0x0001e80000100c00 */
[----:B------:R1:W-:Y:S01]  /*806f0*/  STL.64 [R1+0x2e8], R10 ;  /* 0x0002e80a01007387 */ /* 0x0003e20000100a00 */
[----:B0-----:R-:W-:Y:S01]  /*80700*/  IADD3 R12, P0, -R68, R41, RZ ;  /* 0x00000029440c7210 */ /* 0x001fe20007f1e1ff */
[----:B-1----:R-:W-:Y:S01]  /*80710*/  CS2R R10, SRZ ;  /* 0x00000000000a7805 */ /* 0x002fe2000001ff00 */
[----:B------:R-:W-:-:S03]  /*80720*/  IMAD.MOV.U32 R41, RZ, RZ, R68 ;  /* 0x000000ffff297224 */ /* 0x000fc600078e0044 */
[--C-:B------:R-:W-:Y:S02]  /*80730*/  IMAD.X R13, R8, 0x1, ~R67.reuse, P0 ;  /* 0x00000001080d7824 */ /* 0x100fe400000e0e43 */
[----:B------:R-:W-:Y:S02]  /*80740*/  IMAD.MOV.U32 R8, RZ, RZ, R67 ;  /* 0x000000ffff087224 */ /* 0x000fe400078e0043 */
.L_x_170:
[----:B------:R-:W-:Y:S05]  /*80750*/  BSYNC B2 ;  /* 0x0000000000027941 */ /* 0x000fea0003800000 */
.L_x_163:
        /* <DEDUP_REMOVED lines=8> */
.L_x_176:
[----:B------:R-:W-:Y:S05]  /*807e0*/  BSYNC B1 ;  /* 0x0000000000017941 */ /* 0x000fea0003800000 */
.L_x_162:
[----:B------:R1:W-:Y:S04]  /*807f0*/  STL.U8 [R1+0x3e9], RZ ;  /* 0x0003e9ff01007387 */ /* 0x0003e80000100000 */
[----:B------:R-:W2:Y:S02]  /*80800*/  LDL R8, [R3] ;  /* 0x0000000003087983 */ /* 0x000ea40000100800 */
[----:B--2---:R-:W-:-:S05]  /*80810*/  IADD3 R8, R8, 0x1, RZ ;  /* 0x0000000108087810 */ /* 0x004fca0007ffe0ff */
[----:B0-----:R-:W-:Y:S01]  /*80820*/  IMAD.SHL.U32 R10, R8, 0x8, RZ ;  /* 0x00000008080a7824 */ /* 0x001fe200078e00ff */
[----:B------:R1:W-:Y:S04]  /*80830*/  STL [R3], R8 ;  /* 0x0000000803007387 */ /* 0x0003e80000100800 */
[----:B------:R-:W-:-:S04]  /*80840*/  LOP3.LUT R11, R10, 0x38, RZ, 0xc0, !PT ;  /* 0x000000380a0b7812 */ /* 0x000fc800078ec0ff */
[----:B------:R-:W-:-:S04]  /*80850*/  IADD3 R10, P0, P1, R58, R56, R11 ;  /* 0x000000383a0a7210 */ /* 0x000fc8000791e00b */
[----:B------:R-:W-:-:S05]  /*80860*/  IADD3.X R11, R59, R57, RZ, P0, P1 ;  /* 0x000000393b0b7210 */ /* 0x000fca00007e24ff */
[----:B------:R-:W2:Y:S04]  /*80870*/  LD.E.U8 R12, [R10.64+0x1] ;  /* 0x0000010e0a0c7980 */ /* 0x000ea8000c101100 */
[----:B------:R-:W3:Y:S04]  /*80880*/  LD.E.U8 R13, [R10.64+0x2] ;  /* 0x0000020e0a0d7980 */ /* 0x000ee8000c101100 */
[----:B------:R-:W4:Y:S04]  /*80890*/  LD.E.U8 R14, [R10.64+0x3] ;  /* 0x0000030e0a0e7980 */ /* 0x000f28000c101100 */
[----:B------:R-:W5:Y:S04]  /*808a0*/  LD.E.U8 R18, [R10.64+0x5] ;  /* 0x0000050e0a127980 */ /* 0x000f68000c101100 */
[----:B------:R-:W5:Y:S04]  /*808b0*/  LD.E.U8 R19, [R10.64+0x6] ;  /* 0x0000060e0a137980 */ /* 0x000f68000c101100 */
[----:B------:R-:W5:Y:S04]  /*808c0*/  LD.E.U8 R20, [R10.64+0x7] ;  /* 0x0000070e0a147980 */ /* 0x000f68000c101100 */
[----:B------:R-:W5:Y:S04]  /*808d0*/  LD.E.U8 R16, [R10.64] ;  /* 0x0000000e0a107980 */ /* 0x000f68000c101100 */
[----:B------:R-:W5:Y:S01]  /*808e0*/  LD.E.U8 R17, [R10.64+0x4] ;  /* 0x0000040e0a117980 */ /* 0x000f62000c101100 */
[----:B--2---:R-:W-:Y:S01]  /*808f0*/  LOP3.LUT R21, R12, 0xff, RZ, 0xc0, !PT ;  /* 0x000000ff0c157812 */ /* 0x004fe200078ec0ff */
[----:B---3--:R-:W-:-:S03]  /*80900*/  IMAD.WIDE.U32 R12, R13, 0x10000, RZ ;  /* 0x000100000d0c7825 */ /* 0x008fc600078e00ff */
[----:B------:R-:W-:Y:S01]  /*80910*/  SHF.L.U64.HI R23, R21, 0x8, RZ ;  /* 0x0000000815177819 */ /* 0x000fe200000102ff */
[----:B----4-:R-:W-:-:S04]  /*80920*/  IMAD.WIDE.U32 R14, R14, 0x1000000, RZ ;  /* 0x010000000e0e7825 */ /* 0x010fc800078e00ff */
[----:B-----5:R-:W-:Y:S01]  /*80930*/  IMAD.SHL.U32 R18, R18, 0x100, RZ ;  /* 0x0000010012127824 */ /* 0x020fe200078e00ff */
[----:B------:R-:W-:Y:S01]  /*80940*/  LOP3.LUT R13, R15, R13, R23, 0xfe, !PT ;  /* 0x0000000d0f0d7212 */ /* 0x000fe200078efe17 */
[----:B------:R-:W-:Y:S02]  /*80950*/  IMAD.SHL.U32 R21, R21, 0x100, RZ ;  /* 0x0000010015157824 */ /* 0x000fe400078e00ff */
[----:B------:R-:W-:Y:S02]  /*80960*/  IMAD.U32 R19, R19, 0x10000, RZ ;  /* 0x0001000013137824 */ /* 0x000fe400078e00ff */
[----:B------:R-:W-:Y:S01]  /*80970*/  IMAD.SHL.U32 R20, R20, 0x1000000, RZ ;  /* 0x0100000014147824 */ /* 0x000fe200078e00ff */
[----:B------:R-:W-:Y:S02]  /*80980*/  LOP3.LUT R15, R21, 0xffff00ff, R16, 0xf8, !PT ;  /* 0xffff00ff150f7812 */ /* 0x000fe400078ef810 */
[----:B------:R-:W-:Y:S02]  /*80990*/  LOP3.LUT R13, R18, R17, R13, 0xfe, !PT ;  /* 0x00000011120d7212 */ /* 0x000fe400078efe0d */
[----:B------:R-:W-:-:S02]  /*809a0*/  LOP3.LUT R12, R14, R12, R15, 0xfe, !PT ;  /* 0x0000000c0e0c7212 */ /* 0x000fc400078efe0f */
[----:B------:R-:W-:Y:S01]  /*809b0*/  LOP3.LUT R13, R20, R19, R13, 0xfe, !PT ;  /* 0x00000013140d7212 */ /* 0x000fe200078efe0d */
[----:B------:R-:W-:Y:S05]  /*809c0*/  BRA `(.L_x_151) ;  /* 0x0000ba4000007947 */ /* 0x000fea0003800000 */
.L_x_152:
        /* <DEDUP_REMOVED lines=72> */
[----:B---3--:R0:W-:Y:S04]  /*80e50*/  STL.64 [R1], R10 ;  /* 0x0000000a01007387 */ /* 0x0081e80000100a00 */
        /* <DEDUP_REMOVED lines=34> */
.L_x_182:
[----:B0-----:R-:W-:Y:S05]  /*81080*/  BSYNC B2 ;  /* 0x0000000000027941 */ /* 0x001fea0003800000 */
.L_x_181:
        /* <DEDUP_REMOVED lines=284> */
.L_x_180:
[----:B01----:R-:W-:Y:S05]  /*82250*/  BSYNC B1 ;  /* 0x0000000000017941 */ /* 0x003fea0003800000 */
.L_x_179:
        /* <DEDUP_REMOVED lines=121> */
[----:B------:R-:W4:Y:S01]  /*829f0*/  LDL.128 R28, [R1] ;  /* 0x00000000011c7983 */ /* 0x000f220000100c00 */
        /* <DEDUP_REMOVED lines=466> */
[----:B------:R-:W-:Y:S02]  /*84720*/  IADD3 R97, P2, R27, R64, RZ ;  /* 0x000000401b617210 */ /* 0x000fe40007f5e0ff */
[----:B------:R-:W-:-:S02]  /*84730*/  IADD3 R100, P0, R52, R65, RZ ;  /* 0x0000004134647210 */ /* 0x000fc40007f1e0ff */
[----:B------:R-:W-:Y:S02]  /*84740*/  SHF.L.W.U32.HI R43, R94, 0x10, R95 ;  /* 0x000000105e2b7819 */ /* 0x000fe40000010e5f */
[----:B------:R-:W-:Y:S02]  /*84750*/  SHF.L.W.U32.HI R53, R95, 0x10, R94 ;  /* 0x000000105f357819 */ /* 0x000fe40000010e5e */
        /* <DEDUP_REMOVED lines=89> */
[----:B------:R-:W-:Y:S02]  /*84cf0*/  IADD3 R102, P0, R46, R65, RZ ;  /* 0x000000412e667210 */ /* 0x000fe40007f1e0ff */
[----:B------:R-:W-:Y:S02]  /*84d00*/  SHF.L.W.U32.HI R89, R84, 0x1, R87 ;  /* 0x0000000154597819 */ /* 0x000fe40000010e57 */
[----:B------:R-:W-:Y:S02]  /*84d10*/  IADD3 R98, P2, R52, R81, RZ ;  /* 0x0000005134627210 */ /* 0x000fe40007f5e0ff */
[----:B------:R-:W-:Y:S01]  /*84d20*/  SHF.L.W.U32.HI R87, R87, 0x1, R84 ;  /* 0x0000000157577819 */ /* 0x000fe20000010e54 */
        /* <DEDUP_REMOVED lines=15> */
[----:B------:R-:W-:Y:S02]  /*84e20*/  SHF.L.W.U32.HI R99, R99, 0x1, R74 ;  /* 0x0000000163637819 */ /* 0x000fe40000010e4a */
[----:B------:R-:W-:Y:S02]  /*84e30*/  IADD3.X R74, R68, R87, R67, P2, P3 ;  /* 0x00000057444a7210 */ /* 0x000fe400017e6443 */
[----:B------:R-:W-:Y:S02]  /*84e40*/  IADD3 R81, P2, P3, R8, R91, R76 ;  /* 0x0000005b08517210 */ /* 0x000fe40007b5e04c */
[----:B------:R-:W-:Y:S02]  /*84e50*/  SHF.L.W.U32.HI R97, R96, 0x1, R97 ;  /* 0x0000000160617819 */ /* 0x000fe40000010e61 */
        /* <DEDUP_REMOVED lines=32> */
[----:B------:R-:W-:Y:S02]  /*85060*/  SHF.L.W.U32.HI R93, R72, 0x8, R93 ;  /* 0x00000008485d7819 */ /* 0x000fe40000010e5d */
[----:B------:R-:W-:Y:S02]  /*85070*/  IADD3 R72, P0, P1, R37, R82, R95 ;  /* 0x0000005225487210 */ /* 0x000fe4000791e05f */
[----:B------:R-:W-:Y:S02]  /*85080*/  IADD3 R76, P2, P3, R73, R85, R84 ;  /* 0x00000055494c7210 */ /* 0x000fe40007b5e054 */
[----:B------:R-:W-:Y:S02]  /*85090*/  LOP3.LUT R99, R99, R88, RZ, 0x3c, !PT ;  /* 0x0000005863637212 */ /* 0x000fe400078e3cff */
[----:B------:R-:W-:-:S02]  /*850a0*/  IADD3.X R87, R36, R74, R89, P0, P1 ;  /* 0x0000004a24577210 */ /* 0x000fc400007e2459 */
[----:B------:R-:W-:Y:S02]  /*850b0*/  LOP3.LUT R97, R76, R54, R83, 0x96, !PT ;  /* 0x000000364c617212 */ /* 0x000fe400078e9653 */
[----:B------:R-:W-:Y:S02]  /*850c0*/  SHF.L.W.U32.HI R90, R99, 0x8, R96 ;  /* 0x00000008635a7819 */ /* 0x000fe40000010e60 */
[----:B------:R-:W-:Y:S02]  /*850d0*/  LOP3.LUT R53, R72, R53, R74, 0x96, !PT ;  /* 0x0000003548357212 */ /* 0x000fe400078e964a */
[----:B------:R-:W-:Y:S02]  /*850e0*/  IADD3.X R83, R69, R83, R86, P2, P3 ;  /* 0x0000005345537210 */ /* 0x000fe400017e6456 */
[----:B------:R-:W-:Y:S02]  /*850f0*/  SHF.L.W.U32.HI R96, R96, 0x8, R99 ;  /* 0x0000000860607819 */ /* 0x000fe40000010e63 */
        /* <DEDUP_REMOVED lines=24> */
[----:B------:R-:W-:Y:S02]  /*85280*/  IADD3 R98, P1, R46, R65, RZ ;  /* 0x000000412e627210 */ /* 0x000fe40007f3e0ff */
[----:B------:R-:W-:-:S02]  /*85290*/  SHF.L.W.U32.HI R81, R89, 0x1, R80 ;  /* 0x0000000159517819 */ /* 0x000fc40000010e50 */
        /* <DEDUP_REMOVED lines=70> */
[----:B------:R-:W-:-:S02]  /*85700*/  SHF.L.W.U32.HI R42, R99, 0x10, R54 ;  /* 0x00000010632a7819 */ /* 0x000fc40000010e36 */
[----:B------:R-:W-:Y:S02]  /*85710*/  IADD3 R66, P0, R25, R88, RZ ;  /* 0x0000005819427210 */ /* 0x000fe40007f1e0ff */
[----:B------:R-:W-:Y:S02]  /*85720*/  IADD3.X R94, R23, R94, R82, P2, P3 ;  /* 0x0000005e175e7210 */ /* 0x000fe400017e6452 */
        /* <DEDUP_REMOVED lines=8> */
[----:B------:R-:W-:Y:S02]  /*857b0*/  SHF.L.W.U32.HI R46, R98, 0x10, R101 ;  /* 0x00000010622e7819 */ /* 0x000fe40000010e65 */
[----:B------:R-:W-:Y:S02]  /*857c0*/  IADD3 R96, P1, R27, R72, RZ ;  /* 0x000000481b607210 */ /* 0x000fe40007f3e0ff */
[----:B------:R-:W-:-:S02]  /*857d0*/  SHF.L.W.U32.HI R54, R101, 0x10, R98 ;  /* 0x0000001065367819 */ /* 0x000fc40000010e62 */
[----:B------:R-:W-:Y:S02]  /*857e0*/  IADD3 R92, P2, R52, R79, RZ ;  /* 0x0000004f345c7210 */ /* 0x000fe40007f5e0ff */
[----:B------:R-:W-:Y:S01]  /*857f0*/  LOP3.LUT R67, R97, R66, RZ, 0x3c, !PT ;  /* 0x0000004261437212 */ /* 0x000fe200078e3cff */
[----:B------:R-:W-:Y:S01]  /*85800*/  IMAD.X R97, R43, 0x1, R64, P1 ;  /* 0x000000012b617824 */ /* 0x000fe200008e0640 */
        /* <DEDUP_REMOVED lines=17> */
[----:B------:R-:W-:-:S02]  /*85920*/  SHF.L.W.U32.HI R99, R99, 0x1, R64 ;  /* 0x0000000163637819 */ /* 0x000fc40000010e40 */
[----:B------:R-:W-:Y:S02]  /*85930*/  IADD3.X R84, R17, R67, R84, P2, P3 ;  /* 0x0000004311547210 */ /* 0x000fe400017e6454 */
[----:B------:R-:W-:Y:S02]  /*85940*/  SHF.L.W.U32.HI R86, R85, 0x1, R86 ;  /* 0x0000000155567819 */ /* 0x000fe40000010e56 */
[----:B------:R-:W-:Y:S02]  /*85950*/  IADD3.X R87, R71, R88, R87, P4, P5 ;  /* 0x0000005847577210 */ /* 0x000fe400027ea457 */
[----:B------:R-:W-:Y:S02]  /*85960*/  IADD3 R64, P2, P3, R22, R83, R74 ;  /* 0x0000005316407210 */ /* 0x000fe40007b5e04a */
        /* <DEDUP_REMOVED lines=61> */
[----:B------:R-:W-:Y:S02]  /*85d40*/  IADD3 R97, P2, R27, R66, RZ ;  /* 0x000000421b617210 */ /* 0x000fe40007f5e0ff */
[----:B------:R-:W-:Y:S02]  /*85d50*/  LOP3.LUT R96, R96, R79, RZ, 0x3c, !PT ;  /* 0x0000004f60607212 */ /* 0x000fe400078e3cff */
        /* <DEDUP_REMOVED lines=87> */
[----:B------:R-:W-:-:S02]  /*862d0*/  LOP3.LUT R84, R97, R82, RZ, 0x3c, !PT ;  /* 0x0000005261547212 */ /* 0x000fc400078e3cff */
[----:B------:R-:W-:Y:S02]  /*862e0*/  SHF.L.W.U32.HI R54, R103, 0x10, R98 ;  /* 0x0000001067367819 */ /* 0x000fe40000010e62 */
        /* <DEDUP_REMOVED lines=86> */
[----:B------:R-:W-:Y:S02]  /*86850*/  SHF.L.W.U32.HI R54, R91, 0x10, R92 ;  /* 0x000000105b367819 */ /* 0x000fe40000010e5c */
[----:B------:R-:W-:Y:S02]  /*86860*/  IADD3 R98, P0, R52, R55, RZ ;  /* 0x0000003734627210 */ /* 0x000fe40007f1e0ff */
[----:B------:R-:W-:Y:S02]  /*86870*/  LOP3.LUT R97, R88, R72, RZ, 0x3c, !PT ;  /* 0x0000004858617212 */ /* 0x000fe400078e3cff */
        /* <DEDUP_REMOVED lines=51> */
[----:B------:R-:W-:Y:S02]  /*86bb0*/  LOP3.LUT R97, R97, R72, RZ, 0x3c, !PT ;  /* 0x0000004861617212 */ /* 0x000fe400078e3cff */
[----:B------:R-:W-:Y:S02]  /*86bc0*/  SHF.L.W.U32.HI R95, R66, 0x8, R85 ;  /* 0x00000008425f7819 */ /* 0x000fe40000010e55 */
[----:B------:R-:W-:Y:S02]  /*86bd0*/  LOP3.LUT R80, R99, R82, RZ, 0x3c, !PT ;  /* 0x0000005263507212 */ /* 0x000fe400078e3cff */
[----:B------:R-:W-:Y:S02]  /*86be0*/  IADD3 R89, P0, P1, R47, R93, R78 ;  /* 0x0000005d2f597210 */ /* 0x000fe4000791e04e */
[----:B------:R-:W-:Y:S02]  /*86bf0*/  IADD3 R66, P2, P3, R11, R87, R98 ;  /* 0x000000570b427210 */ /* 0x000fe40007b5e062 */
[----:B------:R-:W-:-:S02]  /*86c00*/  SHF.L.W.U32.HI R88, R97, 0x8, R92 ;  /* 0x0000000861587819 */ /* 0x000fc40000010e5c */
[----:B------:R-:W-:Y:S02]  /*86c10*/  SHF.L.W.U32.HI R85, R80, 0x8, R91 ;  /* 0x0000000850557819 */ /* 0x000fe40000010e5b */
[----:B------:R-:W-:Y:S02]  /*86c20*/  LOP3.LUT R99, R89, R54, R67, 0x96, !PT ;  /* 0x0000003659637212 */ /* 0x000fe400078e9643 */
[----:B------:R-:W-:Y:S02]  /*86c30*/  SHF.L.W.U32.HI R92, R92, 0x8, R97 ;  /* 0x000000085c5c7819 */ /* 0x000fe40000010e61 */
        /* <DEDUP_REMOVED lines=25> */
[----:B------:R-:W-:Y:S02]  /*86dd0*/  SHF.L.W.U32.HI R53, R87, 0x10, R52 ;  /* 0x0000001057357819 */ /* 0x000fe40000010e34 */
[----:B------:R-:W-:Y:S02]  /*86de0*/  SHF.L.W.U32.HI R52, R52, 0x10, R87 ;  /* 0x0000001034347819 */ /* 0x000fe40000010e57 */
[----:B------:R-:W-:Y:S01]  /*86df0*/  IADD3 R100, P0, R46, R65, RZ ;  /* 0x000000412e647210 */ /* 0x000fe20007f1e0ff */
[----:B------:R-:W-:Y:S01]  /*86e00*/  IMAD.X R65, R43, 0x1, R72, P1 ;  /* 0x000000012b417824 */ /* 0x000fe200008e0648 */
[----:B------:R-:W-:-:S02]  /*86e10*/  SHF.L.W.U32.HI R76, R90, 0x1, R81 ;  /* 0x000000015a4c7819 */ /* 0x000fc40000010e51 */
[----:B------:R-:W-:Y:S02]  /*86e20*/  SHF.L.W.U32.HI R81, R81, 0x1, R90 ;  /* 0x0000000151517819 */ /* 0x000fe40000010e5a */
[----:B------:R-:W-:Y:S01]  /*86e30*/  IADD3 R90, P2, R52, R83, RZ ;  /* 0x00000053345a7210 */ /* 0x000fe20007f5e0ff */
[----:B------:R-:W-:Y:S01]  /*86e40*/  IMAD.X R101, R54, 0x1, R55, P0 ;  /* 0x0000000136657824 */ /* 0x000fe200000e0637 */
[----:B------:R-:W-:Y:S02]  /*86e50*/  LOP3.LUT R96, R92, R99, RZ, 0x3c, !PT ;  /* 0x000000635c607212 */ /* 0x000fe400078e3cff */
[----:B------:R-:W-:Y:S01]  /*86e60*/  LOP3.LUT R55, R88, R65, RZ, 0x3c, !PT ;  /* 0x0000004158377212 */ /* 0x000fe200078e3cff */
[----:B------:R-:W-:-:S03]  /*86e70*/  IMAD.X R98, R53, 0x1, R82, P2 ;  /* 0x0000000135627824 */ /* 0x000fc600010e0652 */
[----:B------:R-:W-:Y:S02]  /*86e80*/  SHF.L.W.U32.HI R92, R55, 0x1, R96 ;  /* 0x00000001375c7819 */ /* 0x000fe40000010e60 */
[----:B------:R-:W-:Y:S02]  /*86e90*/  LOP3.LUT R91, R91, R90, RZ, 0x3c, !PT ;  /* 0x0000005a5b5b7212 */ /* 0x000fe400078e3cff */
[----:B------:R-:W-:Y:S02]  /*86ea0*/  LOP3.LUT R78, R78, R100, RZ, 0x3c, !PT ;  /* 0x000000644e4e7212 */ /* 0x000fe400078e3cff */
        /* <DEDUP_REMOVED lines=9> */
[----:B------:R-:W-:Y:S02]  /*86f40*/  IADD3.X R78, R26, R81, R67, P2, P3 ;  /* 0x000000511a4e7210 */ /* 0x000fe400017e6443 */
        /* <DEDUP_REMOVED lines=39> */
[----:B------:R-:W-:-:S02]  /*871c0*/  IADD3.X R83, R68, R78, R99, P0, P1 ;  /* 0x0000004e44537210 */ /* 0x000fc400007e2463 */
[----:B------:R-:W-:Y:S02]  /*871d0*/  LOP3.LUT R92, R81, R54, R79, 0x96, !PT ;  /* 0x00000036515c7212 */ /* 0x000fe400078e964f */
[----:B------:R-:W-:Y:S02]  /*871e0*/  IADD3.X R79, R36, R79, R85, P2, P3 ;  /* 0x0000004f244f7210 */ /* 0x000fe400017e6455 */
[----:B------:R-:W-:Y:S02]  /*871f0*/  IADD3 R80, P0, P1, R20, R72, R91 ;  /* 0x0000004814507210 */ /* 0x000fe4000791e05b */
[----:B------:R-:W-:Y:S02]  /*87200*/  LOP3.LUT R54, R83, R52, R89, 0x96, !PT ;  /* 0x0000003453367212 */ /* 0x000fe400078e9659 */
        /* <DEDUP_REMOVED lines=19> */
[----:B------:R-:W-:Y:S02]  /*87340*/  LOP3.LUT R90, R99, R66, RZ, 0x3c, !PT ;  /* 0x00000042635a7212 */ /* 0x000fe400078e3cff */
        /* <DEDUP_REMOVED lines=1232> */
[----:B------:R-:W-:Y:S02]  /*8c050*/  IADD3 R14, P1, R16, R23, RZ ;  /* 0x00000017100e7210 */ /* 0x000fe40007f3e0ff */
[----:B------:R-:W-:Y:S01]  /*8c060*/  LOP3.LUT R24, R26, R13, RZ, 0x3c, !PT ;  /* 0x0000000d1a187212 */ /* 0x000fe200078e3cff */
[----:B------:R-:W-:Y:S01]  /*8c070*/  IMAD.X R23, R27, 0x1, R8, P0 ;  /* 0x000000011b177824 */ /* 0x000fe200000e0608 */
[----:B------:R-:W-:-:S02]  /*8c080*/  LOP3.LUT R43, R43, R11, RZ, 0x3c, !PT ;  /* 0x0000000b2b2b7212 */ /* 0x000fc400078e3cff */
[----:B------:R-:W-:Y:S01]  /*8c090*/  LOP3.LUT R26, R30, R11, R66, 0x96, !PT ;  /* 0x0000000b1e1a7212 */ /* 0x000fe200078e9642 */
[----:B------:R-:W-:Y:S01]  /*8c0a0*/  IMAD.X R11, R36, 0x1, R52, P3 ;  /* 0x00000001240b7824 */ /* 0x000fe200018e0634 */
[----:B------:R-:W-:Y:S01]  /*8c0b0*/  LOP3.LUT R65, R28, R13, R65, 0x96, !PT ;  /* 0x0000000d1c417212 */ /* 0x000fe200078e9641 */
[----:B------:R-:W-:Y:S02]  /*8c0c0*/  IMAD.X R17, R21, 0x1, R10, P1 ;  /* 0x0000000115117824 */ /* 0x000fe400008e060a */
[----:B------:R-:W-:Y:S01]  /*8c0d0*/  IMAD.X R28, R20, 0x1, R77, P2 ;  /* 0x00000001141c7824 */ /* 0x000fe200010e064d */
[----:B------:R-:W-:Y:S02]  /*8c0e0*/  LOP3.LUT R18, R25, R12, RZ, 0x3c, !PT ;  /* 0x0000000c19127212 */ /* 0x000fe400078e3cff */
[----:B------:R-:W-:Y:S02]  /*8c0f0*/  LOP3.LUT R25, R39, R14, RZ, 0x3c, !PT ;  /* 0x0000000e27197212 */ /* 0x000fe400078e3cff */
[----:B------:R-:W-:-:S02]  /*8c100*/  LOP3.LUT R13, R33, R23, R54, 0x96, !PT ;  /* 0x00000017210d7212 */ /* 0x000fc400078e9636 */
[----:B------:R-:W-:Y:S02]  /*8c110*/  LOP3.LUT R10, R42, R11, RZ, 0x3c, !PT ;  /* 0x0000000b2a0a7212 */ /* 0x000fe400078e3cff */
[----:B------:R-:W-:Y:S02]  /*8c120*/  LOP3.LUT R12, R32, R12, R55, 0x96, !PT ;  /* 0x0000000c200c7212 */ /* 0x000fe400078e9637 */
[----:B------:R-:W-:Y:S02]  /*8c130*/  LOP3.LUT R14, R34, R14, R47, 0x96, !PT ;  /* 0x0000000e220e7212 */ /* 0x000fe400078e962f */
[----:B------:R-:W-:Y:S02]  /*8c140*/  LOP3.LUT R15, R35, R17, R71, 0x96, !PT ;  /* 0x00000011230f7212 */ /* 0x000fe400078e9647 */
[----:B------:R-:W-:Y:S02]  /*8c150*/  LOP3.LUT R23, R19, R23, RZ, 0x3c, !PT ;  /* 0x0000001713177212 */ /* 0x000fe400078e3cff */
[----:B------:R-:W-:-:S02]  /*8c160*/  LOP3.LUT R30, R29, R28, R73, 0x96, !PT ;  /* 0x0000001c1d1e7212 */ /* 0x000fc400078e9649 */
[----:B------:R-:W-:Y:S02]  /*8c170*/  LOP3.LUT R38, R38, R17, RZ, 0x3c, !PT ;  /* 0x0000001126267212 */ /* 0x000fe400078e3cff */
[----:B------:R-:W-:Y:S02]  /*8c180*/  LOP3.LUT R31, R31, R11, R69, 0x96, !PT ;  /* 0x0000000b1f1f7212 */ /* 0x000fe400078e9645 */
[----:B------:R-:W-:Y:S02]  /*8c190*/  LOP3.LUT R41, R41, R28, RZ, 0x3c, !PT ;  /* 0x0000001c29297212 */ /* 0x000fe400078e3cff */
[----:B------:R-:W-:Y:S01]  /*8c1a0*/  SHF.L.W.U32.HI R19, R10, 0x1, R43 ;  /* 0x000000010a137819 */ /* 0x000fe20000010e2b */
[----:B------:R0:W-:Y:S01]  /*8c1b0*/  STL.128 [R1+0x10], R12 ;  /* 0x0000100c01007387 */ /* 0x0001e20000100c00 */
[----:B------:R-:W-:Y:S02]  /*8c1c0*/  SHF.L.W.U32.HI R10, R43, 0x1, R10 ;  /* 0x000000012b0a7819 */ /* 0x000fe40000010e0a */
[----:B------:R-:W-:-:S02]  /*8c1d0*/  SHF.L.W.U32.HI R11, R23, 0x1, R18 ;  /* 0x00000001170b7819 */ /* 0x000fc40000010e12 */
[----:B------:R-:W-:Y:S02]  /*8c1e0*/  SHF.L.W.U32.HI R17, R18, 0x1, R23 ;  /* 0x0000000112117819 */ /* 0x000fe40000010e17 */
[----:B------:R-:W-:Y:S02]  /*8c1f0*/  SHF.L.W.U32.HI R23, R38, 0x1, R25 ;  /* 0x0000000126177819 */ /* 0x000fe40000010e19 */
[----:B------:R-:W-:Y:S02]  /*8c200*/  SHF.L.W.U32.HI R25, R25, 0x1, R38 ;  /* 0x0000000119197819 */ /* 0x000fe40000010e26 */
[----:B------:R-:W-:Y:S02]  /*8c210*/  SHF.L.W.U32.HI R8, R41, 0x1, R24 ;  /* 0x0000000129087819 */ /* 0x000fe40000010e18 */
[----:B------:R-:W-:Y:S01]  /*8c220*/  LOP3.LUT R18, R56, R16, R19, 0x96, !PT ;  /* 0x0000001038127212 */ /* 0x000fe200078e9613 */
[----:B0-----:R-:W-:Y:S02]  /*8c230*/  IMAD.MOV.U32 R12, RZ, RZ, R65 ;  /* 0x000000ffff0c7224 */ /* 0x001fe400078e0041 */
[----:B------:R-:W-:Y:S01]  /*8c240*/  IMAD.MOV.U32 R13, RZ, RZ, R30 ;  /* 0x000000ffff0d7224 */ /* 0x000fe200078e001e */
[----:B------:R-:W-:-:S02]  /*8c250*/  LOP3.LUT R19, R57, R21, R10, 0x96, !PT ;  /* 0x0000001539137212 */ /* 0x000fc400078e960a */
        /* <DEDUP_REMOVED lines=8> */
[----:B------:R-:W-:Y:S02]  /*8c2e0*/  LOP3.LUT R8, R62, R37, R8, 0x96, !PT ;  /* 0x000000253e087212 */ /* 0x000fe400078e9608 */
[----:B------:R-:W-:Y:S01]  /*8c2f0*/  SHF.L.W.U32.HI R24, R24, 0x1, R41 ;  /* 0x0000000118187819 */ /* 0x000fe20000010e29 */
[----:B------:R-:W-:Y:S01]  /*8c300*/  IMAD.MOV.U32 R60, RZ, RZ, R10 ;  /* 0x000000ffff3c7224 */ /* 0x000fe200078e000a */
[----:B------:R0:W-:Y:S01]  /*8c310*/  STL.128 [R1], R20 ;  /* 0x0000001401007387 */ /* 0x0001e20000100c00 */
        /* <DEDUP_REMOVED lines=8> */
[----:B------:R-:W-:-:S05]  /*8c3a0*/  IMAD.MOV.U32 R23, RZ, RZ, R17 ;  /* 0x000000ffff177224 */ /* 0x000fca00078e0011 */
[----:B------:R1:W-:Y:S01]  /*8c3b0*/  STL.128 [R1+0x20], R20 ;  /* 0x0000201401007387 */ /* 0x0003e20000100c00 */
[----:B------:R-:W-:Y:S05]  /*8c3c0*/  BRA `(.L_x_151) ;  /* 0x0000004000007947 */ /* 0x000fea0003800000 */
.L_x_178:
[----:B------:R0:W5:Y:S01]  /*8c3d0*/  LDL.64 R12, [R1+0x3d8] ;  /* 0x0003d800010c7983 */ /* 0x0001620000100a00 */
[----:B------:R-:W-:Y:S05]  /*8c3e0*/  BRA `(.L_x_151) ;  /* 0x0000002000007947 */ /* 0x000fea0003800000 */
.L_x_150:
[----:B------:R-:W-:-:S05]  /*8c3f0*/  IMAD R11, R11, 0x8, R2 ;  /* 0x000000080b0b7824 */ /* 0x000fca00078e0202 */
[----:B------:R0:W5:Y:S02]  /*8c400*/  LDL.64 R12, [R11] ;  /* 0x000000000b0c7983 */ /* 0x0001640000100a00 */
.L_x_151:
[----:B-1----:R-:W-:Y:S05]  /*8c410*/  BSYNC B0 ;  /* 0x0000000000007941 */ /* 0x002fea0003800000 */
.L_x_149:
[----:B-----5:R1:W-:Y:S01]  /*8c420*/  STL.64 [R1+0x998], R12 ;  /* 0x0009980c01007387 */ /* 0x0203e20000100a00 */
[----:B------:R-:W-:Y:S01]  /*8c430*/  PRMT R8, R5, 0x9910, RZ ;  /* 0x0000991005087816 */ /* 0x000fe200000000ff */
[----:B------:R-:W-:Y:S01]  /*8c440*/  IMAD.SHL.U32 R5, R40, 0x8, RZ ;  /* 0x0000000828057824 */ /* 0x000fe200078e00ff */
[----:B0-----:R-:W-:Y:S01]  /*8c450*/  LOP3.LUT R11, R0, 0xff, RZ, 0xc0, !PT ;  /* 0x000000ff000b7812 */ /* 0x001fe200078ec0ff */
[----:B------:R-:W-:Y:S01]  /*8c460*/  UMOV UR9, URZ ;  /* 0x0000003f00097c82 */ /* 0x000fe20008000000 */
[----:B------:R-:W-:Y:S01]  /*8c470*/  ISETP.NE.AND P0, PT, R8, RZ, PT ;  /* 0x000000ff0800720c */ /* 0x000fe20003f05270 */
[----:B------:R-:W-:Y:S01]  /*8c480*/  BSSY B0, `(.L_x_183) ;  /* 0x0002375000007945 */ /* 0x000fe20003800000 */
[----:B------:R-:W-:Y:S02]  /*8c490*/  LOP3.LUT R5, R5, 0xf8, RZ, 0xc0, !PT ;  /* 0x000000f805057812 */ /* 0x000fe400078ec0ff */
[----:B------:R-:W-:Y:S02]  /*8c4a0*/  PRMT R40, R40, 0x6540, R11 ;  /* 0x0000654028287816 */ /* 0x000fe4000000000b */
[----:B------:R-:W-:Y:S01]  /*8c4b0*/  SHF.L.U64.HI R11, R11, 0x8, RZ ;  /* 0x000000080b0b7819 */ /* 0x000fe200000102ff */
[----:B------:R-:W-:-:S06]  /*8c4c0*/  IMAD.IADD R5, R5, 0x1, R2 ;  /* 0x0000000105057824 */ /* 0x000fcc00078e0202 */
[----:B------:R-:W-:Y:S05]  /*8c4d0*/  @!P0 BRA `(.L_x_184) ;  /* 0x0000066000008947 */ /* 0x000fea0003800000 */
[----:B-1----:R-:W-:Y:S01]  /*8c4e0*/  LOP3.LUT R6, R6, 0xff, RZ, 0xc0, !PT ;  /* 0x000000ff06067812 */ /* 0x002fe200078ec0ff */
[----:B------:R-:W-:Y:S01]  /*8c4f0*/  BSSY B1, `(.L_x_185) ;  /* 0x0000060000017945 */ /* 0x000fe20003800000 */
[----:B------:R-:W-:Y:S02]  /*8c500*/  CS2R R16, SRZ ;  /* 0x0000000000107805 */ /* 0x000fe4000001ff00 */
[----:B------:R-:W-:-:S13]  /*8c510*/  ISETP.GT.AND P0, PT, R6, 0x1, PT ;  /* 0x000000010600780c */ /* 0x000fda0003f04270 */
[----:B------:R-:W-:Y:S05]  /*8c520*/  @P0 BRA `(.L_x_186) ;  /* 0x0000040000000947 */ /* 0x000fea0003800000 */
[----:B------:R-:W-:Y:S01]  /*8c530*/  ISETP.NE.AND P0, PT, R6, RZ, PT ;  /* 0x000000ff0600720c */ /* 0x000fe20003f05270 */
[----:B------:R-:W-:-:S12]  /*8c540*/  BSSY B2, `(.L_x_187) ;  /* 0x000003d000027945 */ /* 0x000fd80003800000 */
[----:B------:R-:W-:Y:S05]  /*8c550*/  @!P0 BRA `(.L_x_188) ;  /* 0x0000005000008947 */ /* 0x000fea0003800000 */
[----:B------:R-:W-:-:S13]  /*8c560*/  ISETP.NE.AND P0, PT, R6, 0x1, PT ;  /* 0x000000010600780c */ /* 0x000fda0003f05270 */
[----:B------:R-:W-:Y:S05]  /*8c570*/  @P0 BRA `(.L_x_189) ;  /* 0x0000039000000947 */ /* 0x000fea0003800000 */
[----:B------:R-:W-:Y:S02]  /*8c580*/  LOP3.LUT R16, RZ, R12, RZ, 0x33, !PT ;  /* 0x0000000cff107212 */ /* 0x000fe400078e33ff */
[----:B------:R-:W-:Y:S01]  /*8c590*/  LOP3.LUT R17, RZ, R13, RZ, 0x33, !PT ;  /* 0x0000000dff117212 */ /* 0x000fe200078e33ff */
[----:B------:R-:W-:Y:S05]  /*8c5a0*/  BRA `(.L_x_189) ;  /* 0x0000036000007947 */ /* 0x000fea0003800000 */
.L_x_188:
[----:B------:R-:W-:Y:S01]  /*8c5b0*/  ISETP.GE.U32.AND P0, PT, R12, 0x2, PT ;  /* 0x000000020c00780c */ /* 0x000fe20003f06070 */
[----:B------:R-:W-:Y:S02]  /*8c5c0*/  IMAD.MOV.U32 R16, RZ, RZ, R12 ;  /* 0x000000ffff107224 */ /* 0x000fe400078e000c */
[----:B------:R-:W-:Y:S01]  /*8c5d0*/  IMAD.MOV.U32 R17, RZ, RZ, R13 ;  /* 0x000000ffff117224 */ /* 0x000fe200078e000d */
[----:B------:R-:W-:-:S13]  /*8c5e0*/  ISETP.GE.U32.AND.EX P0, PT, R13, RZ, PT, P0 ;  /* 0x000000ff0d00720c */ /* 0x000fda0003f06100 */
[----:B------:R-:W-:Y:S05]  /*8c5f0*/  @!P0 BRA `(.L_x_189) ;  /* 0x0000031000008947 */ /* 0x000fea0003800000 */
[----:B------:R-:W-:Y:S01]  /*8c600*/  IADD3 R0, P0, R12, 0x1, RZ ;  /* 0x000000010c007810 */ /* 0x000fe20007f1e0ff */
[----:B------:R-:W-:Y:S02]  /*8c610*/  IMAD.MOV.U32 R16, RZ, RZ, R12 ;  /* 0x000000ffff107224 */ /* 0x000fe400078e000c */
[--C-:B------:R-:W-:Y:S02]  /*8c620*/  IMAD.MOV.U32 R17, RZ, RZ, R13.reuse ;  /* 0x000000ffff117224 */ /* 0x100fe400078e000d */
[----:B------:R-:W-:-:S05]  /*8c630*/  IMAD.X R7, RZ, RZ, R13, P0 ;  /* 0x000000ffff077224 */ /* 0x000fca00000e060d */
[--C-:B------:R-:W-:Y:S02]  /*8c640*/  SHF.R.U64 R0, R0, 0x1, R7.reuse ;  /* 0x0000000100007819 */ /* 0x100fe40000001207 */
[----:B------:R-:W-:Y:S02]  /*8c650*/  SHF.R.U32.HI R7, RZ, 0x1, R7 ;  /* 0x00000001ff077819 */ /* 0x000fe40000011607 */
[----:B------:R-:W-:-:S04]  /*8c660*/  ISETP.GE.U32.AND P0, PT, R0, R12, PT ;  /* 0x0000000c0000720c */ /* 0x000fc80003f06070 */
[----:B------:R-:W-:-:S13]  /*8c670*/  ISETP.GE.U32.AND.EX P0, PT, R7, R13, PT, P0 ;  /* 0x0000000d0700720c */ /* 0x000fda0003f06100 */
[----:B------:R-:W-:Y:S05]  /*8c680*/  @P0 BRA `(.L_x_189) ;  /* 0x0000028000000947 */ /* 0x000fea0003800000 */
.L_x_193:
[----:B------:R-:W-:Y:S01]  /*8c690*/  LOP3.LUT R6, R13, R7, RZ, 0xfc, !PT ;  /* 0x000000070d067212 */ /* 0x000fe200078efcff */
[----:B------:R-:W-:Y:S01]  /*8c6a0*/  BSSY B3, `(.L_x_190) ;  /* 0x000001f000037945 */ /* 0x000fe20003800000 */
[----:B------:R-:W-:Y:S02]  /*8c6b0*/  IMAD.MOV.U32 R16, RZ, RZ, R0 ;  /* 0x000000ffff107224 */ /* 0x000fe400078e0000 */
[----:B------:R-:W-:Y:S01]  /*8c6c0*/  ISETP.NE.U32.AND P0, PT, R6, RZ, PT ;  /* 0x000000ff0600720c */ /* 0x000fe20003f05070 */
[----:B------:R-:W-:-:S12]  /*8c6d0*/  IMAD.MOV.U32 R17, RZ, RZ, R7 ;  /* 0x000000ffff117224 */ /* 0x000fd800078e0007 */
[----:B------:R-:W-:Y:S05]  /*8c6e0*/  @!P0 BRA `(.L_x_191) ;  /* 0x0000007000008947 */ /* 0x000fea0003800000 */
[----:B------:R-:W-:Y:S01]  /*8c6f0*/  IMAD.MOV.U32 R8, RZ, RZ, R12 ;  /* 0x000000ffff087224 */ /* 0x000fe200078e000c */
[----:B------:R-:W-:Y:S01]  /*8c700*/  MOV R19, 0x8c730 ;  /* 0x0008c73000137802 */ /* 0x000fe20000000f00 */
[----:B------:R-:W-:Y:S02]  /*8c710*/  IMAD.MOV.U32 R18, RZ, RZ, R13 ;  /* 0x000000ffff127224 */ /* 0x000fe400078e000d */
[----:B------:R-:W-:Y:S05]  /*8c720*/  CALL.REL.NOINC `($__internal_0_$__cuda_sm20_div_u64) ;  /* 0x000ac2f000007944 */ /* 0x000fea0003c00000 */
[----:B------:R-:W-:Y:S02]  /*8c730*/  IMAD.MOV.U32 R6, RZ, RZ, R0 ;  /* 0x000000ffff067224 */ /* 0x000fe400078e0000 */
[----:B------:R-:W-:Y:S01]  /*8c740*/  IMAD.MOV.U32 R7, RZ, RZ, R11 ;  /* 0x000000ffff077224 */ /* 0x000fe200078e000b */
[----:B------:R-:W-:Y:S05]  /*8c750*/  BRA `(.L_x_192) ;  /* 0x0000013000007947 */ /* 0x000fea0003800000 */
.L_x_191:
[----:B------:R-:W0:Y:S01]  /*8c760*/  I2F.U32.RP R0, R16 ;  /* 0x0000001000007306 */ /* 0x000e220000209000 */
[----:B------:R-:W-:-:S07]  /*8c770*/  ISETP.NE.U32.AND P2, PT, R16, RZ, PT ;  /* 0x000000ff1000720c */ /* 0x000fce0003f45070 */
        /* <DEDUP_REMOVED lines=11> */
[----:B------:R-:W-:Y:S01]  /*8c830*/  @P0 IMAD.IADD R7, R7, 0x1, -R16 ;  /* 0x0000000107070824 */ /* 0x000fe200078e0a10 */
[----:B------:R-:W-:-:S04]  /*8c840*/  @P0 IADD3 R6, R6, 0x1, RZ ;  /* 0x0000000106060810 */ /* 0x000fc80007ffe0ff */
[----:B------:R-:W-:Y:S01]  /*8c850*/  ISETP.GE.U32.AND P1, PT, R7, R16, PT ;  /* 0x000000100700720c */ /* 0x000fe20003f26070 */
[----:B------:R-:W-:-:S12]  /*8c860*/  IMAD.MOV.U32 R7, RZ, RZ, RZ ;  /* 0x000000ffff077224 */ /* 0x000fd800078e00ff */
[----:B------:R-:W-:Y:S02]  /*8c870*/  @P1 IADD3 R6, R6, 0x1, RZ ;  /* 0x0000000106061810 */ /* 0x000fe40007ffe0ff */
[----:B------:R-:W-:Y:S02]  /*8c880*/  @!P2 LOP3.LUT R6, RZ, R16, RZ, 0x33, !PT ;  /* 0x00000010ff06a212 */ /* 0x000fe400078e33ff */
.L_x_192:
[----:B------:R-:W-:Y:S05]  /*8c890*/  BSYNC B3 ;  /* 0x0000000000037941 */ /* 0x000fea0003800000 */
.L_x_190:
[----:B------:R-:W-:-:S05]  /*8c8a0*/  IADD3 R0, P0, R6, R16, RZ ;  /* 0x0000001006007210 */ /* 0x000fca0007f1e0ff */
[----:B------:R-:W-:-:S05]  /*8c8b0*/  IMAD.X R7, R7, 0x1, R17, P0 ;  /* 0x0000000107077824 */ /* 0x000fca00000e0611 */
[--C-:B------:R-:W-:Y:S02]  /*8c8c0*/  SHF.R.U64 R0, R0, 0x1, R7.reuse ;  /* 0x0000000100007819 */ /* 0x100fe40000001207 */
[----:B------:R-:W-:Y:S02]  /*8c8d0*/  SHF.R.U32.HI R7, RZ, 0x1, R7 ;  /* 0x00000001ff077819 */ /* 0x000fe40000011607 */
[----:B------:R-:W-:-:S04]  /*8c8e0*/  ISETP.GE.U32.AND P0, PT, R0, R16, PT ;  /* 0x000000100000720c */ /* 0x000fc80003f06070 */
[----:B------:R-:W-:-:S13]  /*8c8f0*/  ISETP.GE.U32.AND.EX P0, PT, R7, R17, PT, P0 ;  /* 0x000000110700720c */ /* 0x000fda0003f06100 */
[----:B------:R-:W-:Y:S05]  /*8c900*/  @!P0 BRA `(.L_x_193) ;  /* 0xfffffd8000008947 */ /* 0x000fea000383ffff */
.L_x_189:
[----:B------:R-:W-:Y:S05]  /*8c910*/  BSYNC B2 ;  /* 0x0000000000027941 */ /* 0x000fea0003800000 */
.L_x_187:
[----:B------:R-:W-:Y:S05]  /*8c920*/  BRA `(.L_x_194) ;  /* 0x000001c000007947 */ /* 0x000fea0003800000 */
.L_x_186:
[----:B------:R-:W-:-:S13]  /*8c930*/  ISETP.NE.AND P0, PT, R6, 0x2, PT ;  /* 0x000000020600780c */ /* 0x000fda0003f05270 */
[----:B------:R-:W-:Y:S05]  /*8c940*/  @!P0 BRA `(.L_x_195) ;  /* 0x0000018000008947 */ /* 0x000fea0003800000 */
[----:B------:R-:W-:-:S13]  /*8c950*/  ISETP.NE.AND P0, PT, R6, 0x3, PT ;  /* 0x000000030600780c */ /* 0x000fda0003f05270 */
[----:B------:R-:W-:Y:S05]  /*8c960*/  @!P0 BRA `(.L_x_196) ;  /* 0x000000c000008947 */ /* 0x000fea0003800000 */
[----:B------:R-:W-:-:S13]  /*8c970*/  ISETP.NE.AND P0, PT, R6, 0x4, PT ;  /* 0x000000040600780c */ /* 0x000fda0003f05270 */
[----:B------:R-:W-:Y:S05]  /*8c980*/  @P0 BRA `(.L_x_194) ;  /* 0x0000016000000947 */ /* 0x000fea0003800000 */
[----:B------:R-:W-:-:S04]  /*8c990*/  SHF.R.U32.HI R0, RZ, 0x2, R0 ;  /* 0x00000002ff007819 */ /* 0x000fc80000011600 */
[----:B------:R-:W-:-:S04]  /*8c9a0*/  LOP3.LUT R15, R0, 0x1f, RZ, 0xc0, !PT ;  /* 0x0000001f000f7812 */ /* 0x000fc800078ec0ff */
[----:B------:R-:W-:Y:S02]  /*8c9b0*/  IADD3 R7, -R15, 0x40, RZ ;  /* 0x000000400f077810 */ /* 0x000fe40007ffe1ff */
[C-C-:B------:R-:W-:Y:S02]  /*8c9c0*/  SHF.R.U64 R11, R12.reuse, R15, R13.reuse ;  /* 0x0000000f0c0b7219 */ /* 0x140fe4000000120d */
[CC--:B------:R-:W-:Y:S02]  /*8c9d0*/  SHF.L.U32 R0, R12.reuse, R7.reuse, RZ ;  /* 0x000000070c007219 */ /* 0x0c0fe400000006ff */
[--C-:B------:R-:W-:Y:S02]  /*8c9e0*/  SHF.L.U64.HI R7, R12, R7, R13.reuse ;  /* 0x000000070c077219 */ /* 0x100fe4000001020d */
[----:B------:R-:W-:Y:S02]  /*8c9f0*/  IADD3 R16, P0, R0, R11, RZ ;  /* 0x0000000b00107210 */ /* 0x000fe40007f1e0ff */
[----:B------:R-:W-:-:S05]  /*8ca00*/  SHF.R.U32.HI R0, RZ, R15, R13 ;  /* 0x0000000fff007219 */ /* 0x000fca000001160d */
[----:B------:R-:W-:Y:S01]  /*8ca10*/  IMAD.X R17, R7, 0x1, R0, P0 ;  /* 0x0000000107117824 */ /* 0x000fe200000e0600 */
[----:B------:R-:W-:Y:S05]  /*8ca20*/  BRA `(.L_x_194) ;  /* 0x000000c000007947 */ /* 0x000fea0003800000 */
.L_x_196:
[----:B------:R-:W-:-:S04]  /*8ca30*/  SHF.R.U32.HI R0, RZ, 0x2, R0 ;  /* 0x00000002ff007819 */ /* 0x000fc80000011600 */
[----:B------:R-:W-:-:S04]  /*8ca40*/  LOP3.LUT R11, R0, 0x1f, RZ, 0xc0, !PT ;  /* 0x0000001f000b7812 */ /* 0x000fc800078ec0ff */
[----:B------:R-:W-:Y:S02]  /*8ca50*/  IADD3 R15, -R11, 0x40, RZ ;  /* 0x000000400b0f7810 */ /* 0x000fe40007ffe1ff */
[C---:B------:R-:W-:Y:S02]  /*8ca60*/  SHF.L.U32 R7, R12.reuse, R11, RZ ;  /* 0x0000000b0c077219 */ /* 0x040fe400000006ff */
[----:B------:R-:W-:-:S04]  /*8ca70*/  SHF.R.U64 R0, R12, R15, R13 ;  /* 0x0000000f0c007219 */ /* 0x000fc8000000120d */
[----:B------:R-:W-:Y:S02]  /*8ca80*/  IADD3 R16, P0, R0, R7, RZ ;  /* 0x0000000700107210 */ /* 0x000fe40007f1e0ff */
[--C-:B------:R-:W-:Y:S02]  /*8ca90*/  SHF.L.U64.HI R7, R12, R11, R13.reuse ;  /* 0x0000000b0c077219 */ /* 0x100fe4000001020d */
[----:B------:R-:W-:-:S05]  /*8caa0*/  SHF.R.U32.HI R0, RZ, R15, R13 ;  /* 0x0000000fff007219 */ /* 0x000fca000001160d */
[----:B------:R-:W-:Y:S01]  /*8cab0*/  IMAD.X R17, R0, 0x1, R7, P0 ;  /* 0x0000000100117824 */ /* 0x000fe200000e0607 */
[----:B------:R-:W-:Y:S05]  /*8cac0*/  BRA `(.L_x_194) ;  /* 0x0000002000007947 */ /* 0x000fea0003800000 */
.L_x_195:
[----:B------:R0:W1:Y:S08]  /*8cad0*/  BREV R17, R12 ;  /* 0x0000000c00117301 */ /* 0x0000700000000000 */
[----:B------:R0:W2:Y:S02]  /*8cae0*/  BREV R16, R13 ;  /* 0x0000000d00107301 */ /* 0x0000a40000000000 */
.L_x_194:
[----:B------:R-:W-:Y:S05]  /*8caf0*/  BSYNC B1 ;  /* 0x0000000000017941 */ /* 0x000fea0003800000 */
.L_x_185:
[----:B--2---:R-:W-:Y:S02]  /*8cb00*/  IMAD.MOV.U32 R6, RZ, RZ, R16 ;  /* 0x000000ffff067224 */ /* 0x004fe400078e0010 */
[----:B-1----:R-:W-:-:S05]  /*8cb10*/  IMAD.MOV.U32 R7, RZ, RZ, R17 ;  /* 0x000000ffff077224 */ /* 0x002fca00078e0011 */
[----:B------:R1:W-:Y:S01]  /*8cb20*/  STL.64 [R5], R6 ;  /* 0x0000000605007387 */ /* 0x0003e20000100a00 */
[----:B------:R-:W-:Y:S05]  /*8cb30*/  BRA `(.L_x_197) ;  /* 0x0002309000007947 */ /* 0x000fea0003800000 */
.L_x_184:
[----:B-1----:R-:W-:Y:S01]  /*8cb40*/  PRMT R0, R7, 0x9910, RZ ;  /* 0x0000991007007816 */ /* 0x002fe200000000ff */
[----:B------:R-:W-:Y:S03]  /*8cb50*/  BSSY B1, `(.L_x_198) ;  /* 0x0002236000017945 */ /* 0x000fe60003800000 */
[----:B------:R-:W-:-:S13]  /*8cb60*/  ISETP.NE.AND P0, PT, R0, RZ, PT ;  /* 0x000000ff0000720c */ /* 0x000fda0003f05270 */
        /* <DEDUP_REMOVED lines=116> */
.L_x_207:
[----:B0-----:R-:W-:Y:S05]  /*8d2b0*/  BSYNC B3 ;  /* 0x0000000000037941 */ /* 0x001fea0003800000 */
.L_x_206:
        /* <DEDUP_REMOVED lines=284> */
.L_x_205:
[----:B01----:R-:W-:Y:S05]  /*8e480*/  BSYNC B2 ;  /* 0x0000000000027941 */ /* 0x003fea0003800000 */
.L_x_204:
        /* <DEDUP_REMOVED lines=11> */
[C---:B------:R-:W-:Y:S02]  /*8e540*/  LOP3.LUT R10, R37.reuse, 0xffff, RZ, 0xc0, !PT ;  /* 0x0000ffff250a7812 */ /* 0x040fe400078ec0ff */
[----:B------:R-:W-:Y:S02]  /*8e550*/  PRMT R36, R37, 0x7732, RZ ;  /* 0x0000773225247816 */ /* 0x000fe400000000ff */
[----:B------:R-:W-:-:S02]  /*8e560*/  PRMT R37, R38, 0x7732, RZ ;  /* 0x0000773226257816 */ /* 0x000fc400000000ff */
[----:B------:R-:W-:Y:S02]  /*8e570*/  LOP3.LUT R42, R0, 0xff, RZ, 0xc0, !PT ;  /* 0x000000ff002a7812 */ /* 0x000fe400078ec0ff */
[----:B------:R-:W-:Y:S02]  /*8e580*/  LOP3.LUT R11, R38, 0xffff, RZ, 0xc0, !PT ;  /* 0x0000ffff260b7812 */ /* 0x000fe400078ec0ff */
[----:B------:R-:W-:Y:S02]  /*8e590*/  SHF.R.U32.HI R0, RZ, 0x8, R8 ;  /* 0x00000008ff007819 */ /* 0x000fe40000011608 */
[----:B------:R-:W-:Y:S02]  /*8e5a0*/  LOP3.LUT R44, R8, 0xff, RZ, 0xc0, !PT ;  /* 0x000000ff082c7812 */ /* 0x000fe400078ec0ff */
[----:B------:R-:W-:Y:S02]  /*8e5b0*/  SHF.R.U32.HI R8, RZ, 0x8, R37 ;  /* 0x00000008ff087819 */ /* 0x000fe40000011625 */
[----:B0-----:R-:W-:Y:S01]  /*8e5c0*/  SHF.R.U32.HI R15, RZ, 0x8, R11 ;  /* 0x00000008ff0f7819 */ /* 0x001fe2000001160b */
[----:B------:R-:W-:Y:S01]  /*8e5d0*/  IMAD.WIDE.U32 R44, R44, 0x10000, RZ ;  /* 0x000100002c2c7825 */ /* 0x000fe200078e00ff */
[----:B------:R-:W-:-:S02]  /*8e5e0*/  LOP3.LUT R0, R0, 0xffff, RZ, 0xc0, !PT ;  /* 0x0000ffff00007812 */ /* 0x000fc400078ec0ff */
[----:B------:R-:W-:Y:S02]  /*8e5f0*/  LOP3.LUT R48, R37, 0xff, RZ, 0xc0, !PT ;  /* 0x000000ff25307812 */ /* 0x000fe400078ec0ff */
[----:B------:R-:W-:Y:S01]  /*8e600*/  LOP3.LUT R8, R8, 0xffff, RZ, 0xc0, !PT ;  /* 0x0000ffff08087812 */ /* 0x000fe200078ec0ff */
[----:B------:R-:W-:Y:S01]  /*8e610*/  IMAD.WIDE.U32 R46, R0, 0x1000000, RZ ;  /* 0x01000000002e7825 */ /* 0x000fe200078e00ff */
[----:B------:R-:W-:Y:S02]  /*8e620*/  LOP3.LUT R40, R15, 0xff, RZ, 0xc0, !PT ;  /* 0x000000ff0f287812 */ /* 0x000fe400078ec0ff */
[C---:B------:R-:W-:Y:S01]  /*8e630*/  LOP3.LUT R14, R39.reuse, 0xffff, RZ, 0xc0, !PT ;  /* 0x0000ffff270e7812 */ /* 0x040fe200078ec0ff */
[----:B------:R-:W-:Y:S01]  /*8e640*/  IMAD.WIDE.U32 R48, R48, 0x10000, RZ ;  /* 0x0001000030307825 */ /* 0x000fe200078e00ff */
[----:B------:R-:W-:Y:S02]  /*8e650*/  PRMT R38, R39, 0x7732, RZ ;  /* 0x0000773227267816 */ /* 0x000fe400000000ff */
[----:B------:R-:W-:Y:S01]  /*8e660*/  SHF.L.U64.HI R15, R42, 0x8, RZ ;  /* 0x000000082a0f7819 */ /* 0x000fe200000102ff */
[----:B------:R-:W-:Y:S01]  /*8e670*/  IMAD.WIDE.U32 R52, R8, 0x1000000, RZ ;  /* 0x0100000008347825 */ /* 0x000fe200078e00ff */
[----:B------:R-:W-:-:S02]  /*8e680*/  PRMT R39, R7, 0x6540, R42 ;  /* 0x0000654007277816 */ /* 0x000fc4000000002a */
[----:B------:R-:W-:Y:S02]  /*8e690*/  SHF.L.U64.HI R7, R40, 0x8, RZ ;  /* 0x0000000828077819 */ /* 0x000fe400000102ff */
[----:B------:R-:W-:Y:S02]  /*8e6a0*/  SHF.R.U32.HI R0, RZ, 0x8, R10 ;  /* 0x00000008ff007819 */ /* 0x000fe4000001160a */
[----:B------:R-:W-:Y:S02]  /*8e6b0*/  LOP3.LUT R15, R47, R15, R45, 0xfe, !PT ;  /* 0x0000000f2f0f7212 */ /* 0x000fe400078efe2d */
[----:B------:R-:W-:Y:S02]  /*8e6c0*/  PRMT R37, R11, 0x6540, R40 ;  /* 0x000065400b257816 */ /* 0x000fe40000000028 */
[----:B------:R-:W-:Y:S01]  /*8e6d0*/  LOP3.LUT R11, R53, R7, R49, 0xfe, !PT ;  /* 0x00000007350b7212 */ /* 0x000fe200078efe31 */
[----:B------:R-:W2:Y:S01]  /*8e6e0*/  LDL.128 R40, [R1+0x540] ;  /* 0x0005400001287983 */ /* 0x000ea20000100c00 */
[----:B------:R-:W-:-:S02]  /*8e6f0*/  SHF.R.U32.HI R7, RZ, 0x8, R14 ;  /* 0x00000008ff077819 */ /* 0x000fc4000001160e */
[----:B------:R-:W-:Y:S01]  /*8e700*/  PRMT R8, R0, 0x7104, RZ ;  /* 0x0000710400087816 */ /* 0x000fe200000000ff */
[----:B------:R-:W-:Y:S01]  /*8e710*/  IMAD.MOV.U32 R0, RZ, RZ, R36 ;  /* 0x000000ffff007224 */ /* 0x000fe200078e0024 */
[----:B------:R-:W-:Y:S02]  /*8e720*/  LOP3.LUT R15, R15, 0xff, R10, 0xf8, !PT ;  /* 0x000000ff0f0f7812 */ /* 0x000fe400078ef80a */
[----:B------:R-:W-:Y:S01]  /*8e730*/  PRMT R10, R7, 0x7104, RZ ;  /* 0x00007104070a7816 */ /* 0x000fe200000000ff */
[----:B------:R-:W-:Y:S01]  /*8e740*/  IMAD.MOV.U32 R7, RZ, RZ, R38 ;  /* 0x000000ffff077224 */ /* 0x000fe200078e0026 */
[----:B------:R-:W-:Y:S02]  /*8e750*/  LOP3.LUT R11, R11, 0xff, R14, 0xf8, !PT ;  /* 0x000000ff0b0b7812 */ /* 0x000fe400078ef80e */
[----:B------:R-:W-:Y:S02]  /*8e760*/  LOP3.LUT R15, R15, R8, RZ, 0xfc, !PT ;  /* 0x000000080f0f7212 */ /* 0x000fe400078efcff */
[----:B------:R-:W-:Y:S01]  /*8e770*/  SHF.R.U32.HI R8, RZ, 0x8, R0 ;  /* 0x00000008ff087819 */ /* 0x000fe20000011600 */
[----:B------:R-:W-:Y:S01]  /*8e780*/  IMAD.U32 R0, R0, 0x10000, RZ ;  /* 0x0001000000007824 */ /* 0x000fe200078e00ff */
[----:B------:R-:W-:-:S02]  /*8e790*/  LOP3.LUT R14, R11, R10, RZ, 0xfc, !PT ;  /* 0x0000000a0b0e7212 */ /* 0x000fc400078efcff */
[----:B------:R-:W-:Y:S01]  /*8e7a0*/  SHF.R.U32.HI R10, RZ, 0x8, R7 ;  /* 0x00000008ff0a7819 */ /* 0x000fe20000011607 */
[----:B------:R-:W-:Y:S01]  /*8e7b0*/  IMAD.U32 R7, R7, 0x10000, RZ ;  /* 0x0001000007077824 */ /* 0x000fe200078e00ff */
[----:B------:R-:W-:Y:S02]  /*8e7c0*/  LOP3.LUT R8, R8, 0xffff, RZ, 0xc0, !PT ;  /* 0x0000ffff08087812 */ /* 0x000fe400078ec0ff */
[----:B------:R-:W-:Y:S02]  /*8e7d0*/  LOP3.LUT R10, R10, 0xffff, RZ, 0xc0, !PT ;  /* 0x0000ffff0a0a7812 */ /* 0x000fe400078ec0ff */
[----:B------:R-:W-:Y:S01]  /*8e7e0*/  LOP3.LUT R65, R15, 0xff0000, R0, 0xf8, !PT ;  /* 0x00ff00000f417812 */ /* 0x000fe200078ef800 */
[----:B------:R-:W-:Y:S01]  /*8e7f0*/  IMAD.SHL.U32 R8, R8, 0x1000000, RZ ;  /* 0x0100000008087824 */ /* 0x000fe200078e00ff */
[----:B------:R-:W-:Y:S01]  /*8e800*/  LOP3.LUT R7, R14, 0xff0000, R7, 0xf8, !PT ;  /* 0x00ff00000e077812 */ /* 0x000fe200078ef807 */
[----:B------:R-:W-:Y:S01]  /*8e810*/  IMAD.SHL.U32 R10, R10, 0x1000000, RZ ;  /* 0x010000000a0a7824 */ /* 0x000fe200078e00ff */
[----:B---3--:R-:W-:-:S02]  /*8e820*/  LOP3.LUT R11, R34, 0xffff, RZ, 0xc0, !PT ;  /* 0x0000ffff220b7812 */ /* 0x008fc400078ec0ff */
[----:B------:R-:W-:Y:S02]  /*8e830*/  LOP3.LUT R65, R65, R8, RZ, 0xfc, !PT ;  /* 0x0000000841417212 */ /* 0x000fe400078efcff */
[C---:B------:R-:W-:Y:S02]  /*8e840*/  LOP3.LUT R8, R32.reuse, 0xffff, RZ, 0xc0, !PT ;  /* 0x0000ffff20087812 */ /* 0x040fe400078ec0ff */
[----:B------:R-:W-:Y:S02]  /*8e850*/  LOP3.LUT R64, R7, R10, RZ, 0xfc, !PT ;  /* 0x0000000a07407212 */ /* 0x000fe400078efcff */
[----:B------:R-:W-:Y:S02]  /*8e860*/  SHF.R.U32.HI R0, RZ, 0x8, R8 ;  /* 0x00000008ff007819 */ /* 0x000fe40000011608 */
[----:B------:R-:W-:Y:S02]  /*8e870*/  SHF.R.U32.HI R7, RZ, 0x8, R11 ;  /* 0x00000008ff077819 */ /* 0x000fe4000001160b */
[----:B------:R-:W-:-:S02]  /*8e880*/  PRMT R14, R32, 0x7732, RZ ;  /* 0x00007732200e7816 */ /* 0x000fc400000000ff */
[----:B------:R-:W-:Y:S02]  /*8e890*/  PRMT R66, R34, 0x7732, RZ ;  /* 0x0000773222427816 */ /* 0x000fe400000000ff */
[----:B------:R-:W-:Y:S02]  /*8e8a0*/  LOP3.LUT R49, R46, R39, R44, 0xfe, !PT ;  /* 0x000000272e317212 */ /* 0x000fe400078efe2c */
[----:B------:R-:W-:Y:S01]  /*8e8b0*/  LOP3.LUT R39, R0, 0xff, RZ, 0xc0, !PT ;  /* 0x000000ff00277812 */ /* 0x000fe200078ec0ff */
[----:B------:R-:W3:Y:S01]  /*8e8c0*/  LDL.128 R44, [R1+0x550] ;  /* 0x00055000012c7983 */ /* 0x000ee20000100c00 */
[----:B------:R-:W-:Y:S02]  /*8e8d0*/  LOP3.LUT R38, R7, 0xff, RZ, 0xc0, !PT ;  /* 0x000000ff07267812 */ /* 0x000fe400078ec0ff */
[----:B------:R-:W-:Y:S02]  /*8e8e0*/  SHF.R.U32.HI R0, RZ, 0x8, R14 ;  /* 0x00000008ff007819 */ /* 0x000fe4000001160e */
[----:B------:R-:W-:-:S02]  /*8e8f0*/  SHF.R.U32.HI R7, RZ, 0x8, R66 ;  /* 0x00000008ff077819 */ /* 0x000fc40000011642 */
[----:B------:R-:W-:Y:S02]  /*8e900*/  LOP3.LUT R14, R14, 0xff, RZ, 0xc0, !PT ;  /* 0x000000ff0e0e7812 */ /* 0x000fe400078ec0ff */
[----:B------:R-:W-:Y:S02]  /*8e910*/  LOP3.LUT R66, R66, 0xff, RZ, 0xc0, !PT ;  /* 0x000000ff42427812 */ /* 0x000fe400078ec0ff */
[----:B------:R-:W-:Y:S01]  /*8e920*/  LOP3.LUT R0, R0, 0xffff, RZ, 0xc0, !PT ;  /* 0x0000ffff00007812 */ /* 0x000fe200078ec0ff */
[----:B------:R-:W-:Y:S01]  /*8e930*/  IMAD.WIDE.U32 R14, R14, 0x10000, RZ ;  /* 0x000100000e0e7825 */ /* 0x000fe200078e00ff */
        /* <DEDUP_REMOVED lines=10> */
[----:B------:R-:W-:Y:S02]  /*8e9e0*/  SHF.L.U64.HI R39, R39, 0x8, RZ ;  /* 0x0000000827277819 */ /* 0x000fe400000102ff */
[----:B------:R-:W-:-:S02]  /*8e9f0*/  SHF.L.U64.HI R7, R38, 0x8, RZ ;  /* 0x0000000826077819 */ /* 0x000fc400000102ff */
[----:B------:R-:W-:Y:S02]  /*8ea00*/  PRMT R37, R11, 0x6540, R38 ;  /* 0x000065400b257816 */ /* 0x000fe40000000026 */
[----:B------:R-:W-:Y:S02]  /*8ea10*/  LOP3.LUT R15, R33, R39, R15, 0xfe, !PT ;  /* 0x00000027210f7212 */ /* 0x000fe400078efe0f */
[----:B------:R-:W-:Y:S02]  /*8ea20*/  LOP3.LUT R11, R35, R7, R67, 0xfe, !PT ;  /* 0x00000007230b7212 */ /* 0x000fe400078efe43 */
[----:B------:R-:W-:Y:S02]  /*8ea30*/  SHF.R.U32.HI R0, RZ, 0x8, R10 ;  /* 0x00000008ff007819 */ /* 0x000fe4000001160a */
[----:B------:R-:W-:Y:S02]  /*8ea40*/  SHF.R.U32.HI R7, RZ, 0x8, R36 ;  /* 0x00000008ff077819 */ /* 0x000fe40000011624 */
[----:B------:R-:W-:-:S02]  /*8ea50*/  LOP3.LUT R15, R15, 0xff, R10, 0xf8, !PT ;  /* 0x000000ff0f0f7812 */ /* 0x000fc400078ef80a */
[----:B------:R-:W-:Y:S01]  /*8ea60*/  PRMT R8, R0, 0x7104, RZ ;  /* 0x0000710400087816 */ /* 0x000fe200000000ff */
[----:B------:R-:W-:Y:S01]  /*8ea70*/  IMAD.MOV.U32 R0, RZ, RZ, R52 ;  /* 0x000000ffff007224 */ /* 0x000fe200078e0034 */
[----:B------:R-:W-:Y:S01]  /*8ea80*/  PRMT R10, R7, 0x7104, RZ ;  /* 0x00007104070a7816 */ /* 0x000fe200000000ff */
[----:B------:R-:W-:Y:S01]  /*8ea90*/  IMAD.MOV.U32 R7, RZ, RZ, R53 ;  /* 0x000000ffff077224 */ /* 0x000fe200078e0035 */
[----:B------:R-:W-:Y:S01]  /*8eaa0*/  LOP3.LUT R11, R11, 0xff, R36, 0xf8, !PT ;  /* 0x000000ff0b0b7812 */ /* 0x000fe200078ef824 */
[----:B------:R-:W2:Y:S01]  /*8eab0*/  LDL.128 R52, [R1+0x4a0] ;  /* 0x0004a00001347983 */ /* 0x000ea20000100c00 */
        /* <DEDUP_REMOVED lines=16> */
[----:B------:R-:W-:Y:S02]  /*8ebc0*/  SHF.R.U32.HI R8, RZ, 0x8, R58 ;  /* 0x00000008ff087819 */ /* 0x000fe4000001163a */
[----:B------:R-:W-:Y:S02]  /*8ebd0*/  PRMT R10, R30, 0x7732, RZ ;  /* 0x000077321e0a7816 */ /* 0x000fe400000000ff */
[----:B------:R-:W-:-:S02]  /*8ebe0*/  SHF.R.U32.HI R0, RZ, 0x8, R15 ;  /* 0x00000008ff007819 */ /* 0x000fc4000001160f */
[----:B------:R-:W-:Y:S02]  /*8ebf0*/  PRMT R7, R28, 0x7732, RZ ;  /* 0x000077321c077816 */ /* 0x000fe400000000ff */
[----:B------:R-:W-:Y:S02]  /*8ec00*/  LOP3.LUT R11, R8, 0xff, RZ, 0xc0, !PT ;  /* 0x000000ff080b7812 */ /* 0x000fe400078ec0ff */
[----:B------:R-:W-:Y:S02]  /*8ec10*/  LOP3.LUT R69, R32, R69, R14, 0xfe, !PT ;  /* 0x0000004520457212 */ /* 0x000fe400078efe0e */
[----:B------:R-:W-:Y:S02]  /*8ec20*/  SHF.R.U32.HI R8, RZ, 0x8, R10 ;  /* 0x00000008ff087819 */ /* 0x000fe4000001160a */
[----:B------:R-:W-:Y:S02]  /*8ec30*/  LOP3.LUT R14, R0, 0xff, RZ, 0xc0, !PT ;  /* 0x000000ff000e7812 */ /* 0x000fe400078ec0ff */
[----:B------:R-:W-:-:S02]  /*8ec40*/  SHF.R.U32.HI R0, RZ, 0x8, R7 ;  /* 0x00000008ff007819 */ /* 0x000fc40000011607 */
[----:B------:R-:W-:Y:S02]  /*8ec50*/  LOP3.LUT R7, R7, 0xff, RZ, 0xc0, !PT ;  /* 0x000000ff07077812 */ /* 0x000fe400078ec0ff */
[----:B------:R-:W-:Y:S02]  /*8ec60*/  LOP3.LUT R10, R10, 0xff, RZ, 0xc0, !PT ;  /* 0x000000ff0a0a7812 */ /* 0x000fe400078ec0ff */
[----:B------:R-:W-:Y:S02]  /*8ec70*/  LOP3.LUT R8, R8, 0xffff, RZ, 0xc0, !PT ;  /* 0x0000ffff08087812 */ /* 0x000fe400078ec0ff */
[----:B------:R-:W-:Y:S02]  /*8ec80*/  LOP3.LUT R66, R34, R37, R66, 0xfe, !PT ;  /* 0x0000002522427212 */ /* 0x000fe400078efe42 */
[----:B------:R-:W4:Y:S01]  /*8ec90*/  LDL.128 R32, [R1+0x480] ;  /* 0x0004800001207983 */ /* 0x000f220000100c00 */
[----:B------:R-:W-:Y:S01]  /*8eca0*/  LOP3.LUT R0, R0, 0xffff, RZ, 0xc0, !PT ;  /* 0x0000ffff00007812 */ /* 0x000fe200078ec0ff */
[----:B------:R-:W-:Y:S01]  /*8ecb0*/  IMAD.WIDE.U32 R36, R7, 0x10000, RZ ;  /* 0x0001000007247825 */ /* 0x000fe200078e00ff */
[----:B------:R-:W-:-:S02]  /*8ecc0*/  PRMT R71, R15, 0x6540, R14 ;  /* 0x000065400f477816 */ /* 0x000fc4000000000e */
[----:B------:R-:W-:Y:S01]  /*8ecd0*/  SHF.L.U64.HI R59, R14, 0x8, RZ ;  /* 0x000000080e3b7819 */ /* 0x000fe200000102ff */
[----:B------:R-:W-:Y:S01]  /*8ece0*/  IMAD.WIDE.U32 R14, R10, 0x10000, RZ ;  /* 0x000100000a0e7825 */ /* 0x000fe200078e00ff */
[----:B------:R-:W-:-:S03]  /*8ecf0*/  SHF.L.U64.HI R7, R11, 0x8, RZ ;  /* 0x000000080b077819 */ /* 0x000fc600000102ff */
[----:B------:R-:W-:Y:S01]  /*8ed00*/  IMAD.WIDE.U32 R60, R8, 0x1000000, RZ ;  /* 0x01000000083c7825 */ /* 0x000fe200078e00ff */
[----:B------:R-:W-:Y:S02]  /*8ed10*/  LOP3.LUT R57, R31, 0xffff, RZ, 0xc0, !PT ;  /* 0x0000ffff1f397812 */ /* 0x000fe400078ec0ff */
[C---:B------:R-:W-:Y:S01]  /*8ed20*/  LOP3.LUT R56, R29.reuse, 0xffff, RZ, 0xc0, !PT ;  /* 0x0000ffff1d387812 */ /* 0x040fe200078ec0ff */
[----:B------:R-:W-:Y:S01]  /*8ed30*/  IMAD.WIDE.U32 R38, R0, 0x1000000, RZ ;  /* 0x0100000000267825 */ /* 0x000fe200078e00ff */
[----:B------:R-:W-:Y:S02]  /*8ed40*/  PRMT R62, R29, 0x7732, RZ ;  /* 0x000077321d3e7816 */ /* 0x000fe400000000ff */
[----:B------:R-:W-:Y:S02]  /*8ed50*/  PRMT R70, R31, 0x7732, RZ ;  /* 0x000077321f467816 */ /* 0x000fe400000000ff */
[----:B------:R-:W-:Y:S01]  /*8ed60*/  LOP3.LUT R10, R61, R7, R15, 0xfe, !PT ;  /* 0x000000073d0a7212 */ /* 0x000fe200078efe0f */
[----:B------:R-:W2:Y:S01]  /*8ed70*/  LDL.128 R28, [R1+0x4c0] ;  /* 0x0004c000011c7983 */ /* 0x000ea20000100c00 */
[----:B------:R-:W-:-:S02]  /*8ed80*/  PRMT R63, R58, 0x6540, R11 ;  /* 0x000065403a3f7816 */ /* 0x000fc4000000000b */
[----:B------:R-:W-:Y:S02]  /*8ed90*/  SHF.R.U32.HI R7, RZ, 0x8, R57 ;  /* 0x00000008ff077819 */ /* 0x000fe40000011639 */
[----:B------:R-:W-:Y:S02]  /*8eda0*/  LOP3.LUT R11, R39, R59, R37, 0xfe, !PT ;  /* 0x0000003b270b7212 */ /* 0x000fe400078efe25 */
[----:B------:R-:W-:Y:S01]  /*8edb0*/  SHF.R.U32.HI R0, RZ, 0x8, R56 ;  /* 0x00000008ff007819 */ /* 0x000fe20000011638 */
[----:B------:R-:W-:Y:S01]  /*8edc0*/  IMAD.MOV.U32 R8, RZ, RZ, R62 ;  /* 0x000000ffff087224 */ /* 0x000fe200078e003e */
[----:B------:R-:W-:Y:S02]  /*8edd0*/  LOP3.LUT R10, R10, 0xff, R57, 0xf8, !PT ;  /* 0x000000ff0a0a7812 */ /* 0x000fe400078ef839 */
[----:B------:R-:W-:Y:S02]  /*8ede0*/  PRMT R7, R7, 0x7104, RZ ;  /* 0x0000710407077816 */ /* 0x000fe400000000ff */
[----:B------:R-:W-:-:S02]  /*8edf0*/  LOP3.LUT R61, R11, 0xff, R56, 0xf8, !PT ;  /* 0x000000ff0b3d7812 */ /* 0x000fc400078ef838 */
[----:B------:R-:W-:Y:S01]  /*8ee00*/  PRMT R0, R0, 0x7104, RZ ;  /* 0x0000710400007816 */ /* 0x000fe200000000ff */
[----:B------:R-:W3:Y:S01]  /*8ee10*/  LDL.128 R56, [R1+0x4b0] ;  /* 0x0004b00001387983 */ /* 0x000ee20000100c00 */
[----:B------:R-:W-:Y:S01]  /*8ee20*/  LOP3.LUT R15, R10, R7, RZ, 0xfc, !PT ;  /* 0x000000070a0f7212 */ /* 0x000fe200078efcff */
[----:B------:R-:W-:Y:S01]  /*8ee30*/  IMAD.MOV.U32 R10, RZ, RZ, R70 ;  /* 0x000000ffff0a7224 */ /* 0x000fe200078e0046 */
[----:B------:R-:W-:Y:S02]  /*8ee40*/  LOP3.LUT R61, R61, R0, RZ, 0xfc, !PT ;  /* 0x000000003d3d7212 */ /* 0x000fe400078efcff */
[----:B------:R-:W-:Y:S02]  /*8ee50*/  SHF.R.U32.HI R0, RZ, 0x8, R8 ;  /* 0x00000008ff007819 */ /* 0x000fe40000011608 */
[----:B------:R-:W-:Y:S02]  /*8ee60*/  LOP3.LUT R71, R38, R71, R36, 0xfe, !PT ;  /* 0x0000004726477212 */ /* 0x000fe400078efe24 */
        /* <DEDUP_REMOVED lines=14> */
[C---:B-----5:R-:W-:Y:S02]  /*8ef50*/  LOP3.LUT R10, R16.reuse, 0xffff, RZ, 0xc0, !PT ;  /* 0x0000ffff100a7812 */ /* 0x060fe400078ec0ff */
[----:B------:R-:W-:Y:S02]  /*8ef60*/  PRMT R16, R16, 0x7732, RZ ;  /* 0x0000773210107816 */ /* 0x000fe400000000ff */
[----:B------:R-:W-:-:S02]  /*8ef70*/  LOP3.LUT R14, R18, 0xffff, RZ, 0xc0, !PT ;  /* 0x0000ffff120e7812 */ /* 0x000fc400078ec0ff */
[----:B------:R-:W-:Y:S01]  /*8ef80*/  PRMT R18, R18, 0x7732, RZ ;  /* 0x0000773212127816 */ /* 0x000fe200000000ff */
[----:B------:R-:W-:Y:S01]  /*8ef90*/  IMAD.MOV.U32 R76, RZ, RZ, R16 ;  /* 0x000000ffff4c7224 */ /* 0x000fe200078e0010 */
[----:B------:R-:W-:-:S03]  /*8efa0*/  SHF.R.U32.HI R8, RZ, 0x8, R10 ;  /* 0x00000008ff087819 */ /* 0x000fc6000001160a */
[----:B------:R-:W-:Y:S01]  /*8efb0*/  IMAD.MOV.U32 R74, RZ, RZ, R18 ;  /* 0x000000ffff4a7224 */ /* 0x000fe200078e0012 */
        /* <DEDUP_REMOVED lines=10> */
[----:B------:R-:W-:Y:S02]  /*8f060*/  LOP3.LUT R11, R17, 0xffff, RZ, 0xc0, !PT ;  /* 0x0000ffff110b7812 */ /* 0x000fe400078ec0ff */
[----:B------:R-:W-:Y:S01]  /*8f070*/  SHF.L.U64.HI R89, R87, 0x8, RZ ;  /* 0x0000000857597819 */ /* 0x000fe200000102ff */
[----:B------:R-:W-:Y:S01]  /*8f080*/  IMAD.WIDE.U32 R80, R8, 0x1000000, RZ ;  /* 0x0100000008507825 */ /* 0x000fe200078e00ff */
[----:B------:R-:W-:-:S02]  /*8f090*/  LOP3.LUT R15, R19, 0xffff, RZ, 0xc0, !PT ;  /* 0x0000ffff130f7812 */ /* 0x000fc400078ec0ff */
[----:B------:R-:W-:Y:S01]  /*8f0a0*/  SHF.L.U64.HI R85, R83, 0x8, RZ ;  /* 0x0000000853557819 */ /* 0x000fe200000102ff */
[----:B------:R-:W-:-:S04]  /*8f0b0*/  IMAD.WIDE.U32 R74, R74, 0x10000, RZ ;  /* 0x000100004a4a7825 */ /* 0x000fc800078e00ff */
[----:B------:R-:W-:Y:S01]  /*8f0c0*/  IMAD.WIDE.U32 R78, R18, 0x1000000, RZ ;  /* 0x01000000124e7825 */ /* 0x000fe200078e00ff */
[----:B------:R-:W-:Y:S02]  /*8f0d0*/  PRMT R87, R10, 0x6540, R87 ;  /* 0x000065400a577816 */ /* 0x000fe40000000057 */
[----:B------:R-:W-:Y:S02]  /*8f0e0*/  PRMT R83, R14, 0x6540, R83 ;  /* 0x000065400e537816 */ /* 0x000fe40000000053 */
[----:B------:R-:W-:Y:S02]  /*8f0f0*/  LOP3.LUT R16, R81, R89, R77, 0xfe, !PT ;  /* 0x0000005951107212 */ /* 0x000fe400078efe4d */
[----:B------:R-:W-:Y:S02]  /*8f100*/  SHF.R.U32.HI R8, RZ, 0x8, R11 ;  /* 0x00000008ff087819 */ /* 0x000fe4000001160b */
[----:B------:R-:W-:Y:S02]  /*8f110*/  LOP3.LUT R14, R79, R85, R75, 0xfe, !PT ;  /* 0x000000554f0e7212 */ /* 0x000fe400078efe4b */
[----:B------:R-:W-:-:S02]  /*8f120*/  SHF.R.U32.HI R10, RZ, 0x8, R15 ;  /* 0x00000008ff0a7819 */ /* 0x000fc4000001160f */
[----:B------:R-:W-:Y:S02]  /*8f130*/  LOP3.LUT R11, R16, 0xff, R11, 0xf8, !PT ;  /* 0x000000ff100b7812 */ /* 0x000fe400078ef80b */
[----:B------:R-:W-:Y:S02]  /*8f140*/  PRMT R8, R8, 0x7104, RZ ;  /* 0x0000710408087816 */ /* 0x000fe400000000ff */
[----:B------:R-:W-:Y:S02]  /*8f150*/  PRMT R17, R17, 0x7732, RZ ;  /* 0x0000773211117816 */ /* 0x000fe400000000ff */
[----:B------:R-:W-:Y:S02]  /*8f160*/  LOP3.LUT R15, R14, 0xff, R15, 0xf8, !PT ;  /* 0x000000ff0e0f7812 */ /* 0x000fe400078ef80f */
[----:B------:R-:W-:Y:S02]  /*8f170*/  PRMT R10, R10, 0x7104, RZ ;  /* 0x000071040a0a7816 */ /* 0x000fe400000000ff */
        /* <DEDUP_REMOVED lines=11> */
[----:B------:R-:W-:Y:S01]  /*8f230*/  LOP3.LUT R70, R24, 0xffff, RZ, 0xc0, !PT ;  /* 0x0000ffff18467812 */ /* 0x000fe200078ec0ff */
[----:B------:R-:W-:Y:S01]  /*8f240*/  IMAD.SHL.U32 R10, R10, 0x1000000, RZ ;  /* 0x010000000a0a7824 */ /* 0x000fe200078e00ff */
[----:B------:R-:W-:Y:S02]  /*8f250*/  LOP3.LUT R19, R14, 0xff0000, R19, 0xf8, !PT ;  /* 0x00ff00000e137812 */ /* 0x000fe400078ef813 */
[----:B------:R-:W-:Y:S02]  /*8f260*/  LOP3.LUT R15, R16, R15, RZ, 0xfc, !PT ;  /* 0x0000000f100f7212 */ /* 0x000fe400078efcff */
[----:B------:R-:W-:Y:S02]  /*8f270*/  SHF.R.U32.HI R14, RZ, 0x8, R70 ;  /* 0x00000008ff0e7819 */ /* 0x000fe40000011646 */
[----:B------:R-:W-:-:S02]  /*8f280*/  LOP3.LUT R10, R19, R10, RZ, 0xfc, !PT ;  /* 0x0000000a130a7212 */ /* 0x000fc400078efcff */
[----:B------:R-:W-:Y:S02]  /*8f290*/  PRMT R16, R24, 0x7732, RZ ;  /* 0x0000773218107816 */ /* 0x000fe400000000ff */
[----:B------:R-:W-:Y:S02]  /*8f2a0*/  PRMT R19, R26, 0x7732, RZ ;  /* 0x000077321a137816 */ /* 0x000fe400000000ff */
[----:B------:R-:W-:Y:S02]  /*8f2b0*/  LOP3.LUT R8, R78, R83, R74, 0xfe, !PT ;  /* 0x000000534e087212 */ /* 0x000fe400078efe4a */
[----:B------:R-:W-:Y:S02]  /*8f2c0*/  LOP3.LUT R74, R26, 0xffff, RZ, 0xc0, !PT ;  /* 0x0000ffff1a4a7812 */ /* 0x000fe400078ec0ff */
[----:B------:R-:W-:Y:S02]  /*8f2d0*/  LOP3.LUT R81, R14, 0xff, RZ, 0xc0, !PT ;  /* 0x000000ff0e517812 */ /* 0x000fe400078ec0ff */
[----:B------:R-:W-:-:S02]  /*8f2e0*/  SHF.R.U32.HI R14, RZ, 0x8, R16 ;  /* 0x00000008ff0e7819 */ /* 0x000fc40000011610 */
[----:B------:R-:W-:Y:S02]  /*8f2f0*/  SHF.R.U32.HI R18, RZ, 0x8, R19 ;  /* 0x00000008ff127819 */ /* 0x000fe40000011613 */
[----:B------:R-:W-:Y:S02]  /*8f300*/  SHF.R.U32.HI R17, RZ, 0x8, R74 ;  /* 0x00000008ff117819 */ /* 0x000fe4000001164a */
[----:B------:R-:W-:Y:S02]  /*8f310*/  LOP3.LUT R16, R16, 0xff, RZ, 0xc0, !PT ;  /* 0x000000ff10107812 */ /* 0x000fe400078ec0ff */
[----:B------:R-:W-:Y:S02]  /*8f320*/  LOP3.LUT R14, R14, 0xffff, RZ, 0xc0, !PT ;  /* 0x0000ffff0e0e7812 */ /* 0x000fe400078ec0ff */
[----:B------:R-:W-:Y:S02]  /*8f330*/  LOP3.LUT R19, R19, 0xff, RZ, 0xc0, !PT ;  /* 0x000000ff13137812 */ /* 0x000fe400078ec0ff */
[----:B------:R-:W-:-:S02]  /*8f340*/  LOP3.LUT R24, R18, 0xffff, RZ, 0xc0, !PT ;  /* 0x0000ffff12187812 */ /* 0x000fc400078ec0ff */
[----:B------:R-:W-:Y:S01]  /*8f350*/  LOP3.LUT R77, R17, 0xff, RZ, 0xc0, !PT ;  /* 0x000000ff114d7812 */ /* 0x000fe200078ec0ff */
[----:B------:R-:W-:Y:S01]  /*8f360*/  IMAD.WIDE.U32 R16, R16, 0x10000, RZ ;  /* 0x0001000010107825 */ /* 0x000fe200078e00ff */
[----:B------:R-:W-:Y:S02]  /*8f370*/  LOP3.LUT R11, R80, R87, R76, 0xfe, !PT ;  /* 0x00000057500b7212 */ /* 0x000fe400078efe4c */
[C---:B------:R-:W-:Y:S02]  /*8f380*/  LOP3.LUT R75, R27.reuse, 0xffff, RZ, 0xc0, !PT ;  /* 0x0000ffff1b4b7812 */ /* 0x040fe400078ec0ff */
[----:B------:R-:W-:Y:S01]  /*8f390*/  PRMT R78, R27, 0x7732, RZ ;  /* 0x000077321b4e7816 */ /* 0x000fe200000000ff */
[----:B------:R-:W-:Y:S01]  /*8f3a0*/  IMAD.WIDE.U32 R26, R14, 0x1000000, RZ ;  /* 0x010000000e1a7825 */ /* 0x000fe200078e00ff */
[C---:B------:R-:W-:Y:S02]  /*8f3b0*/  LOP3.LUT R72, R25.reuse, 0xffff, RZ, 0xc0, !PT ;  /* 0x0000ffff19487812 */ /* 0x040fe400078ec0ff */
[----:B------:R-:W-:Y:S01]  /*8f3c0*/  PRMT R76, R25, 0x7732, RZ ;  /* 0x00007732194c7816 */ /* 0x000fe200000000ff */
[----:B------:R-:W-:Y:S01]  /*8f3d0*/  IMAD.WIDE.U32 R18, R19, 0x10000, RZ ;  /* 0x0001000013127825 */ /* 0x000fe200078e00ff */
[----:B------:R-:W-:-:S02]  /*8f3e0*/  SHF.L.U64.HI R83, R81, 0x8, RZ ;  /* 0x0000000851537819 */ /* 0x000fc400000102ff */
[----:B------:R-:W-:Y:S01]  /*8f3f0*/  SHF.L.U64.HI R79, R77, 0x8, RZ ;  /* 0x000000084d4f7819 */ /* 0x000fe200000102ff */
        /* <DEDUP_REMOVED lines=110> */
[----:B------:R-:W-:Y:S01]  /*8fae0*/  SHF.R.U32.HI R23, RZ, 0x8, R72 ;  /* 0x00000008ff177819 */ /* 0x000fe20000011648 */
        /* <DEDUP_REMOVED lines=20> */
[----:B------:R-:W-:Y:S02]  /*8fc30*/  PRMT R77, R74, 0x6540, R77 ;  /* 0x000065404a4d7816 */ /* 0x000fe4000000004d */
[----:B------:R-:W-:-:S02]  /*8fc40*/  LOP3.LUT R25, R72, R25, RZ, 0xfc, !PT ;  /* 0x0000001948197212 */ /* 0x000fc400078efcff */
[----:B---3--:R-:W-:Y:S02]  /*8fc50*/  LOP3.LUT R43, R44, 0xffff, RZ, 0xc0, !PT ;  /* 0x0000ffff2c2b7812 */ /* 0x008fe400078ec0ff */
[----:B------:R-:W-:Y:S02]  /*8fc60*/  LOP3.LUT R72, R46, 0xffff, RZ, 0xc0, !PT ;  /* 0x0000ffff2e487812 */ /* 0x000fe400078ec0ff */
[----:B------:R-:W-:Y:S02]  /*8fc70*/  LOP3.LUT R26, R40, R77, R26, 0xfe, !PT ;  /* 0x0000004d281a7212 */ /* 0x000fe400078efe1a */
[----:B------:R-:W-:Y:S02]  /*8fc80*/  SHF.R.U32.HI R27, RZ, 0x8, R43 ;  /* 0x00000008ff1b7819 */ /* 0x000fe4000001162b */
[----:B------:R-:W-:Y:S02]  /*8fc90*/  PRMT R40, R44, 0x7732, RZ ;  /* 0x000077322c287816 */ /* 0x000fe400000000ff */
[----:B------:R-:W-:-:S02]  /*8fca0*/  SHF.R.U32.HI R41, RZ, 0x8, R72 ;  /* 0x00000008ff297819 */ /* 0x000fc40000011648 */
[----:B------:R-:W-:Y:S02]  /*8fcb0*/  PRMT R42, R46, 0x7732, RZ ;  /* 0x000077322e2a7816 */ /* 0x000fe400000000ff */
[----:B------:R-:W-:Y:S02]  /*8fcc0*/  LOP3.LUT R44, R27, 0xff, RZ, 0xc0, !PT ;  /* 0x000000ff1b2c7812 */ /* 0x000fe400078ec0ff */
[----:B------:R-:W-:Y:S02]  /*8fcd0*/  SHF.R.U32.HI R27, RZ, 0x8, R40 ;  /* 0x00000008ff1b7819 */ /* 0x000fe40000011628 */
[----:B------:R-:W-:Y:S02]  /*8fce0*/  LOP3.LUT R75, R41, 0xff, RZ, 0xc0, !PT ;  /* 0x000000ff294b7812 */ /* 0x000fe400078ec0ff */
[----:B------:R-:W-:Y:S02]  /*8fcf0*/  SHF.R.U32.HI R41, RZ, 0x8, R42 ;  /* 0x00000008ff297819 */ /* 0x000fe4000001162a */
[----:B------:R-:W-:-:S02]  /*8fd00*/  LOP3.LUT R40, R40, 0xff, RZ, 0xc0, !PT ;  /* 0x000000ff28287812 */ /* 0x000fc400078ec0ff */
[----:B------:R-:W-:Y:S02]  /*8fd10*/  LOP3.LUT R27, R27, 0xffff, RZ, 0xc0, !PT ;  /* 0x0000ffff1b1b7812 */ /* 0x000fe400078ec0ff */
[----:B------:R-:W-:Y:S02]  /*8fd20*/  LOP3.LUT R42, R42, 0xff, RZ, 0xc0, !PT ;  /* 0x000000ff2a2a7812 */ /* 0x000fe400078ec0ff */
[----:B------:R-:W-:Y:S01]  /*8fd30*/  LOP3.LUT R46, R41, 0xffff, RZ, 0xc0, !PT ;  /* 0x0000ffff292e7812 */ /* 0x000fe200078ec0ff */
[----:B------:R-:W-:Y:S01]  /*8fd40*/  IMAD.WIDE.U32 R40, R40, 0x10000, RZ ;  /* 0x0001000028287825 */ /* 0x000fe200078e00ff */
[C---:B------:R-:W-:Y:S02]  /*8fd50*/  LOP3.LUT R70, R45.reuse, 0xffff, RZ, 0xc0, !PT ;  /* 0x0000ffff2d467812 */ /* 0x040fe400078ec0ff */
[----:B------:R-:W-:Y:S02]  /*8fd60*/  PRMT R76, R45, 0x7732, RZ ;  /* 0x000077322d4c7816 */ /* 0x000fe400000000ff */
[----:B------:R-:W-:-:S02]  /*8fd70*/  PRMT R77, R43, 0x6540, R44 ;  /* 0x000065402b4d7816 */ /* 0x000fc4000000002c */
[----:B------:R-:W-:Y:S01]  /*8fd80*/  SHF.L.U64.HI R79, R44, 0x8, RZ ;  /* 0x000000082c4f7819 */ /* 0x000fe200000102ff */
[----:B------:R-:W-:Y:S01]  /*8fd90*/  IMAD.WIDE.U32 R44, R27, 0x1000000, RZ ;  /* 0x010000001b2c7825 */ /* 0x000fe200078e00ff */
[C---:B------:R-:W-:Y:S02]  /*8fda0*/  LOP3.LUT R74, R47.reuse, 0xffff, RZ, 0xc0, !PT ;  /* 0x0000ffff2f4a7812 */ /* 0x040fe400078ec0ff */
[----:B------:R-:W-:Y:S01]  /*8fdb0*/  PRMT R78, R47, 0x7732, RZ ;  /* 0x000077322f4e7816 */ /* 0x000fe200000000ff */
[----:B------:R-:W-:Y:S01]  /*8fdc0*/  IMAD.WIDE.U32 R42, R42, 0x10000, RZ ;  /* 0x000100002a2a7825 */ /* 0x000fe200078e00ff */
[----:B------:R-:W-:-:S03]  /*8fdd0*/  PRMT R27, R72, 0x6540, R75 ;  /* 0x00006540481b7816 */ /* 0x000fc6000000004b */
[----:B------:R-:W-:Y:S01]  /*8fde0*/  IMAD.WIDE.U32 R46, R46, 0x1000000, RZ ;  /* 0x010000002e2e7825 */ /* 0x000fe200078e00ff */
[----:B------:R-:W-:Y:S02]  /*8fdf0*/  SHF.L.U64.HI R75, R75, 0x8, RZ ;  /* 0x000000084b4b7819 */ /* 0x000fe400000102ff */
[----:B------:R-:W-:Y:S02]  /*8fe00*/  LOP3.LUT R40, R44, R77, R40, 0xfe, !PT ;  /* 0x0000004d2c287212 */ /* 0x000fe400078efe28 */
[----:B------:R-:W-:Y:S02]  /*8fe10*/  LOP3.LUT R77, R45, R79, R41, 0xfe, !PT ;  /* 0x0000004f2d4d7212 */ /* 0x000fe400078efe29 */
[----:B------:R-:W-:Y:S02]  /*8fe20*/  LOP3.LUT R27, R46, R27, R42, 0xfe, !PT ;  /* 0x0000001b2e1b7212 */ /* 0x000fe400078efe2a */
[----:B------:R-:W-:Y:S02]  /*8fe30*/  LOP3.LUT R45, R47, R75, R43, 0xfe, !PT ;  /* 0x0000004b2f2d7212 */ /* 0x000fe400078efe2b */
[----:B------:R-:W-:-:S02]  /*8fe40*/  SHF.R.U32.HI R42, RZ, 0x8, R74 ;  /* 0x00000008ff2a7819 */ /* 0x000fc4000001164a */
[----:B------:R-:W-:Y:S02]  /*8fe50*/  SHF.R.U32.HI R41, RZ, 0x8, R70 ;  /* 0x00000008ff297819 */ /* 0x000fe40000011646 */
[----:B------:R-:W-:Y:S02]  /*8fe60*/  LOP3.LUT R45, R45, 0xff, R74, 0xf8, !PT ;  /* 0x000000ff2d2d7812 */ /* 0x000fe400078ef84a */
[----:B------:R-:W-:Y:S01]  /*8fe70*/  PRMT R44, R42, 0x7104, RZ ;  /* 0x000071042a2c7816 */ /* 0x000fe200000000ff */
[----:B------:R-:W-:Y:S01]  /*8fe80*/  IMAD.MOV.U32 R42, RZ, RZ, R78 ;  /* 0x000000ffff2a7224 */ /* 0x000fe200078e004e */
[----:B------:R-:W-:Y:S02]  /*8fe90*/  LOP3.LUT R70, R77, 0xff, R70, 0xf8, !PT ;  /* 0x000000ff4d467812 */ /* 0x000fe400078ef846 */
[----:B------:R-:W-:Y:S01]  /*8fea0*/  PRMT R43, R41, 0x7104, RZ ;  /* 0x00007104292b7816 */ /* 0x000fe200000000ff */
[----:B------:R-:W-:Y:S01]  /*8feb0*/  IMAD.MOV.U32 R41, RZ, RZ, R76 ;  /* 0x000000ffff297224 */ /* 0x000fe200078e004c */
[----:B----4-:R-:W-:-:S02]  /*8fec0*/  IADD3 R47, P0, P1, R69, R54, R34 ;  /* 0x00000036452f7210 */ /* 0x010fc4000791e022 */
[----:B------:R-:W-:Y:S01]  /*8fed0*/  LOP3.LUT R45, R45, R44, RZ, 0xfc, !PT ;  /* 0x0000002c2d2d7212 */ /* 0x000fe200078efcff */
[----:B------:R-:W-:Y:S01]  /*8fee0*/  IMAD.U32 R44, R42, 0x10000, RZ ;  /* 0x000100002a2c7824 */ /* 0x000fe200078e00ff */
[----:B------:R-:W-:Y:S01]  /*8fef0*/  LOP3.LUT R70, R70, R43, RZ, 0xfc, !PT ;  /* 0x0000002b46467212 */ /* 0x000fe200078efcff */
[----:B------:R-:W-:Y:S01]  /*8ff00*/  IMAD.U32 R43, R41, 0x10000, RZ ;  /* 0x00010000292b7824 */ /* 0x000fe200078e00ff */
[----:B------:R-:W-:Y:S02]  /*8ff10*/  IADD3.X R83, R67, R55, R35, P0, P1 ;  /* 0x0000003743537210 */ /* 0x000fe400007e2423 */
[----:B------:R-:W-:Y:S02]  /*8ff20*/  IADD3 R77, P0, P1, R49, R52, R32 ;  /* 0x00000034314d7210 */ /* 0x000fe4000791e020 */
[----:B------:R-:W-:Y:S02]  /*8ff30*/  SHF.R.U32.HI R41, RZ, 0x8, R41 ;  /* 0x00000008ff297819 */ /* 0x000fe40000011629 */
[----:B------:R-:W-:-:S02]  /*8ff40*/  LOP3.LUT R46, R45, 0xff0000, R44, 0xf8, !PT ;  /* 0x00ff00002d2e7812 */ /* 0x000fc400078ef82c */
[----:B------:R-:W-:Y:S02]  /*8ff50*/  LOP3.LUT R45, R31, 0x9b05688c, R83, 0x96, !PT ;  /* 0x9b05688c1f2d7812 */ /* 0x000fe400078e9653 */
[----:B------:R-:W-:Y:S02]  /*8ff60*/  IADD3.X R91, R65, R53, R33, P0, P1 ;  /* 0x00000035415b7210 */ /* 0x000fe400007e2421 */
[----:B------:R-:W-:Y:S02]  /*8ff70*/  LOP3.LUT R41, R41, 0xffff, RZ, 0xc0, !PT ;  /* 0x0000ffff29297812 */ /* 0x000fe400078ec0ff */
[----:B------:R-:W-:Y:S02]  /*8ff80*/  LOP3.LUT R44, R30, 0x2b3e6c1f, R47, 0x96, !PT ;  /* 0x2b3e6c1f1e2c7812 */ /* 0x000fe400078e962f */
[----:B------:R-:W-:Y:S02]  /*8ff90*/  SHF.R.U32.HI R30, RZ, 0x8, R42 ;  /* 0x00000008ff1e7819 */ /* 0x000fe4000001162a */
[----:B------:R-:W-:-:S02]  /*8ffa0*/  IADD3 R78, P2, R45, -0x7b3558c5, RZ ;  /* 0x84caa73b2d4e7810 */ /* 0x000fc40007f5e0ff */
[----:B------:R-:W-:Y:S01]  /*8ffb0*/  LOP3.LUT R97, R29, 0x510e527f, R91, 0x96, !PT ;  /* 0x510e527f1d617812 */ /* 0x000fe200078e965b */
[----:B------:R-:W-:Y:S01]  /*8ffc0*/  IMAD.SHL.U32 R41, R41, 0x1000000, RZ ;  /* 0x0100000029297824 */ /* 0x000fe200078e00ff */
[----:B------:R-:W-:Y:S02]  /*8ffd0*/  LOP3.LUT R70, R70, 0xff0000, R43, 0xf8, !PT ;  /* 0x00ff000046467812 */ /* 0x000fe400078ef82b */
[----:B------:R-:W-:Y:S02]  /*8ffe0*/  LOP3.LUT R31, R30, 0xffff, RZ, 0xc0, !PT ;  /* 0x0000ffff1e1f7812 */ /* 0x000fe400078ec0ff */
[----:B------:R-:W-:Y:S02]  /*8fff0*/  IADD3.X R82, R44, -0x4498517b, RZ, P2, !PT ;  /* 0xbb67ae852c527810 */ /* 0x000fe400017fe4ff */
[----:B------:R-:W-:Y:S02]  /*90000*/  LOP3.LUT R87, R28, 0xade682d1, R77, 0x96, !PT ;  /* 0xade682d11c577812 */ /* 0x000fe400078e964d */
[----:B------:R-:W-:Y:S01]  /*90010*/  IADD3 R81, P0, R97, -0xc4336f8, RZ ;  /* 0xf3bcc90861517810 */ /* 0x000fe20007f1e0ff */
[----:B------:R-:W-:Y:S01]  /*90020*/  IMAD.SHL.U32 R31, R31, 0x1000000, RZ ;  /* 0x010000001f1f7824 */ /* 0x000fe200078e00ff */
[----:B------:R-:W-:-:S02]  /*90030*/  LOP3.LUT R30, R70, R41, RZ, 0xfc, !PT ;  /* 0x00000029461e7212 */ /* 0x000fc400078efcff */
[----:B------:R-:W-:Y:S02]  /*90040*/  LOP3.LUT R41, R54, R78, RZ, 0x3c, !PT ;  /* 0x0000004e36297212 */ /* 0x000fe400078e3cff */
[----:B------:R-:W-:Y:S02]  /*90050*/  LOP3.LUT R42, R55, R82, RZ, 0x3c, !PT ;  /* 0x00000052372a7212 */ /* 0x000fe400078e3cff */
[----:B------:R-:W-:Y:S02]  /*90060*/  IADD3.X R75, R87, 0x6a09e667, RZ, P0, !PT ;  /* 0x6a09e667574b7810 */ /* 0x000fe400007fe4ff */
[----:B------:R-:W-:Y:S02]  /*90070*/  IADD3 R103, P0, P1, R71, R56, R36 ;  /* 0x0000003847677210 */ /* 0x000fe4000791e024 */
[----:B------:R-:W-:Y:S02]  /*90080*/  SHF.L.W.U32.HI R43, R41, 0x8, R42 ;  /* 0x00000008292b7819 */ /* 0x000fe40000010e2a */
[----:B------:R-:W-:-:S02]  /*90090*/  LOP3.LUT R28, R46, R31, RZ, 0xfc, !PT ;  /* 0x0000001f2e1c7212 */ /* 0x000fc400078efcff */
[----:B------:R-:W-:Y:S02]  /*900a0*/  IADD3 R99, P2, P3, R11, R58, R38 ;  /* 0x0000003a0b637210 */ /* 0x000fe40007b5e026 */
[----:B------:R-:W-:Y:S02]  /*900b0*/  IADD3.X R105, R73, R57, R37, P0, P1 ;  /* 0x0000003949697210 */ /* 0x000fe400007e2425 */
[----:B------:R-:W-:Y:S02]  /*900c0*/  LOP3.LUT R85, R52, R81, RZ, 0x3c, !PT ;  /* 0x0000005134557212 */ /* 0x000fe400078e3cff */
[----:B------:R-:W-:Y:S02]  /*900d0*/  LOP3.LUT R46, R53, R75, RZ, 0x3c, !PT ;  /* 0x0000004b352e7212 */ /* 0x000fe400078e3cff */
[----:B------:R-:W-:Y:S02]  /*900e0*/  IADD3 R70, P4, P5, R66, R47, R43 ;  /* 0x0000002f42467210 */ /* 0x000fe40007d9e02b */
[----:B------:R-:W-:-:S02]  /*900f0*/  SHF.L.W.U32.HI R41, R42, 0x8, R41 ;  /* 0x000000082a297819 */ /* 0x000fc40000010e29 */
[----:B------:R-:W-:Y:S02]  /*90100*/  IADD3.X R101, R15, R59, R39, P2, P3 ;  /* 0x0000003b0f657210 */ /* 0x000fe400017e6427 */
[----:B------:R-:W-:Y:S02]  /*90110*/  LOP3.LUT R95, R61, 0x1f83d9ab, R105, 0x96, !PT ;  /* 0x1f83d9ab3d5f7812 */ /* 0x000fe400078e9669 */
[----:B------:R-:W-:Y:S02]  /*90120*/  SHF.L.W.U32.HI R47, R46, 0x8, R85 ;  /* 0x000000082e2f7819 */ /* 0x000fe40000010e55 */
[----:B------:R-:W-:Y:S02]  /*90130*/  SHF.L.W.U32.HI R85, R85, 0x8, R46 ;  /* 0x0000000855557819 */ /* 0x000fe40000010e2e */
[----:B------:R-:W-:Y:S02]  /*90140*/  LOP3.LUT R29, R45, R70, RZ, 0x3c, !PT ;  /* 0x000000462d1d7212 */ /* 0x000fe400078e3cff */
[----:B------:R-:W-:-:S02]  /*90150*/  IADD3.X R83, R68, R83, R41, P4, P5 ;  /* 0x0000005344537210 */ /* 0x000fc400027ea429 */
[----:B------:R-:W-:Y:S02]  /*90160*/  LOP3.LUT R79, R60, 0xfb41bd6b, R103, 0x96, !PT ;  /* 0xfb41bd6b3c4f7812 */ /* 0x000fe400078e9667 */
[----:B------:R-:W-:Y:S02]  /*90170*/  LOP3.LUT R45, R63, 0x5be0cd19, R101, 0x96, !PT ;  /* 0x5be0cd193f2d7812 */ /* 0x000fe400078e9665 */
[----:B------:R-:W-:Y:S02]  /*90180*/  IADD3 R90, P2, R95, -0x16b07d5, RZ ;  /* 0xfe94f82b5f5a7810 */ /* 0x000fe40007f5e0ff */
[----:B------:R-:W-:Y:S02]  /*90190*/  IADD3 R80, P0, P1, R48, R77, R85 ;  /* 0x0000004d30507210 */ /* 0x000fe4000791e055 */
[----:B------:R-:W-:Y:S02]  /*901a0*/  LOP3.LUT R42, R44, R83, RZ, 0x3c, !PT ;  /* 0x000000532c2a7212 */ /* 0x000fe400078e3cff */
[----:B------:R-:W-:-:S02]  /*901b0*/  LOP3.LUT R89, R62, 0x137e2179, R99, 0x96, !PT ;  /* 0x137e21793e597812 */ /* 0x000fc400078e9663 */
[----:B------:R-:W-:Y:S02]  /*901c0*/  IADD3 R76, P3, R45, 0x5f1d36f1, RZ ;  /* 0x5f1d36f12d4c7810 */ /* 0x000fe40007f7e0ff */
[----:B------:R-:W-:Y:S02]  /*901d0*/  IADD3.X R93, R79, 0x3c6ef372, RZ, P2, !PT ;  /* 0x3c6ef3724f5d7810 */ /* 0x000fe400017fe4ff */
[----:B------:R-:W-:Y:S02]  /*901e0*/  IADD3.X R72, R64, R91, R47, P0, P1 ;  /* 0x0000005b40487210 */ /* 0x000fe400007e242f */
[----:B------:R-:W-:Y:S02]  /*901f0*/  SHF.L.W.U32.HI R31, R42, 0x10, R29 ;  /* 0x000000102a1f7819 */ /* 0x000fe40000010e1d */
[----:B------:R-:W-:Y:S02]  /*90200*/  LOP3.LUT R74, R56, R90, RZ, 0x3c, !PT ;  /* 0x0000005a384a7212 */ /* 0x000fe400078e3cff */
[----:B------:R-:W-:-:S02]  /*90210*/  IADD3.X R91, R89, -0x5ab00ac6, RZ, P3, !PT ;  /* 0xa54ff53a595b7810 */ /* 0x000fc40001ffe4ff */
[----:B------:R-:W-:Y:S02]  /*90220*/  LOP3.LUT R77, R57, R93, RZ, 0x3c, !PT ;  /* 0x0000005d394d7212 */ /* 0x000fe400078e3cff */
        /* <DEDUP_REMOVED lines=8> */
[----:B------:R-:W-:Y:S02]  /*902b0*/  SHF.L.W.U32.HI R42, R42, 0x10, R87 ;  /* 0x000000102a2a7819 */ /* 0x000fe40000010e57 */
[----:B------:R-:W-:Y:S02]  /*902c0*/  SHF.L.W.U32.HI R74, R77, 0x8, R74 ;  /* 0x000000084d4a7819 */ /* 0x000fe40000010e4a */
[----:B------:R-:W-:-:S02]  /*902d0*/  SHF.L.W.U32.HI R87, R63, 0x8, R46 ;  /* 0x000000083f577819 */ /* 0x000fc40000010e2e */
[----:B------:R-:W-:Y:S01]  /*902e0*/  IADD3 R62, P1, P2, R0, R103, R61 ;  /* 0x00000067003e7210 */ /* 0x000fe20007a3e03d */
[----:B------:R-:W-:Y:S01]  /*902f0*/  IMAD.X R82, R31, 0x1, R82, P0 ;  /* 0x000000011f527824 */ /* 0x000fe200000e0652 */
[----:B------:R-:W-:Y:S02]  /*90300*/  SHF.L.W.U32.HI R63, R46, 0x8, R63 ;  /* 0x000000082e3f7819 */ /* 0x000fe40000010e3f */
[----:B------:R-:W-:Y:S02]  /*90310*/  IADD3 R88, P3, P4, R8, R99, R87 ;  /* 0x0000006308587210 */ /* 0x000fe40007c7e057 */
[----:B------:R-:W-:Y:S02]  /*90320*/  IADD3.X R86, R7, R105, R74, P1, P2 ;  /* 0x0000006907567210 */ /* 0x000fe40000fe444a */
[----:B------:R-:W-:Y:S02]  /*90330*/  LOP3.LUT R43, R43, R60, RZ, 0x3c, !PT ;  /* 0x0000003c2b2b7212 */ /* 0x000fe400078e3cff */
[----:B------:R-:W-:-:S02]  /*90340*/  LOP3.LUT R84, R41, R82, RZ, 0x3c, !PT ;  /* 0x0000005229547212 */ /* 0x000fc400078e3cff */
[----:B------:R-:W-:Y:S02]  /*90350*/  LOP3.LUT R78, R95, R62, RZ, 0x3c, !PT ;  /* 0x0000003e5f4e7212 */ /* 0x000fe400078e3cff */
[----:B------:R-:W-:Y:S02]  /*90360*/  IADD3.X R98, R10, R101, R63, P3, P4 ;  /* 0x000000650a627210 */ /* 0x000fe40001fe843f */
        /* <DEDUP_REMOVED lines=42> */
[----:B------:R-:W-:Y:S02]  /*90610*/  LOP3.LUT R89, R42, R63, RZ, 0x3c, !PT ;  /* 0x0000003f2a597212 */ /* 0x000fe400078e3cff */
[----:B------:R-:W-:Y:S01]  /*90620*/  IADD3 R61, P2, R61, R92, RZ ;  /* 0x0000005c3d3d7210 */ /* 0x000fe20007f5e0ff */
[----:B------:R-:W-:Y:S01]  /*90630*/  IMAD.X R90, R90, 0x1, R93, P0 ;  /* 0x000000015a5a7824 */ /* 0x000fe200000e065d */
[----:B------:R-:W-:Y:S02]  /*90640*/  LOP3.LUT R92, R29, R62, RZ, 0x3c, !PT ;  /* 0x0000003e1d5c7212 */ /* 0x000fe400078e3cff */
        /* <DEDUP_REMOVED lines=51> */
[----:B------:R-:W-:Y:S02]  /*90980*/  IADD3 R97, P0, R45, R70, RZ ;  /* 0x000000462d617210 */ /* 0x000fe40007f1e0ff */
[----:B------:R-:W-:Y:S02]  /*90990*/  SHF.L.W.U32.HI R63, R88, 0x1, R91 ;  /* 0x00000001583f7819 */ /* 0x000fe40000010e5b */
[----:B------:R-:W-:Y:S01]  /*909a0*/  SHF.L.W.U32.HI R60, R91, 0x1, R88 ;  /* 0x000000015b3c7819 */ /* 0x000fe20000010e58 */
[----:B------:R-:W-:Y:S02]  /*909b0*/  IMAD.X R88, R43, 0x1, R82, P2 ;  /* 0x000000012b587824 */ /* 0x000fe400010e0652 */
[----:B------:R-:W-:-:S02]  /*909c0*/  IMAD.X R96, R44, 0x1, R75, P1 ;  /* 0x000000012c607824 */ /* 0x000fc400008e064b */
[----:B------:R-:W-:Y:S01]  /*909d0*/  IMAD.X R75, R46, 0x1, R47, P0 ;  /* 0x000000012e4b7824 */ /* 0x000fe200000e062f */
[----:B------:R-:W-:Y:S02]  /*909e0*/  LOP3.LUT R92, R92, R95, RZ, 0x3c, !PT ;  /* 0x0000005f5c5c7212 */ /* 0x000fe400078e3cff */
        /* <DEDUP_REMOVED lines=64> */
[----:B------:R-:W-:Y:S02]  /*90df0*/  IADD3.X R98, R15, R98, R88, P2, P3 ;  /* 0x000000620f627210 */ /* 0x000fe400017e6458 */
[----:B------:R-:W-:Y:S02]  /*90e00*/  SHF.L.W.U32.HI R29, R44, 0x10, R81 ;  /* 0x000000102c1d7819 */ /* 0x000fe40000010e51 */
[----:B------:R-:W-:Y:S02]  /*90e10*/  LOP3.LUT R46, R86, R41, R70, 0x96, !PT ;  /* 0x00000029562e7212 */ /* 0x000fe400078e9646 */
[----:B------:R-:W-:Y:S02]  /*90e20*/  SHF.L.W.U32.HI R42, R81, 0x10, R44 ;  /* 0x00000010512a7819 */ /* 0x000fe40000010e2c */
        /* <DEDUP_REMOVED lines=9> */
[----:B------:R-:W-:Y:S02]  /*90ec0*/  LOP3.LUT R79, R95, R70, RZ, 0x3c, !PT ;  /* 0x000000465f4f7212 */ /* 0x000fe400078e3cff */
[----:B------:R-:W-:Y:S02]  /*90ed0*/  IADD3 R92, P2, R43, R72, RZ ;  /* 0x000000482b5c7210 */ /* 0x000fe40007f5e0ff */
[----:B------:R-:W-:Y:S02]  /*90ee0*/  IADD3 R95, P1, R41, R84, RZ ;  /* 0x00000054295f7210 */ /* 0x000fe40007f3e0ff */
[----:B------:R-:W-:Y:S01]  /*90ef0*/  LOP3.LUT R90, R93, R80, RZ, 0x3c, !PT ;  /* 0x000000505d5a7212 */ /* 0x000fe200078e3cff */
        /* <DEDUP_REMOVED lines=32> */
[----:B------:R-:W-:Y:S01]  /*91100*/  IADD3 R75, P2, R75, R61, RZ ;  /* 0x0000003d4b4b7210 */ /* 0x000fe20007f5e0ff */
[----:B------:R-:W-:Y:S01]  /*91110*/  IMAD.X R82, R82, 0x1, R96, P0 ;  /* 0x0000000152527824 */ /* 0x000fe200000e0660 */
[----:B------:R-:W-:Y:S02]  /*91120*/  IADD3 R60, P1, R60, R92, RZ ;  /* 0x0000005c3c3c7210 */ /* 0x000fe40007f3e0ff */
[----:B------:R-:W-:-:S02]  /*91130*/  LOP3.LUT R61, R44, R77, RZ, 0x3c, !PT ;  /* 0x0000004d2c3d7212 */ /* 0x000fc400078e3cff */
[----:B------:R-:W-:Y:S02]  /*91140*/  IADD3 R70, P3, R47, R70, RZ ;  /* 0x000000462f467210 */ /* 0x000fe40007f7e0ff */
        /* <DEDUP_REMOVED lines=20> */
[----:B------:R-:W-:-:S02]  /*91290*/  IADD3 R86, P2, P3, R69, R77, R62 ;  /* 0x0000004d45567210 */ /* 0x000fc40007b5e03e */
[----:B------:R-:W-:Y:S02]  /*912a0*/  LOP3.LUT R96, R88, R45, R74, 0x96, !PT ;  /* 0x0000002d58607212 */ /* 0x000fe400078e964a */
        /* <DEDUP_REMOVED lines=23> */
[----:B------:R-:W-:-:S02]  /*91420*/  IADD3 R82, P2, R41, R70, RZ ;  /* 0x0000004629527210 */ /* 0x000fc40007f5e0ff */
[----:B------:R-:W-:Y:S02]  /*91430*/  SHF.L.W.U32.HI R46, R95, 0x10, R90 ;  /* 0x000000105f2e7819 */ /* 0x000fe40000010e5a */
[----:B------:R-:W-:Y:S02]  /*91440*/  SHF.L.W.U32.HI R45, R90, 0x10, R95 ;  /* 0x000000105a2d7819 */ /* 0x000fe40000010e5f */
        /* <DEDUP_REMOVED lines=40> */
[----:B------:R-:W-:Y:S02]  /*916d0*/  IADD3 R60, P3, R60, R95, RZ ;  /* 0x0000005f3c3c7210 */ /* 0x000fe40007f7e0ff */
[----:B------:R-:W-:Y:S02]  /*916e0*/  LOP3.LUT R77, R41, R62, RZ, 0x3c, !PT ;  /* 0x0000003e294d7212 */ /* 0x000fe400078e3cff */
[----:B------:R-:W-:Y:S02]  /*916f0*/  LOP3.LUT R82, R31, R76, RZ, 0x3c, !PT ;  /* 0x0000004c1f527212 */ /* 0x000fe400078e3cff */
[----:B------:R-:W-:Y:S02]  /*91700*/  LOP3.LUT R81, R81, R61, RZ, 0x3c, !PT ;  /* 0x0000003d51517212 */ /* 0x000fe400078e3cff */
[----:B------:R-:W-:Y:S02]  /*91710*/  LOP3.LUT R78, R78, R47, RZ, 0x3c, !PT ;  /* 0x0000002f4e4e7212 */ /* 0x000fe400078e3cff */
[----:B------:R-:W-:-:S02]  /*91720*/  LOP3.LUT R95, R63, R80, RZ, 0x3c, !PT ;  /* 0x000000503f5f7212 */ /* 0x000fc400078e3cff */
[----:B------:R-:W-:Y:S01]  /*91730*/  LOP3.LUT R70, R70, R79, RZ, 0x3c, !PT ;  /* 0x0000004f46467212 */ /* 0x000fe200078e3cff */
[----:B------:R-:W-:Y:S01]  /*91740*/  IMAD.X R72, R77, 0x1, R72, P2 ;  /* 0x000000014d487824 */ /* 0x000fe200010e0648 */
[----:B------:R-:W-:Y:S01]  /*91750*/  SHF.L.W.U32.HI R63, R78, 0x8, R81 ;  /* 0x000000084e3f7819 */ /* 0x000fe20000010e51 */
[----:B------:R-:W-:Y:S01]  /*91760*/  IMAD.X R82, R82, 0x1, R85, P3 ;  /* 0x0000000152527824 */ /* 0x000fe200018e0655 */
[----:B------:R-:W-:Y:S02]  /*91770*/  SHF.L.W.U32.HI R81, R81, 0x8, R78 ;  /* 0x0000000851517819 */ /* 0x000fe40000010e4e */
[----:B------:R-:W-:Y:S02]  /*91780*/  SHF.L.W.U32.HI R94, R70, 0x8, R95 ;  /* 0x00000008465e7819 */ /* 0x000fe40000010e5f */
[----:B------:R-:W-:Y:S02]  /*91790*/  SHF.L.W.U32.HI R95, R95, 0x8, R70 ;  /* 0x000000085f5f7819 */ /* 0x000fe40000010e46 */
[----:B------:R-:W-:-:S02]  /*917a0*/  LOP3.LUT R90, R89, R74, RZ, 0x3c, !PT ;  /* 0x0000004a595a7212 */ /* 0x000fc400078e3cff */
[----:B------:R-:W-:Y:S02]  /*917b0*/  LOP3.LUT R91, R91, R72, RZ, 0x3c, !PT ;  /* 0x000000485b5b7212 */ /* 0x000fe400078e3cff */
[----:B------:R-:W-:Y:S02]  /*917c0*/  LOP3.LUT R89, R87, R60, RZ, 0x3c, !PT ;  /* 0x0000003c57597212 */ /* 0x000fe400078e3cff */
[----:B------:R-:W-:Y:S02]  /*917d0*/  LOP3.LUT R70, R93, R82, RZ, 0x3c, !PT ;  /* 0x000000525d467212 */ /* 0x000fe400078e3cff */
[----:B------:R-:W-:Y:S02]  /*917e0*/  IADD3 R77, P0, P1, R14, R88, R81 ;  /* 0x000000580e4d7210 */ /* 0x000fe4000791e051 */
[----:B------:R-:W-:Y:S02]  /*917f0*/  IADD3 R87, P2, P3, R49, R86, R95 ;  /* 0x0000005631577210 */ /* 0x000fe40007b5e05f */
[----:B------:R-:W-:-:S02]  /*91800*/  SHF.L.W.U32.HI R84, R91, 0x8, R90 ;  /* 0x000000085b547819 */ /* 0x000fc40000010e5a */
        /* <DEDUP_REMOVED lines=53> */
[----:B------:R-:W-:Y:S02]  /*91b60*/  IADD3 R63, P1, P0, R8, R93, R78 ;  /* 0x0000005d083f7210 */ /* 0x000fe4000783e04e */
[----:B------:R-:W-:Y:S02]  /*91b70*/  IADD3.X R83, R68, R72, R83, P4, P5 ;  /* 0x0000004844537210 */ /* 0x000fe400027ea453 */
[----:B------:R-:W-:Y:S02]  /*91b80*/  LOP3.LUT R86, R45, R74, RZ, 0x3c, !PT ;  /* 0x0000004a2d567212 */ /* 0x000fe400078e3cff */
[----:B------:R-:W-:Y:S02]  /*91b90*/  IADD3.X R98, R17, R85, R98, P2, P3 ;  /* 0x0000005511627210 */ /* 0x000fe400017e6462 */
[----:B------:R-:W-:-:S02]  /*91ba0*/  IADD3.X R91, R10, R82, R91, P1, P0 ;  /* 0x000000520a5b7210 */ /* 0x000fc40000fe045b */
[----:B------:R-:W-:Y:S02]  /*91bb0*/  LOP3.LUT R60, R46, R83, RZ, 0x3c, !PT ;  /* 0x000000532e3c7212 */ /* 0x000fe400078e3cff */
[----:B------:R-:W-:Y:S02]  /*91bc0*/  IADD3 R86, P0, R86, R95, RZ ;  /* 0x0000005f56567210 */ /* 0x000fe40007f1e0ff */
[----:B------:R-:W-:Y:S02]  /*91bd0*/  LOP3.LUT R84, R43, R77, RZ, 0x3c, !PT ;  /* 0x0000004d2b547212 */ /* 0x000fe400078e3cff */
[----:B------:R-:W-:Y:S02]  /*91be0*/  LOP3.LUT R47, R31, R98, RZ, 0x3c, !PT ;  /* 0x000000621f2f7212 */ /* 0x000fe400078e3cff */
[----:B------:R-:W-:Y:S02]  /*91bf0*/  LOP3.LUT R75, R42, R91, RZ, 0x3c, !PT ;  /* 0x0000005b2a4b7212 */ /* 0x000fe400078e3cff */
[----:B------:R-:W-:-:S02]  /*91c00*/  IADD3 R60, P1, R60, R88, RZ ;  /* 0x000000583c3c7210 */ /* 0x000fc40007f3e0ff */
        /* <DEDUP_REMOVED lines=34> */
[----:B------:R-:W-:Y:S02]  /*91e30*/  LOP3.LUT R45, R77, R31, R98, 0x96, !PT ;  /* 0x0000001f4d2d7212 */ /* 0x000fe400078e9662 */
[----:B------:R-:W-:-:S02]  /*91e40*/  IADD3.X R90, R64, R91, R85, P0, P1 ;  /* 0x0000005b405a7210 */ /* 0x000fc400007e2455 */
[----:B------:R-:W-:Y:S02]  /*91e50*/  IADD3.X R98, R73, R98, R82, P2, P3 ;  /* 0x0000006249627210 */ /* 0x000fe400017e6452 */
[----:B------:R-:W-:Y:S02]  /*91e60*/  SHF.L.W.U32.HI R31, R96, 0x10, R43 ;  /* 0x00000010601f7819 */ /* 0x000fe40000010e2b */
        /* <DEDUP_REMOVED lines=9> */
[----:B------:R-:W-:Y:S02]  /*91f00*/  LOP3.LUT R42, R81, R42, R91, 0x96, !PT ;  /* 0x0000002a512a7212 */ /* 0x000fe400078e965b */
[----:B------:R-:W-:-:S02]  /*91f10*/  SHF.L.W.U32.HI R46, R94, 0x10, R93 ;  /* 0x000000105e2e7819 */ /* 0x000fc40000010e5d */
[----:B------:R-:W-:Y:S02]  /*91f20*/  IADD3 R103, P0, R45, R60, RZ ;  /* 0x0000003c2d677210 */ /* 0x000fe40007f1e0ff */
[----:B------:R-:W-:Y:S02]  /*91f30*/  IADD3 R101, P2, R41, R62, RZ ;  /* 0x0000003e29657210 */ /* 0x000fe40007f5e0ff */
[----:B------:R-:W-:Y:S02]  /*91f40*/  SHF.L.W.U32.HI R44, R63, 0x10, R42 ;  /* 0x000000103f2c7819 */ /* 0x000fe40000010e2a */
[----:B------:R-:W-:Y:S02]  /*91f50*/  LOP3.LUT R95, R95, R86, RZ, 0x3c, !PT ;  /* 0x000000565f5f7212 */ /* 0x000fe400078e3cff */
[----:B------:R-:W-:Y:S02]  /*91f60*/  LOP3.LUT R84, R89, R70, RZ, 0x3c, !PT ;  /* 0x0000004659547212 */ /* 0x000fe400078e3cff */
[----:B------:R-:W-:Y:S01]  /*91f70*/  SHF.L.W.U32.HI R42, R42, 0x10, R63 ;  /* 0x000000102a2a7819 */ /* 0x000fe20000010e3f */
        /* <DEDUP_REMOVED lines=60> */
[----:B------:R-:W-:Y:S02]  /*92340*/  IADD3.X R62, R17, R91, R74, P0, P1 ;  /* 0x0000005b113e7210 */ /* 0x000fe400007e244a */
[----:B------:R-:W-:Y:S02]  /*92350*/  LOP3.LUT R44, R87, R44, R83, 0x96, !PT ;  /* 0x0000002c572c7212 */ /* 0x000fe400078e9653 */
[----:B------:R-:W-:-:S02]  /*92360*/  IADD3.X R83, R64, R83, R93, P2, P3 ;  /* 0x0000005340537210 */ /* 0x000fc400017e645d */
[----:B------:R-:W-:Y:S02]  /*92370*/  LOP3.LUT R94, R84, R46, R91, 0x96, !PT ;  /* 0x0000002e545e7212 */ /* 0x000fe400078e965b */
        /* <DEDUP_REMOVED lines=8> */
[----:B------:R-:W-:Y:S02]  /*92400*/  LOP3.LUT R46, R90, R41, R72, 0x96, !PT ;  /* 0x000000295a2e7212 */ /* 0x000fe400078e9648 */
[----:B------:R-:W-:Y:S02]  /*92410*/  SHF.L.W.U32.HI R42, R79, 0x10, R44 ;  /* 0x000000104f2a7819 */ /* 0x000fe40000010e2c */
[----:B------:R-:W-:-:S02]  /*92420*/  IADD3 R72, P0, R29, R82, RZ ;  /* 0x000000521d487210 */ /* 0x000fc40007f1e0ff */
[----:B------:R-:W-:-:S03]  /*92430*/  IADD3.X R98, R30, R98, R81, P2, P3 ;  /* 0x000000621e627210 */ /* 0x000fc600017e6451 */
[----:B------:R-:W-:Y:S01]  /*92440*/  IMAD.X R82, R42, 0x1, R77, P0 ;  /* 0x000000012a527824 */ /* 0x000fe200000e064d */
[----:B------:R-:W-:Y:S02]  /*92450*/  LOP3.LUT R44, R98, R31, R75, 0x96, !PT ;  /* 0x0000001f622c7212 */ /* 0x000fe400078e964b */
        /* <DEDUP_REMOVED lines=9> */
[----:B------:R-:W-:Y:S02]  /*924f0*/  SHF.L.W.U32.HI R79, R92, 0x1, R77 ;  /* 0x000000015c4f7819 */ /* 0x000fe40000010e4d */
[----:B------:R-:W-:Y:S01]  /*92500*/  SHF.L.W.U32.HI R77, R77, 0x1, R92 ;  /* 0x000000014d4d7819 */ /* 0x000fe20000010e5c */
[----:B------:R-:W-:Y:S01]  /*92510*/  IMAD.X R95, R31, 0x1, R70, P1 ;  /* 0x000000011f5f7824 */ /* 0x000fe200008e0646 */
[----:B------:R-:W-:-:S02]  /*92520*/  IADD3 R92, P2, R43, R60, RZ ;  /* 0x0000003c2b5c7210 */ /* 0x000fc40007f5e0ff */
[----:B------:R-:W-:Y:S02]  /*92530*/  IADD3 R96, P0, R44, R61, RZ ;  /* 0x0000003d2c607210 */ /* 0x000fe40007f1e0ff */
        /* <DEDUP_REMOVED lines=13> */
[----:B------:R-:W-:Y:S02]  /*92610*/  IADD3 R87, P4, P5, R0, R89, R87 ;  /* 0x0000005900577210 */ /* 0x000fe40007d9e057 */
[----:B------:R-:W-:Y:S02]  /*92620*/  SHF.L.W.U32.HI R88, R85, 0x1, R88 ;  /* 0x0000000155587819 */ /* 0x000fe40000010e58 */
[----:B------:R-:W-:Y:S02]  /*92630*/  SHF.L.W.U32.HI R85, R63, 0x1, R70 ;  /* 0x000000013f557819 */ /* 0x000fe40000010e46 */
[----:B------:R-:W-:Y:S02]  /*92640*/  IADD3.X R70, R67, R77, R62, P2, P3 ;  /* 0x0000004d43467210 */ /* 0x000fe400017e643e */
[----:B------:R-:W-:-:S02]  /*92650*/  IADD3.X R83, R7, R74, R83, P4, P5 ;  /* 0x0000004a07537210 */ /* 0x000fc400027ea453 */
[----:B------:R-:W-:Y:S02]  /*92660*/  IADD3 R63, P2, P3, R27, R81, R76 ;  /* 0x000000511b3f7210 */ /* 0x000fe40007b5e04c */
        /* <DEDUP_REMOVED lines=34> */
[----:B------:R-:W-:Y:S02]  /*92890*/  SHF.L.W.U32.HI R85, R74, 0x8, R79 ;  /* 0x000000084a557819 */ /* 0x000fe40000010e4f */
[----:B------:R-:W-:-:S02]  /*928a0*/  SHF.L.W.U32.HI R92, R92, 0x8, R95 ;  /* 0x000000085c5c7819 */ /* 0x000fc40000010e5f */
[----:B------:R-:W-:Y:S02]  /*928b0*/  IADD3 R79, P2, P3, R19, R87, R78 ;  /* 0x00000057134f7210 */ /* 0x000fe40007b5e04e */
[----:B------:R-:W-:Y:S02]  /*928c0*/  LOP3.LUT R95, R76, R45, R70, 0x96, !PT ;  /* 0x0000002d4c5f7212 */ /* 0x000fe400078e9646 */
[----:B------:R-:W-:Y:S02]  /*928d0*/  IADD3.X R70, R15, R70, R89, P0, P1 ;  /* 0x000000460f467210 */ /* 0x000fe400007e2459 */
        /* <DEDUP_REMOVED lines=86> */
[----:B------:R-:W-:-:S02]  /*92e40*/  IADD3.X R63, R65, R91, R72, P0, P1 ;  /* 0x0000005b413f7210 */ /* 0x000fc400007e2448 */
        /* <DEDUP_REMOVED lines=25> */
[----:B------:R-:W-:Y:S02]  /*92fe0*/  IADD3 R93, P1, R41, R80, RZ ;  /* 0x00000050295d7210 */ /* 0x000fe40007f3e0ff */
[----:B------:R-:W-:Y:S02]  /*92ff0*/  SHF.L.W.U32.HI R77, R77, 0x1, R90 ;  /* 0x000000014d4d7819 */ /* 0x000fe40000010e5a */
[----:B------:R-:W-:Y:S02]  /*93000*/  IADD3 R90, P2, R43, R70, RZ ;  /* 0x000000462b5a7210 */ /* 0x000fe40007f5e0ff */
[----:B------:R-:W-:-:S02]  /*93010*/  SHF.L.W.U32.HI R46, R91, 0x10, R92 ;  /* 0x000000105b2e7819 */ /* 0x000fc40000010e5c */
        /* <DEDUP_REMOVED lines=16> */
[----:B------:R-:W-:Y:S02]  /*93120*/  SHF.L.W.U32.HI R78, R60, 0x1, R47 ;  /* 0x000000013c4e7819 */ /* 0x000fe40000010e2f */
[----:B------:R-:W-:Y:S02]  /*93130*/  IADD3 R85, P4, P5, R22, R89, R85 ;  /* 0x0000005916557210 */ /* 0x000fe40007d9e055 */
        /* <DEDUP_REMOVED lines=11> */
[----:B------:R-:W-:Y:S01]  /*931f0*/  IADD3 R70, P1, R70, R90, RZ ;  /* 0x0000005a46467210 */ /* 0x000fe20007f3e0ff */
[----:B------:R-:W-:Y:S01]  /*93200*/  IMAD.X R86, R86, 0x1, R95, P0 ;  /* 0x0000000156567824 */ /* 0x000fe200000e065f */
[----:B------:R-:W-:-:S02]  /*93210*/  LOP3.LUT R47, R31, R98, RZ, 0x3c, !PT ;  /* 0x000000621f2f7212 */ /* 0x000fc400078e3cff */
[----:B------:R-:W-:Y:S02]  /*93220*/  LOP3.LUT R76, R44, R85, RZ, 0x3c, !PT ;  /* 0x000000552c4c7212 */ /* 0x000fe400078e3cff */
[----:B------:R-:W-:Y:S02]  /*93230*/  IADD3 R63, P2, R63, R94, RZ ;  /* 0x0000005e3f3f7210 */ /* 0x000fe40007f5e0ff */
[----:B------:R-:W-:Y:S01]  /*93240*/  IADD3 R62, P3, R47, R62, RZ ;  /* 0x0000003e2f3e7210 */ /* 0x000fe20007f7e0ff */
[----:B------:R-:W-:Y:S01]  /*93250*/  IMAD.X R47, R76, 0x1, R92, P1 ;  /* 0x000000014c2f7824 */ /* 0x000fe200008e065c */
        /* <DEDUP_REMOVED lines=29> */
[----:B------:R-:W-:Y:S02]  /*93430*/  IADD3.X R92, R16, R91, R77, P0, P1 ;  /* 0x0000005b105c7210 */ /* 0x000fe400007e244d */
[----:B------:R-:W-:Y:S02]  /*93440*/  LOP3.LUT R45, R75, R31, R98, 0x96, !PT ;  /* 0x0000001f4b2d7212 */ /* 0x000fe400078e9662 */
[----:B------:R-:W-:Y:S02]  /*93450*/  IADD3.X R98, R24, R98, R79, P2, P3 ;  /* 0x0000006218627210 */ /* 0x000fe400017e644f */
[----:B------:R-:W-:Y:S02]  /*93460*/  SHF.L.W.U32.HI R31, R94, 0x10, R97 ;  /* 0x000000105e1f7819 */ /* 0x000fe40000010e61 */
[----:B------:R-:W-:Y:S02]  /*93470*/  LOP3.LUT R42, R76, R42, R91, 0x96, !PT ;  /* 0x0000002a4c2a7212 */ /* 0x000fe400078e965b */
[----:B------:R-:W-:-:S02]  /*93480*/  LOP3.LUT R43, R92, R29, R72, 0x96, !PT ;  /* 0x0000001d5c2b7212 */ /* 0x000fc400078e9648 */
[----:B------:R-:W-:Y:S02]  /*93490*/  LOP3.LUT R46, R98, R41, R60, 0x96, !PT ;  /* 0x00000029622e7212 */ /* 0x000fe400078e963c */
[----:B------:R-:W-:Y:S02]  /*934a0*/  LOP3.LUT R85, R83, R44, R85, 0x96, !PT ;  /* 0x0000002c53557212 */ /* 0x000fe400078e9655 */
[----:B------:R-:W-:Y:S02]  /*934b0*/  SHF.L.W.U32.HI R29, R97, 0x10, R94 ;  /* 0x00000010611d7819 */ /* 0x000fe40000010e5e */
[----:B------:R-:W-:Y:S02]  /*934c0*/  IADD3 R82, P0, R31, R82, RZ ;  /* 0x000000521f527210 */ /* 0x000fe40007f1e0ff */
[----:B------:R-:W-:Y:S02]  /*934d0*/  SHF.L.W.U32.HI R44, R43, 0x10, R42 ;  /* 0x000000102b2c7819 */ /* 0x000fe40000010e2a */
[----:B------:R-:W-:-:S02]  /*934e0*/  SHF.L.W.U32.HI R42, R42, 0x10, R43 ;  /* 0x000000102a2a7819 */ /* 0x000fc40000010e2b */
[----:B------:R-:W-:Y:S02]  /*934f0*/  SHF.L.W.U32.HI R43, R46, 0x10, R45 ;  /* 0x000000102e2b7819 */ /* 0x000fe40000010e2d */
[----:B------:R-:W-:Y:S01]  /*93500*/  SHF.L.W.U32.HI R41, R45, 0x10, R46 ;  /* 0x000000102d297819 */ /* 0x000fe20000010e2e */
[----:B------:R-:W-:Y:S01]  /*93510*/  IMAD.X R60, R29, 0x1, R86, P0 ;  /* 0x000000011d3c7824 */ /* 0x000fe200000e0656 */
[----:B------:R-:W-:Y:S02]  /*93520*/  SHF.L.W.U32.HI R45, R88, 0x10, R85 ;  /* 0x00000010582d7819 */ /* 0x000fe40000010e55 */
[----:B------:R-:W-:Y:S02]  /*93530*/  SHF.L.W.U32.HI R46, R85, 0x10, R88 ;  /* 0x00000010552e7819 */ /* 0x000fe40000010e58 */
[----:B------:R-:W-:Y:S02]  /*93540*/  IADD3 R97, P0, R45, R70, RZ ;  /* 0x000000462d617210 */ /* 0x000fe40007f1e0ff */
[----:B------:R-:W-:-:S02]  /*93550*/  IADD3 R86, P2, R41, R62, RZ ;  /* 0x0000003e29567210 */ /* 0x000fc40007f5e0ff */
[----:B------:R-:W-:Y:S02]  /*93560*/  LOP3.LUT R93, R93, R82, RZ, 0x3c, !PT ;  /* 0x000000525d5d7212 */ /* 0x000fe400078e3cff */
[----:B------:R-:W-:Y:S01]  /*93570*/  LOP3.LUT R94, R89, R60, RZ, 0x3c, !PT ;  /* 0x0000003c595e7212 */ /* 0x000fe200078e3cff */
[----:B------:R-:W-:Y:S02]  /*93580*/  IMAD.X R85, R46, 0x1, R47, P0 ;  /* 0x000000012e557824 */ /* 0x000fe400000e062f */
        /* <DEDUP_REMOVED lines=67> */
[----:B------:R-:W-:Y:S02]  /*939c0*/  LOP3.LUT R45, R84, R43, R92, 0x96, !PT ;  /* 0x0000002b542d7212 */ /* 0x000fe400078e965c */
[----:B------:R-:W-:Y:S02]  /*939d0*/  LOP3.LUT R43, R77, R29, R98, 0x96, !PT ;  /* 0x0000001d4d2b7212 */ /* 0x000fe400078e9662 */
[----:B------:R-:W-:-:S02]  /*939e0*/  IADD3.X R91, R21, R92, R88, P0, P1 ;  /* 0x0000005c155b7210 */ /* 0x000fc400007e2458 */
        /* <DEDUP_REMOVED lines=9> */
[----:B------:R-:W-:Y:S02]  /*93a80*/  LOP3.LUT R79, R94, R78, RZ, 0x3c, !PT ;  /* 0x0000004e5e4f7212 */ /* 0x000fe400078e3cff */
[----:B------:R-:W-:Y:S02]  /*93a90*/  SHF.L.W.U32.HI R45, R44, 0x10, R43 ;  /* 0x000000102c2d7819 */ /* 0x000fe40000010e2b */
[----:B------:R-:W-:Y:S02]  /*93aa0*/  LOP3.LUT R90, R95, R76, RZ, 0x3c, !PT ;  /* 0x0000004c5f5a7212 */ /* 0x000fe400078e3cff */
        /* <DEDUP_REMOVED lines=19> */
[----:B------:R-:W-:-:S02]  /*93be0*/  IADD3 R74, P2, P3, R71, R81, R74 ;  /* 0x00000051474a7210 */ /* 0x000fc40007b5e04a */
[----:B------:R-:W-:Y:S02]  /*93bf0*/  SHF.L.W.U32.HI R87, R72, 0x1, R93 ;  /* 0x0000000148577819 */ /* 0x000fe40000010e5d */
[----:B------:R-:W-:Y:S02]  /*93c00*/  SHF.L.W.U32.HI R85, R60, 0x1, R89 ;  /* 0x000000013c557819 */ /* 0x000fe40000010e59 */
[----:B------:R-:W-:Y:S02]  /*93c10*/  SHF.L.W.U32.HI R93, R93, 0x1, R72 ;  /* 0x000000015d5d7819 */ /* 0x000fe40000010e48 */
[----:B------:R-:W-:Y:S02]  /*93c20*/  IADD3.X R72, R73, R79, R62, P2, P3 ;  /* 0x0000004f49487210 */ /* 0x000fe400017e643e */
[----:B------:R-:W-:Y:S02]  /*93c30*/  IADD3 R63, P1, P0, R27, R86, R84 ;  /* 0x000000561b3f7210 */ /* 0x000fe4000783e054 */
        /* <DEDUP_REMOVED lines=19> */
[----:B------:R-:W-:Y:S02]  /*93d70*/  IMAD.X R61, R61, 0x1, R92, P1 ;  /* 0x000000013d3d7824 */ /* 0x000fe400008e065c */
        /* <DEDUP_REMOVED lines=25> */
[----:B------:R-:W-:Y:S02]  /*93f10*/  IADD3 R74, P2, P3, R18, R70, R93 ;  /* 0x00000046124a7210 */ /* 0x000fe40007b5e05d */
[----:B------:R-:W-:-:S02]  /*93f20*/  IADD3 R81, P0, P1, R40, R63, R88 ;  /* 0x0000003f28517210 */ /* 0x000fc4000791e058 */
[----:B------:R-:W-:Y:S02]  /*93f30*/  LOP3.LUT R45, R74, R31, R98, 0x96, !PT ;  /* 0x0000001f4a2d7212 */ /* 0x000fe400078e9662 */
[----:B------:R-:W-:Y:S02]  /*93f40*/  IADD3.X R90, R30, R91, R87, P0, P1 ;  /* 0x0000005b1e5a7210 */ /* 0x000fe400007e2457 */
[----:B------:R-:W-:Y:S02]  /*93f50*/  IADD3.X R98, R17, R98, R80, P2, P3 ;  /* 0x0000006211627210 */ /* 0x000fe400017e6450 */
[----:B------:R-:W-:Y:S02]  /*93f60*/  SHF.L.W.U32.HI R31, R94, 0x10, R43 ;  /* 0x000000105e1f7819 */ /* 0x000fe40000010e2b */
[----:B------:R-:W-:Y:S02]  /*93f70*/  LOP3.LUT R63, R90, R29, R63, 0x96, !PT ;  /* 0x0000001d5a3f7212 */ /* 0x000fe400078e963f */
        /* <DEDUP_REMOVED lines=13> */
[----:B------:R-:W-:Y:S02]  /*94050*/  IADD3 R84, P2, R41, R78, RZ ;  /* 0x0000004e29547210 */ /* 0x000fe40007f5e0ff */
[----:B------:R-:W-:-:S02]  /*94060*/  LOP3.LUT R63, R95, R82, RZ, 0x3c, !PT ;  /* 0x000000525f3f7212 */ /* 0x000fc400078e3cff */
[----:B------:R-:W-:Y:S02]  /*94070*/  LOP3.LUT R94, R89, R70, RZ, 0x3c, !PT ;  /* 0x00000046595e7212 */ /* 0x000fe400078e3cff */
        /* <DEDUP_REMOVED lines=60> */
[----:B------:R-:W-:-:S02]  /*94440*/  IADD3.X R83, R28, R83, R97, P2, P3 ;  /* 0x000000531c537210 */ /* 0x000fc400017e6461 */
[----:B------:R-:W-:Y:S02]  /*94450*/  SHF.L.W.U32.HI R81, R78, 0x8, R63 ;  /* 0x000000084e517819 */ /* 0x000fe40000010e3f */
[----:B------:R-:W-:Y:S02]  /*94460*/  IADD3.X R72, R7, R93, R76, P0, P1 ;  /* 0x0000005d07487210 */ /* 0x000fe400007e244c */
[----:B------:R-:W-:Y:S02]  /*94470*/  IADD3 R78, P0, P1, R26, R62, R91 ;  /* 0x0000003e1a4e7210 */ /* 0x000fe4000791e05b */
[----:B------:R-:W-:Y:S02]  /*94480*/  IADD3 R63, P2, P3, R19, R74, R87 ;  /* 0x0000004a133f7210 */ /* 0x000fe40007b5e057 */
[----:B------:R-:W-:Y:S02]  /*94490*/  LOP3.LUT R94, R80, R46, R93, 0x96, !PT ;  /* 0x0000002e505e7212 */ /* 0x000fe400078e965d */
        /* <DEDUP_REMOVED lines=19> */
[----:B------:R-:W-:Y:S02]  /*945d0*/  IADD3 R90, P2, R43, R60, RZ ;  /* 0x0000003c2b5a7210 */ /* 0x000fe40007f5e0ff */
[----:B------:R-:W-:Y:S01]  /*945e0*/  SHF.L.W.U32.HI R46, R93, 0x10, R94 ;  /* 0x000000105d2e7819 */ /* 0x000fe20000010e5e */
[----:B------:R-:W-:Y:S01]  /*945f0*/  IMAD.X R94, R31, 0x1, R70, P1 ;  /* 0x000000011f5e7824 */ /* 0x000fe200008e0646 */
[----:B------:R-:W-:-:S02]  /*94600*/  IADD3 R96, P0, R44, R61, RZ ;  /* 0x0000003d2c607210 */ /* 0x000fc40007f1e0ff */
[----:B------:R-:W-:Y:S02]  /*94610*/  LOP3.LUT R88, R97, R74, RZ, 0x3c, !PT ;  /* 0x0000004a61587212 */ /* 0x000fe400078e3cff */
[----:B------:R-:W-:Y:S01]  /*94620*/  LOP3.LUT R60, R91, R92, RZ, 0x3c, !PT ;  /* 0x0000005c5b3c7212 */ /* 0x000fe200078e3cff */
[----:B------:R-:W-:Y:S01]  /*94630*/  IMAD.X R91, R45, 0x1, R84, P2 ;  /* 0x000000012d5b7824 */ /* 0x000fe200010e0654 */
[----:B------:R-:W-:Y:S01]  /*94640*/  SHF.L.W.U32.HI R79, R88, 0x1, R77 ;  /* 0x00000001584f7819 */ /* 0x000fe20000010e4d */
[----:B------:R-:W-:Y:S01]  /*94650*/  IMAD.X R95, R46, 0x1, R47, P0 ;  /* 0x000000012e5f7824 */ /* 0x000fe200000e062f */
[----:B------:R-:W-:Y:S02]  /*94660*/  LOP3.LUT R81, R81, R94, RZ, 0x3c, !PT ;  /* 0x0000005e51517212 */ /* 0x000fe400078e3cff */
[----:B------:R-:W-:Y:S02]  /*94670*/  SHF.L.W.U32.HI R77, R77, 0x1, R88 ;  /* 0x000000014d4d7819 */ /* 0x000fe40000010e58 */
        /* <DEDUP_REMOVED lines=11> */
[----:B------:R-:W-:Y:S02]  /*94730*/  IADD3 R70, P1, P0, R18, R81, R78 ;  /* 0x0000005112467210 */ /* 0x000fe4000783e04e */
[----:B------:R-:W-:-:S02]  /*94740*/  IADD3.X R72, R65, R77, R72, P2, P3 ;  /* 0x0000004d41487210 */ /* 0x000fc400017e6448 */
[----:B------:R-:W-:Y:S02]  /*94750*/  SHF.L.W.U32.HI R87, R75, 0x1, R76 ;  /* 0x000000014b577819 */ /* 0x000fe40000010e4c */
        /* <DEDUP_REMOVED lines=103> */
[----:B------:R-:W-:-:S02]  /*94dd0*/  LOP3.LUT R97, R41, R79, RZ, 0x3c, !PT ;  /* 0x0000004f29617212 */ /* 0x000fc400078e3cff */
[----:B------:R-:W-:Y:S01]  /*94de0*/  LOP3.LUT R95, R31, R80, RZ, 0x3c, !PT ;  /* 0x000000501f5f7212 */ /* 0x000fe200078e3cff */
        /* <DEDUP_REMOVED lines=29> */
[----:B------:R-:W-:Y:S02]  /*94fc0*/  LOP3.LUT R45, R78, R43, R92, 0x96, !PT ;  /* 0x0000002b4e2d7212 */ /* 0x000fe400078e965c */
[----:B------:R-:W-:-:S02]  /*94fd0*/  LOP3.LUT R43, R90, R29, R98, 0x96, !PT ;  /* 0x0000001d5a2b7212 */ /* 0x000fc400078e9662 */
[----:B------:R-:W-:Y:S02]  /*94fe0*/  SHF.L.W.U32.HI R29, R44, 0x10, R87 ;  /* 0x000000102c1d7819 */ /* 0x000fe40000010e57 */
[----:B------:R-:W-:Y:S02]  /*94ff0*/  IADD3.X R84, R64, R92, R85, P0, P1 ;  /* 0x0000005c40547210 */ /* 0x000fe400007e2455 */
[----:B------:R-:W-:Y:S02]  /*95000*/  IADD3.X R98, R17, R98, R86, P2, P3 ;  /* 0x0000006211627210 */ /* 0x000fe400017e6456 */
[----:B------:R-:W-:Y:S02]  /*95010*/  SHF.L.W.U32.HI R42, R87, 0x10, R44 ;  /* 0x00000010572a7819 */ /* 0x000fe40000010e2c */
[----:B------:R-:W-:Y:S02]  /*95020*/  IADD3 R82, P0, R29, R82, RZ ;  /* 0x000000521d527210 */ /* 0x000fe40007f1e0ff */
[----:B------:R-:W-:-:S02]  /*95030*/  LOP3.LUT R46, R84, R41, R79, 0x96, !PT ;  /* 0x00000029542e7212 */ /* 0x000fc400078e964f */
[----:B------:R-:W-:Y:S01]  /*95040*/  LOP3.LUT R44, R98, R31, R80, 0x96, !PT ;  /* 0x0000001f622c7212 */ /* 0x000fe200078e9650 */
[----:B------:R-:W-:Y:S01]  /*95050*/  IMAD.X R80, R42, 0x1, R81, P0 ;  /* 0x000000012a507824 */ /* 0x000fe200000e0651 */
        /* <DEDUP_REMOVED lines=29> */
[----:B------:R-:W-:Y:S02]  /*95230*/  SHF.L.W.U32.HI R89, R77, 0x1, R60 ;  /* 0x000000014d597819 */ /* 0x000fe40000010e3c */
[----:B------:R-:W-:Y:S02]  /*95240*/  IADD3 R60, P1, P0, R14, R91, R78 ;  /* 0x0000005b0e3c7210 */ /* 0x000fe4000783e04e */
[----:B------:R-:W-:Y:S02]  /*95250*/  IADD3.X R83, R28, R76, R83, P4, P5 ;  /* 0x0000004c1c537210 */ /* 0x000fe400027ea453 */
[----:B------:R-:W-:-:S02]  /*95260*/  IADD3.X R70, R7, R79, R62, P2, P3 ;  /* 0x0000004f07467210 */ /* 0x000fc400017e643e */
[----:B------:R-:W-:Y:S02]  /*95270*/  IADD3 R90, P2, P3, R69, R87, R90 ;  /* 0x00000057455a7210 */ /* 0x000fe40007b5e05a */
[----:B------:R-:W-:Y:S02]  /*95280*/  IADD3.X R85, R16, R93, R84, P1, P0 ;  /* 0x0000005d10557210 */ /* 0x000fe40000fe0454 */
[----:B------:R-:W-:Y:S02]  /*95290*/  LOP3.LUT R62, R46, R83, RZ, 0x3c, !PT ;  /* 0x000000532e3e7212 */ /* 0x000fe400078e3cff */
[----:B------:R-:W-:Y:S02]  /*952a0*/  LOP3.LUT R84, R45, R70, RZ, 0x3c, !PT ;  /* 0x000000462d547212 */ /* 0x000fe400078e3cff */
        /* <DEDUP_REMOVED lines=77> */
[----:B------:R-:W-:Y:S02]  /*95780*/  SHF.L.W.U32.HI R91, R74, 0x1, R91 ;  /* 0x000000014a5b7819 */ /* 0x000fe40000010e5b */
[----:B------:R-:W-:Y:S02]  /*95790*/  SHF.L.W.U32.HI R87, R86, 0x1, R93 ;  /* 0x0000000156577819 */ /* 0x000fe40000010e5d */
[----:B------:R-:W-:Y:S02]  /*957a0*/  IADD3 R62, P1, P0, R22, R89, R79 ;  /* 0x00000059163e7210 */ /* 0x000fe4000783e04f */
[----:B------:R-:W-:Y:S02]  /*957b0*/  IADD3 R81, P4, P5, R40, R75, R81 ;  /* 0x0000004b28517210 */ /* 0x000fe40007d9e051 */
[----:B------:R-:W-:-:S02]  /*957c0*/  IADD3.X R77, R15, R80, R70, P2, P3 ;  /* 0x000000500f4d7210 */ /* 0x000fc400017e6446 */
        /* <DEDUP_REMOVED lines=10> */
[----:B------:R-:W-:Y:S02]  /*95870*/  IADD3 R61, P0, R61, R92, RZ ;  /* 0x0000005c3d3d7210 */ /* 0x000fe40007f1e0ff */
        /* <DEDUP_REMOVED lines=53> */
[----:B------:R-:W-:Y:S02]  /*95bd0*/  SHF.L.W.U32.HI R46, R97, 0x10, R92 ;  /* 0x00000010612e7819 */ /* 0x000fe40000010e5c */
[----:B------:R-:W-:Y:S02]  /*95be0*/  IADD3 R88, P2, R43, R74, RZ ;  /* 0x0000004a2b587210 */ /* 0x000fe40007f5e0ff */
[----:B------:R-:W-:-:S02]  /*95bf0*/  IADD3 R92, P1, R41, R84, RZ ;  /* 0x00000054295c7210 */ /* 0x000fc40007f3e0ff */
[----:B------:R-:W-:Y:S02]  /*95c00*/  SHF.L.W.U32.HI R85, R90, 0x1, R79 ;  /* 0x000000015a557819 */ /* 0x000fe40000010e4f */
[----:B------:R-:W-:Y:S02]  /*95c10*/  IADD3 R61, P0, R44, R61, RZ ;  /* 0x0000003d2c3d7210 */ /* 0x000fe40007f1e0ff */
[----:B------:R-:W-:Y:S01]  /*95c20*/  SHF.L.W.U32.HI R79, R79, 0x1, R90 ;  /* 0x000000014f4f7819 */ /* 0x000fe20000010e5a */
        /* <DEDUP_REMOVED lines=16> */
[----:B------:R-:W-:Y:S02]  /*95d30*/  SHF.L.W.U32.HI R74, R74, 0x1, R47 ;  /* 0x000000014a4a7819 */ /* 0x000fe40000010e2f */
[----:B------:R-:W-:Y:S02]  /*95d40*/  IADD3 R75, P4, P5, R26, R87, R75 ;  /* 0x000000571a4b7210 */ /* 0x000fe40007d9e04b */
        /* <DEDUP_REMOVED lines=32> */
[----:B------:R-:W-:-:S02]  /*95f50*/  LOP3.LUT R91, R91, R62, RZ, 0x3c, !PT ;  /* 0x0000003e5b5b7212 */ /* 0x000fc400078e3cff */
[----:B------:R-:W-:Y:S02]  /*95f60*/  LOP3.LUT R92, R93, R72, RZ, 0x3c, !PT ;  /* 0x000000485d5c7212 */ /* 0x000fe400078e3cff */
[----:B------:R-:W-:Y:S02]  /*95f70*/  SHF.L.W.U32.HI R74, R79, 0x8, R84 ;  /* 0x000000084f4a7819 */ /* 0x000fe40000010e54 */
[----:B------:R-:W-:Y:S02]  /*95f80*/  SHF.L.W.U32.HI R86, R84, 0x8, R79 ;  /* 0x0000000854567819 */ /* 0x000fe40000010e4f */
[----:B------:R-:W-:Y:S02]  /*95f90*/  IADD3 R79, P2, P3, R8, R75, R87 ;  /* 0x0000004b084f7210 */ /* 0x000fe40007b5e057 */
[----:B------:R-:W-:Y:S02]  /*95fa0*/  LOP3.LUT R93, R88, R45, R70, 0x96, !PT ;  /* 0x0000002d585d7212 */ /* 0x000fe400078e9646 */
        /* <DEDUP_REMOVED lines=8> */
[----:B------:R-:W-:Y:S02]  /*96030*/  IADD3.X R100, R73, R81, R74, P0, P1 ;  /* 0x0000005149647210 */ /* 0x000fe400007e244a */
[----:B------:R-:W-:Y:S02]  /*96040*/  LOP3.LUT R45, R80, R31, R98, 0x96, !PT ;  /* 0x0000001f502d7212 */ /* 0x000fe400078e9662 */
[----:B------:R-:W-:Y:S02]  /*96050*/  IADD3.X R98, R7, R98, R84, P2, P3 ;  /* 0x0000006207627210 */ /* 0x000fe400017e6454 */
[----:B------:R-:W-:Y:S02]  /*96060*/  SHF.L.W.U32.HI R31, R93, 0x10, R46 ;  /* 0x000000105d1f7819 */ /* 0x000fe40000010e2e */
[----:B------:R-:W-:-:S02]  /*96070*/  LOP3.LUT R42, R85, R42, R81, 0x96, !PT ;  /* 0x0000002a552a7212 */ /* 0x000fc400078e9651 */
[----:B------:R-:W-:Y:S02]  /*96080*/  LOP3.LUT R43, R100, R29, R76, 0x96, !PT ;  /* 0x0000001d642b7212 */ /* 0x000fe400078e964c */
[----:B------:R-:W-:Y:S02]  /*96090*/  SHF.L.W.U32.HI R29, R46, 0x10, R93 ;  /* 0x000000102e1d7819 */ /* 0x000fe40000010e5d */
[----:B------:R-:W-:Y:S02]  /*960a0*/  LOP3.LUT R46, R98, R41, R63, 0x96, !PT ;  /* 0x00000029622e7212 */ /* 0x000fe400078e963f */
[----:B------:R-:W-:Y:S02]  /*960b0*/  LOP3.LUT R75, R83, R44, R75, 0x96, !PT ;  /* 0x0000002c534b7212 */ /* 0x000fe400078e964b */
[----:B------:R-:W-:Y:S02]  /*960c0*/  IADD3 R82, P0, R31, R82, RZ ;  /* 0x000000521f527210 */ /* 0x000fe40007f1e0ff */
[----:B------:R-:W-:-:S02]  /*960d0*/  SHF.L.W.U32.HI R44, R43, 0x10, R42 ;  /* 0x000000102b2c7819 */ /* 0x000fc40000010e2a */
[----:B------:R-:W-:Y:S02]  /*960e0*/  SHF.L.W.U32.HI R42, R42, 0x10, R43 ;  /* 0x000000102a2a7819 */ /* 0x000fe40000010e2b */
[----:B------:R-:W-:Y:S02]  /*960f0*/  SHF.L.W.U32.HI R43, R46, 0x10, R45 ;  /* 0x000000102e2b7819 */ /* 0x000fe40000010e2d */
[----:B------:R-:W-:Y:S01]  /*96100*/  SHF.L.W.U32.HI R41, R45, 0x10, R46 ;  /* 0x000000102d297819 */ /* 0x000fe20000010e2e */
[----:B------:R-:W-:Y:S01]  /*96110*/  IMAD.X R63, R29, 0x1, R78, P0 ;  /* 0x000000011d3f7824 */ /* 0x000fe200000e064e */
[----:B------:R-:W-:Y:S02]  /*96120*/  SHF.L.W.U32.HI R45, R92, 0x10, R75 ;  /* 0x000000105c2d7819 */ /* 0x000fe40000010e4b */
[----:B------:R-:W-:Y:S02]  /*96130*/  SHF.L.W.U32.HI R46, R75, 0x10, R92 ;  /* 0x000000104b2e7819 */ /* 0x000fe40000010e5c */
[----:B------:R-:W-:-:S02]  /*96140*/  IADD3 R99, P0, R45, R60, RZ ;  /* 0x0000003c2d637210 */ /* 0x000fc40007f1e0ff */
[----:B------:R-:W-:Y:S02]  /*96150*/  IADD3 R76, P2, R41, R62, RZ ;  /* 0x0000003e294c7210 */ /* 0x000fe40007f5e0ff */
[----:B------:R-:W-:Y:S02]  /*96160*/  LOP3.LUT R95, R95, R82, RZ, 0x3c, !PT ;  /* 0x000000525f5f7212 */ /* 0x000fe400078e3cff */
[----:B------:R-:W-:Y:S01]  /*96170*/  LOP3.LUT R90, R90, R63, RZ, 0x3c, !PT ;  /* 0x0000003f5a5a7212 */ /* 0x000fe200078e3cff */
[----:B------:R-:W-:Y:S02]  /*96180*/  IMAD.X R78, R46, 0x1, R61, P0 ;  /* 0x000000012e4e7824 */ /* 0x000fe400000e063d */
[----:B------:R-:W-:Y:S01]  /*96190*/  IMAD.X R97, R43, 0x1, R72, P2 ;  /* 0x000000012b617824 */ /* 0x000fe200010e0648 */
[----:B------:R-:W-:Y:S02]  /*961a0*/  SHF.L.W.U32.HI R81, R90, 0x1, R95 ;  /* 0x000000015a517819 */ /* 0x000fe40000010e5f */
        /* <DEDUP_REMOVED lines=67> */
[----:B------:R-:W-:-:S02]  /*965e0*/  LOP3.LUT R89, R76, R46, R83, 0x96, !PT ;  /* 0x0000002e4c597212 */ /* 0x000fc400078e9653 */
[----:B------:R-:W-:Y:S02]  /*965f0*/  LOP3.LUT R43, R90, R29, R98, 0x96, !PT ;  /* 0x0000001d5a2b7212 */ /* 0x000fe400078e9662 */
        /* <DEDUP_REMOVED lines=78> */
[----:B------:R-:W-:-:S02]  /*96ae0*/  IADD3 R78, P0, P1, R23, R92, R87 ;  /* 0x0000005c174e7210 */ /* 0x000fc4000791e057 */
[----:B------:R-:W-:Y:S02]  /*96af0*/  LOP3.LUT R91, R74, R46, R79, 0x96, !PT ;  /* 0x0000002e4a5b7212 */ /* 0x000fe400078e964f */
[----:B------:R-:W-:Y:S02]  /*96b00*/  LOP3.LUT R46, R70, R43, R76, 0x96, !PT ;  /* 0x0000002b462e7212 */ /* 0x000fe400078e964c */
        /* <DEDUP_REMOVED lines=10> */
[----:B------:R-:W-:-:S03]  /*96bb0*/  LOP3.LUT R90, R86, R31, R90, 0x96, !PT ;  /* 0x0000001f565a7212 */ /* 0x000fc600078e965a */
        /* <DEDUP_REMOVED lines=89> */
[----:B------:R-:W-:Y:S02]  /*97150*/  SHF.L.W.U32.HI R41, R44, 0x10, R101 ;  /* 0x000000102c297819 */ /* 0x000fe40000010e65 */
[----:B------:R-:W-:Y:S02]  /*97160*/  SHF.L.W.U32.HI R60, R45, 0x10, R46 ;  /* 0x000000102d3c7819 */ /* 0x000fe40000010e2e */
[----:B------:R-:W-:Y:S01]  /*97170*/  SHF.L.W.U32.HI R46, R46, 0x10, R45 ;  /* 0x000000102e2e7819 */ /* 0x000fe20000010e2d */
[----:B------:R-:W-:Y:S01]  /*97180*/  IMAD.X R74, R31, 0x1, R80, P0 ;  /* 0x000000011f4a7824 */ /* 0x000fe200000e0650 */
[----:B------:R-:W-:Y:S02]  /*97190*/  SHF.L.W.U32.HI R42, R101, 0x10, R44 ;  /* 0x00000010652a7819 */ /* 0x000fe40000010e2c */
[----:B------:R-:W-:Y:S02]  /*971a0*/  LOP3.LUT R45, R99, R63, RZ, 0x3c, !PT ;  /* 0x0000003f632d7212 */ /* 0x000fe400078e3cff */
[----:B------:R-:W-:-:S02]  /*971b0*/  SHF.L.W.U32.HI R44, R84, 0x10, R43 ;  /* 0x00000010542c7819 */ /* 0x000fc40000010e2b */
        /* <DEDUP_REMOVED lines=38> */
[----:B------:R-:W-:Y:S02]  /*97420*/  IADD3 R90, P3, R90, R99, RZ ;  /* 0x000000635a5a7210 */ /* 0x000fe40007f7e0ff */
[----:B------:R-:W-:Y:S02]  /*97430*/  LOP3.LUT R83, R46, R78, RZ, 0x3c, !PT ;  /* 0x0000004e2e537212 */ /* 0x000fe400078e3cff */
[----:B------:R-:W-:Y:S01]  /*97440*/  IADD3 R63, P2, R62, R63, RZ ;  /* 0x0000003f3e3f7210 */ /* 0x000fe20007f5e0ff */
        /* <DEDUP_REMOVED lines=24> */
[----:B------:R-:W-:-:S02]  /*975d0*/  LOP3.LUT R60, R61, R60, R85, 0x96, !PT ;  /* 0x0000003c3d3c7212 */ /* 0x000fc400078e9655 */
[----:B------:R-:W-:Y:S02]  /*975e0*/  IADD3 R85, P0, P1, R18, R86, R77 ;  /* 0x0000005612557210 */ /* 0x000fe4000791e04d */
[----:B------:R-:W-:Y:S02]  /*975f0*/  IADD3 R84, P2, P3, R22, R45, R91 ;  /* 0x0000002d16547210 */ /* 0x000fe40007b5e05b */
[----:B------:R-:W-:Y:S02]  /*97600*/  LOP3.LUT R99, R47, R46, R78, 0x96, !PT ;  /* 0x0000002e2f637212 */ /* 0x000fe400078e964e */
[----:B------:R-:W-:Y:S02]  /*97610*/  IADD3.X R80, R24, R93, R81, P4, P5 ;  /* 0x0000005d18507210 */ /* 0x000fe400027ea451 */
        /* <DEDUP_REMOVED lines=26> */
[----:B------:R-:W-:Y:S01]  /*977c0*/  SHF.L.W.U32.HI R87, R97, 0x1, R90 ;  /* 0x0000000161577819 */ /* 0x000fe20000010e5a */
[----:B------:R-:W-:Y:S01]  /*977d0*/  IMAD.X R90, R43, 0x1, R74, P0 ;  /* 0x000000012b5a7824 */ /* 0x000fe200000e064a */
        /* <DEDUP_REMOVED lines=26> */
[----:B------:R-:W-:Y:S01]  /*97980*/  LOP3.LUT R61, R44, R77, RZ, 0x3c, !PT ;  /* 0x0000004d2c3d7212 */ /* 0x000fe200078e3cff */
[----:B------:R-:W-:Y:S01]  /*97990*/  IMAD.X R47, R47, 0x1, R90, P0 ;  /* 0x000000012f2f7824 */ /* 0x000fe200000e065a */
        /* <DEDUP_REMOVED lines=36> */
[----:B------:R-:W-:Y:S02]  /*97be0*/  SHF.L.W.U32.HI R11, R43, 0x10, R44 ;  /* 0x000000102b0b7819 */ /* 0x000fe40000010e2c */
        /* <DEDUP_REMOVED lines=8> */
[----:B------:R-:W-:Y:S02]  /*97c70*/  LOP3.LUT R40, R75, R29, R40, 0x96, !PT ;  /* 0x0000001d4b287212 */ /* 0x000fe400078e9628 */
[----:B------:R-:W-:-:S02]  /*97c80*/  SHF.L.W.U32.HI R19, R41, 0x10, R16 ;  /* 0x0000001029137819 */ /* 0x000fc40000010e10 */
[----:B------:R-:W-:Y:S02]  /*97c90*/  SHF.L.W.U32.HI R16, R16, 0x10, R41 ;  /* 0x0000001010107819 */ /* 0x000fe40000010e29 */
[----:B------:R-:W-:Y:S02]  /*97ca0*/  IADD3 R73, P0, R14, R73, RZ ;  /* 0x000000490e497210 */ /* 0x000fe40007f1e0ff */
[----:B------:R-:W-:Y:S02]  /*97cb0*/  SHF.L.W.U32.HI R15, R85, 0x10, R40 ;  /* 0x00000010550f7819 */ /* 0x000fe40000010e28 */
[----:B------:R-:W-:Y:S01]  /*97cc0*/  IADD3 R63, P1, R16, R63, RZ ;  /* 0x0000003f103f7210 */ /* 0x000fe20007f3e0ff */
[----:B------:R-:W-:Y:S01]  /*97cd0*/  IMAD.X R71, R18, 0x1, R71, P0 ;  /* 0x0000000112477824 */ /* 0x000fe200000e0647 */
[----:B------:R-:W-:Y:S02]  /*97ce0*/  LOP3.LUT R28, R83, R86, RZ, 0x3c, !PT ;  /* 0x00000056531c7212 */ /* 0x000fe400078e3cff */
[----:B------:R-:W-:-:S02]  /*97cf0*/  SHF.L.W.U32.HI R20, R40, 0x10, R85 ;  /* 0x0000001028147819 */ /* 0x000fc40000010e55 */
        /* <DEDUP_REMOVED lines=17> */
[----:B------:R-:W-:Y:S02]  /*97e10*/  SHF.L.W.U32.HI R29, R61, 0x1, R26 ;  /* 0x000000013d1d7819 */ /* 0x000fe40000010e1a */
[----:B------:R-:W-:Y:S02]  /*97e20*/  IADD3 R24, P4, P5, R49, R28, R60 ;  /* 0x0000001c31187210 */ /* 0x000fe40007d9e03c */
        /* <DEDUP_REMOVED lines=33> */
[----:B------:R-:W-:Y:S02]  /*98040*/  IADD3 R65, P2, P3, R23, R27, R28 ;  /* 0x0000001b17417210 */ /* 0x000fe40007b5e01c */
[----:B------:R-:W-:Y:S02]  /*98050*/  SHF.L.W.U32.HI R31, R31, 0x8, R44 ;  /* 0x000000081f1f7819 */ /* 0x000fe40000010e2c */
[----:B------:R-:W-:Y:S02]  /*98060*/  SHF.L.W.U32.HI R23, R26, 0x8, R43 ;  /* 0x000000081a177819 */ /* 0x000fe40000010e2b */
[----:B------:R-:W-:Y:S02]  /*98070*/  SHF.L.W.U32.HI R43, R43, 0x8, R26 ;  /* 0x000000082b2b7819 */ /* 0x000fe40000010e1a */
[----:B------:R-:W-:-:S02]  /*98080*/  SHF.L.W.U32.HI R22, R64, 0x8, R21 ;  /* 0x0000000840167819 */ /* 0x000fc40000010e15 */
[----:B------:R-:W-:Y:S02]  /*98090*/  SHF.L.W.U32.HI R29, R40, 0x8, R41 ;  /* 0x00000008281d7819 */ /* 0x000fe40000010e29 */
[----:B------:R-:W-:Y:S02]  /*980a0*/  SHF.L.W.U32.HI R41, R41, 0x8, R40 ;  /* 0x0000000829297819 */ /* 0x000fe40000010e28 */
[----:B------:R-:W-:Y:S02]  /*980b0*/  IADD3 R69, P1, P0, R69, R24, R31 ;  /* 0x0000001845457210 */ /* 0x000fe4000783e01f */
[----:B------:R-:W-:Y:S02]  /*980c0*/  LOP3.LUT R21, R65, R19, R72, 0x96, !PT ;  /* 0x0000001341157212 */ /* 0x000fe400078e9648 */
[----:B------:R-:W-:Y:S02]  /*980d0*/  IADD3 R19, P4, P5, R66, R49, R43 ;  /* 0x0000003142137210 */ /* 0x000fe40007d9e02b */
[----:B------:R-:W-:-:S02]  /*980e0*/  IADD3.X R64, R25, R72, R22, P2, P3 ;  /* 0x0000004819407210 */ /* 0x000fc400017e6416 */
[----:B------:R-:W-:Y:S02]  /*980f0*/  IADD3 R40, P2, P3, R8, R48, R41 ;  /* 0x0000003008287210 */ /* 0x000fe40007b5e029 */
[----:B------:R-:W-:Y:S02]  /*98100*/  IADD3.X R67, R67, R45, R30, P1, P0 ;  /* 0x0000002d43437210 */ /* 0x000fe40000fe041e */
[----:B------:R-:W-:Y:S02]  /*98110*/  LOP3.LUT R20, R69, R20, R45, 0x96, !PT ;  /* 0x0000001445147212 */ /* 0x000fe400078e962d */
        /* <DEDUP_REMOVED lines=20> */
[----:B------:R-:W-:-:S02]  /*98260*/  LOP3.LUT R27, R28, R17, RZ, 0x3c, !PT ;  /* 0x000000111c1b7212 */ /* 0x000fc400078e3cff */
[----:B------:R-:W-:Y:S02]  /*98270*/  LOP3.LUT R65, R32, R14, R65, 0x96, !PT ;  /* 0x0000000e20417212 */ /* 0x000fe400078e9641 */
[----:B------:R-:W-:Y:S01]  /*98280*/  LOP3.LUT R28, R31, R18, RZ, 0x3c, !PT ;  /* 0x000000121f1c7212 */ /* 0x000fe200078e3cff */
[----:B------:R-:W-:Y:S01]  /*98290*/  IMAD.X R31, R8, 0x1, R61, P2 ;  /* 0x00000001081f7824 */ /* 0x000fe200010e063d */
[-C--:B------:R-:W-:Y:S01]  /*982a0*/  LOP3.LUT R32, R34, R11.reuse, R69, 0x96, !PT ;  /* 0x0000000b22207212 */ /* 0x080fe200078e9645 */
[----:B------:R-:W-:Y:S01]  /*982b0*/  IMAD.X R34, R24, 0x1, R47, P3 ;  /* 0x0000000118227824 */ /* 0x000fe200018e062f */
[----:B------:R-:W-:Y:S01]  /*982c0*/  LOP3.LUT R20, R41, R14, RZ, 0x3c, !PT ;  /* 0x0000000e29147212 */ /* 0x000fe200078e3cff */
[----:B------:R-:W-:Y:S01]  /*982d0*/  IMAD.X R41, R7, 0x1, R0, P0 ;  /* 0x0000000107297824 */ /* 0x000fe200000e0600 */
[----:B------:R-:W-:Y:S01]  /*982e0*/  LOP3.LUT R43, R43, R11, RZ, 0x3c, !PT ;  /* 0x0000000b2b2b7212 */ /* 0x000fe200078e3cff */
[----:B------:R-:W-:Y:S01]  /*982f0*/  IMAD.X R11, R15, 0x1, R63, P1 ;  /* 0x000000010f0b7824 */ /* 0x000fe200008e063f */
[----:B------:R-:W-:-:S02]  /*98300*/  LOP3.LUT R64, R33, R31, R64, 0x96, !PT ;  /* 0x0000001f21407212 */ /* 0x000fc400078e9640 */
[-C--:B------:R-:W-:Y:S02]  /*98310*/  LOP3.LUT R33, R35, R34.reuse, R67, 0x96, !PT ;  /* 0x0000002223217212 */ /* 0x080fe400078e9643 */
[----:B------:R-:W-:Y:S02]  /*98320*/  LOP3.LUT R0, R23, R34, RZ, 0x3c, !PT ;  /* 0x0000002217007212 */ /* 0x000fe400078e3cff */
[----:B------:R-:W-:Y:S02]  /*98330*/  LOP3.LUT R34, R22, R41, RZ, 0x3c, !PT ;  /* 0x0000002916227212 */ /* 0x000fe400078e3cff */
[----:B------:R-:W-:Y:S02]  /*98340*/  LOP3.LUT R31, R29, R31, RZ, 0x3c, !PT ;  /* 0x0000001f1d1f7212 */ /* 0x000fe400078e3cff */
[----:B------:R-:W-:Y:S02]  /*98350*/  LOP3.LUT R18, R38, R18, R19, 0x96, !PT ;  /* 0x0000001226127212 */ /* 0x000fe400078e9613 */
[----:B------:R-:W-:-:S02]  /*98360*/  LOP3.LUT R29, R30, R11, RZ, 0x3c, !PT ;  /* 0x0000000b1e1d7212 */ /* 0x000fc400078e3cff */
[----:B------:R-:W-:Y:S02]  /*98370*/  LOP3.LUT R19, R39, R11, R45, 0x96, !PT ;  /* 0x0000000b27137212 */ /* 0x000fe400078e962d */
        /* <DEDUP_REMOVED lines=10> */
[----:B------:R-:W-:-:S02]  /*98420*/  SHF.L.W.U32.HI R20, R20, 0x1, R31 ;  /* 0x0000000114147819 */ /* 0x000fc40000010e1f */
[----:B------:R-:W-:Y:S02]  /*98430*/  LOP3.LUT R14, R52, R25, R14, 0x96, !PT ;  /* 0x00000019340e7212 */ /* 0x000fe400078e960e */
[----:B------:R-:W-:Y:S02]  /*98440*/  LOP3.LUT R15, R53, R15, R22, 0x96, !PT ;  /* 0x0000000f350f7212 */ /* 0x000fe400078e9616 */
[----:B------:R-:W-:Y:S02]  /*98450*/  LOP3.LUT R8, R56, R26, R27, 0x96, !PT ;  /* 0x0000001a38087212 */ /* 0x000fe400078e961b */
[----:B------:R-:W-:Y:S02]  /*98460*/  LOP3.LUT R0, R58, R21, R0, 0x96, !PT ;  /* 0x000000153a007212 */ /* 0x000fe400078e9600 */
[----:B------:R-:W-:Y:S01]  /*98470*/  SHF.L.W.U32.HI R29, R28, 0x1, R29 ;  /* 0x000000011c1d7819 */ /* 0x000fe20000010e1d */
[----:B------:R0:W-:Y:S01]  /*98480*/  STL.128 [R1+0x490], R16 ;  /* 0x0004901001007387 */ /* 0x0001e20000100c00 */
[----:B------:R-:W-:Y:S01]  /*98490*/  LOP3.LUT R59, R59, R7, R20, 0x96, !PT ;  /* 0x000000073b3b7212 */ /* 0x000fe200078e9614 */
[----:B------:R-:W-:Y:S01]  /*984a0*/  IMAD.MOV.U32 R20, RZ, RZ, R14 ;  /* 0x000000ffff147224 */ /* 0x000fe200078e000e */
[----:B------:R-:W-:Y:S01]  /*984b0*/  LOP3.LUT R57, R57, R24, R29, 0x96, !PT ;  /* 0x0000001839397212 */ /* 0x000fe200078e961d */
[----:B------:R-:W-:-:S02]  /*984c0*/  IMAD.MOV.U32 R21, RZ, RZ, R15 ;  /* 0x000000ffff157224 */ /* 0x000fc400078e000f */
[----:B------:R-:W-:Y:S02]  /*984d0*/  IMAD.MOV.U32 R22, RZ, RZ, R10 ;  /* 0x000000ffff167224 */ /* 0x000fe400078e000a */
[----:B------:R-:W-:Y:S02]  /*984e0*/  IMAD.MOV.U32 R23, RZ, RZ, R11 ;  /* 0x000000ffff177224 */ /* 0x000fe400078e000b */
[----:B------:R-:W-:Y:S02]  /*984f0*/  IMAD.MOV.U32 R56, RZ, RZ, R8 ;  /* 0x000000ffff387224 */ /* 0x000fe400078e0008 */
[----:B------:R-:W-:Y:S02]  /*98500*/  IMAD.MOV.U32 R58, RZ, RZ, R0 ;  /* 0x000000ffff3a7224 */ /* 0x000fe400078e0000 */
[----:B0-----:R-:W-:Y:S02]  /*98510*/  IMAD.MOV.U32 R16, RZ, RZ, R65 ;  /* 0x000000ffff107224 */ /* 0x001fe400078e0041 */
[----:B------:R-:W-:-:S02]  /*98520*/  IMAD.MOV.U32 R17, RZ, RZ, R64 ;  /* 0x000000ffff117224 */ /* 0x000fc400078e0040 */
[----:B------:R-:W-:Y:S02]  /*98530*/  IMAD.MOV.U32 R18, RZ, RZ, R32 ;  /* 0x000000ffff127224 */ /* 0x000fe400078e0020 */
[----:B------:R-:W-:Y:S01]  /*98540*/  IMAD.MOV.U32 R19, RZ, RZ, R33 ;  /* 0x000000ffff137224 */ /* 0x000fe200078e0021 */
[----:B------:R0:W-:Y:S04]  /*98550*/  STL.128 [R1+0x4a0], R20 ;  /* 0x0004a01401007387 */ /* 0x0001e80000100c00 */
[----:B------:R0:W-:Y:S04]  /*98560*/  STL.128 [R1+0x480], R16 ;  /* 0x0004801001007387 */ /* 0x0001e80000100c00 */
[----:B------:R0:W-:Y:S04]  /*98570*/  STL.128 [R1+0x4b0], R56 ;  /* 0x0004b03801007387 */ /* 0x0001e80000100c00 */
[----:B------:R0:W-:Y:S01]  /*98580*/  STL.64 [R1+0x3e0], R16 ;  /* 0x0003e01001007387 */ /* 0x0001e20000100a00 */
[----:B------:R-:W-:Y:S05]  /*98590*/  BRA `(.L_x_200) ;  /* 0x0001691000007947 */ /* 0x000fea0003800000 */
.L_x_203:
[----:B------:R0:W5:Y:S01]  /*985a0*/  LDL.64 R16, [R1+0x3e0] ;  /* 0x0003e00001107983 */ /* 0x0001620000100a00 */
[----:B------:R-:W-:Y:S05]  /*985b0*/  BRA `(.L_x_200) ;  /* 0x000168f000007947 */ /* 0x000fea0003800000 */
.L_x_202:
        /* <DEDUP_REMOVED lines=14> */
[----:B------:R-:W-:Y:S01]  /*986a0*/  MOV R19, 0x986e0 ;  /* 0x000986e000137802 */ /* 0x000fe20000000f00 */
[----:B------:R-:W-:Y:S02]  /*986b0*/  IMAD.MOV.U32 R20, RZ, RZ, R45 ;  /* 0x000000ffff147224 */ /* 0x000fe400078e002d */
[----:B------:R-:W-:Y:S02]  /*986c0*/  IMAD.MOV.U32 R16, RZ, RZ, R7 ;  /* 0x000000ffff107224 */ /* 0x000fe400078e0007 */
[----:B------:R-:W-:Y:S05]  /*986d0*/  CALL.REL.NOINC `($__internal_1_$__cuda_sm20_rem_u64) ;  /* 0x000a07a000007944 */ /* 0x000fea0003c00000 */
[----:B------:R-:W-:Y:S05]  /*986e0*/  BRA `(.L_x_210) ;  /* 0x0000012000007947 */ /* 0x000fea0003800000 */
.L_x_209:
        /* <DEDUP_REMOVED lines=18> */
.L_x_210:
[----:B------:R-:W-:Y:S05]  /*98810*/  BSYNC B2 ;  /* 0x0000000000027941 */ /* 0x000fea0003800000 */
.L_x_208:
[----:B------:R-:W2:Y:S04]  /*98820*/  LDL.64 R58, [R1+0xe8] ;  /* 0x0000e800013a7983 */ /* 0x000ea80000100a00 */
[----:B------:R0:W5:Y:S01]  /*98830*/  LDL.64 R10, [R1+0x3c8] ;  /* 0x0003c800010a7983 */ /* 0x0001620000100a00 */
[----:B------:R-:W-:Y:S01]  /*98840*/  BSSY B2, `(.L_x_211) ;  /* 0x0000aa6000027945 */ /* 0x000fe20003800000 */
[----:B------:R-:W-:Y:S02]  /*98850*/  IMAD.MOV.U32 R8, RZ, RZ, 0x40 ;  /* 0x00000040ff087424 */ /* 0x000fe400078e00ff */
[----:B------:R-:W-:Y:S01]  /*98860*/  IMAD.MOV.U32 R0, RZ, RZ, RZ ;  /* 0x000000ffff007224 */ /* 0x000fe200078e00ff */
[----:B--2---:R-:W-:-:S05]  /*98870*/  IADD3 R7, P0, R58, R56, RZ ;  /* 0x000000383a077210 */ /* 0x004fca0007f1e0ff */
[----:B0-----:R-:W-:Y:S02]  /*98880*/  IMAD.X R41, R59, 0x1, R57, P0 ;  /* 0x000000013b297824 */ /* 0x001fe400000e0639 */
.L_x_226:
        /* <DEDUP_REMOVED lines=18> */
[----:B------:R-:W-:Y:S02]  /*989b0*/  IMAD.MOV.U32 R14, RZ, RZ, RZ ;  /* 0x000000ffff0e7224 */ /* 0x000fe400078e00ff */
[----:B------:R-:W-:Y:S01]  /*989c0*/  IMAD.MOV.U32 R24, RZ, RZ, RZ ;  /* 0x000000ffff187224 */ /* 0x000fe200078e00ff */
[----:B------:R-:W-:Y:S02]  /*989d0*/  IADD3.X R23, R0, -0x1, RZ, P1, !PT ;  /* 0xffffffff00177810 */ /* 0x000fe40000ffe4ff */
.L_x_216:
        /* <DEDUP_REMOVED lines=18> */
.L_x_215:
[----:B------:R-:W-:Y:S05]  /*98b00*/  BSYNC B4 ;  /* 0x0000000000047941 */ /* 0x000fea0003800000 */
.L_x_214:
[----:B------:R-:W-:Y:S01]  /*98b10*/  BSSY B4, `(.L_x_217) ;  /* 0x0000010000047945 */ /* 0x000fe20003800000 */
[----:B------:R-:W-:Y:S05]  /*98b20*/  @!P0 BRA `(.L_x_218) ;  /* 0x000000e000008947 */ /* 0x000fea0003800000 */
[----:B------:R-:W-:-:S05]  /*98b30*/  IADD3 R16, P0, R7, R14, RZ ;  /* 0x0000000e07107210 */ /* 0x000fca0007f1e0ff */
[----:B------:R-:W-:-:S05]  /*98b40*/  IMAD.X R17, R41, 0x1, R24, P0 ;  /* 0x0000000129117824 */ /* 0x000fca00000e0618 */
[----:B------:R-:W2:Y:S01]  /*98b50*/  LD.E.U8 R11, [R16.64] ;  /* 0x0000000e100b7980 */ /* 0x000ea2000c101100 */
[----:B------:R-:W-:Y:S02]  /*98b60*/  IADD3 R14, R1, R10, R14 ;  /* 0x0000000a010e7210 */ /* 0x000fe40007ffe00e */
        /* <DEDUP_REMOVED lines=8> */
[----:B-1----:R-:W3:Y:S04]  /*98bf0*/  @P0 LD.E.U8 R11, [R16.64+0x2] ;  /* 0x0000020e100b0980 */ /* 0x002ee8000c101100 */
[----:B---3--:R2:W-:Y:S02]  /*98c00*/  @P0 STL.U8 [R14+0x34a], R11 ;  /* 0x00034a0b0e000387 */ /* 0x0085e40000100000 */
.L_x_218:
[----:B------:R-:W-:Y:S05]  /*98c10*/  BSYNC B4 ;  /* 0x0000000000047941 */ /* 0x000fea0003800000 */
.L_x_217:
[----:B-12---:R-:W2:Y:S01]  /*98c20*/  LDL.64 R10, [R1+0x3c8] ;  /* 0x0003c800010a7983 */ /* 0x006ea20000100a00 */
[----:B0-----:R-:W-:Y:S01]  /*98c30*/  CS2R R14, SRZ ;  /* 0x00000000000e7805 */ /* 0x001fe2000001ff00 */
[----:B--2---:R-:W-:-:S05]  /*98c40*/  IADD3 R10, P0, R10, R8, RZ ;  /* 0x000000080a0a7210 */ /* 0x004fca0007f1e0ff */
[----:B------:R-:W-:-:S05]  /*98c50*/  IMAD.X R11, R11, 0x1, R0, P0 ;  /* 0x000000010b0b7824 */ /* 0x000fca00000e0600 */
[----:B------:R0:W-:Y:S01]  /*98c60*/  STL.64 [R1+0x3c8], R10 ;  /* 0x0003c80a01007387 */ /* 0x0001e20000100a00 */
[----:B------:R-:W-:Y:S05]  /*98c70*/  BRA `(.L_x_219) ;  /* 0x0000a59000007947 */ /* 0x000fea0003800000 */
.L_x_213:
        /* <DEDUP_REMOVED lines=10> */
[----:B------:R-:W-:-:S04]  /*98d20*/  ISETP.NE.U32.AND P0, PT, R26, RZ, PT ;  /* 0x000000ff1a00720c */ /* 0x000fc80003f05070 */
        /* <DEDUP_REMOVED lines=8> */
.L_x_224:
        /* <DEDUP_REMOVED lines=18> */
.L_x_223:
[----:B------:R-:W-:Y:S05]  /*98ed0*/  BSYNC B5 ;  /* 0x0000000000057941 */ /* 0x000fea0003800000 */
.L_x_222:
        /* <DEDUP_REMOVED lines=15> */
.L_x_221:
[----:B------:R-:W-:Y:S05]  /*98fd0*/  BSYNC B4 ;  /* 0x0000000000047941 */ /* 0x000fea0003800000 */
.L_x_220:
[----:B------:R-:W3:Y:S04]  /*98fe0*/  LDL.128 R44, [R1+0x350] ;  /* 0x00035000012c7983 */ /* 0x000ee80000100c00 */
[----:B0-----:R-:W4:Y:S04]  /*98ff0*/  LDL.128 R16, [R1+0x360] ;  /* 0x0003600001107983 */ /* 0x001f280000100c00 */
[----:B------:R-:W5:Y:S04]  /*99000*/  LDL.128 R20, [R1+0x370] ;  /* 0x0003700001147983 */ /* 0x000f680000100c00 */
[----:B--2---:R-:W2:Y:S04]  /*99010*/  LDL.128 R36, [R1+0x380] ;  /* 0x0003800001247983 */ /* 0x004ea80000100c00 */
[----:B------:R-:W2:Y:S04]  /*99020*/  LDL.128 R32, [R1+0x390] ;  /* 0x0003900001207983 */ /* 0x000ea80000100c00 */
[----:B------:R-:W2:Y:S04]  /*99030*/  LDL.128 R28, [R1+0x3a0] ;  /* 0x0003a000011c7983 */ /* 0x000ea80000100c00 */
[----:B------:R-:W2:Y:S04]  /*99040*/  LDL.64 R62, [R1+0x348] ;  /* 0x00034800013e7983 */ /* 0x000ea80000100a00 */
[----:B------:R-:W2:Y:S04]  /*99050*/  LDL.64 R72, [R1+0x328] ;  /* 0x0003280001487983 */ /* 0x000ea80000100a00 */
[----:B------:R-:W2:Y:S01]  /*99060*/  LDL.64 R74, [R1+0x330] ;  /* 0x00033000014a7983 */ /* 0x000ea20000100a00 */
[----:B---3--:R-:W-:-:S02]  /*99070*/  PRMT R27, R46, 0x7732, RZ ;  /* 0x000077322e1b7816 */ /* 0x008fc400000000ff */
[C---:B-1----:R-:W-:Y:S02]  /*99080*/  LOP3.LUT R11, R44.reuse, 0xffff, RZ, 0xc0, !PT ;  /* 0x0000ffff2c0b7812 */ /* 0x042fe400078ec0ff */
[----:B------:R-:W-:Y:S01]  /*99090*/  PRMT R14, R44, 0x7732, RZ ;  /* 0x000077322c0e7816 */ /* 0x000fe200000000ff */
[----:B------:R-:W-:Y:S01]  /*990a0*/  IMAD.MOV.U32 R44, RZ, RZ, R27 ;  /* 0x000000ffff2c7224 */ /* 0x000fe200078e001b */
[----:B------:R-:W-:Y:S02]  /*990b0*/  SHF.R.U32.HI R10, RZ, 0x8, R11 ;  /* 0x00000008ff0a7819 */ /* 0x000fe4000001160b */
[----:B------:R-:W-:Y:S02]  /*990c0*/  LOP3.LUT R24, R46, 0xffff, RZ, 0xc0, !PT ;  /* 0x0000ffff2e187812 */ /* 0x000fe400078ec0ff */
[----:B------:R-:W-:Y:S02]  /*990d0*/  SHF.R.U32.HI R27, RZ, 0x8, R14 ;  /* 0x00000008ff1b7819 */ /* 0x000fe4000001160e */
[----:B------:R-:W-:-:S02]  /*990e0*/  LOP3.LUT R52, R10, 0xff, RZ, 0xc0, !PT ;  /* 0x000000ff0a347812 */ /* 0x000fc400078ec0ff */
[----:B------:R-:W-:Y:S02]  /*990f0*/  SHF.R.U32.HI R43, RZ, 0x8, R24 ;  /* 0x00000008ff2b7819 */ /* 0x000fe40000011618 */
[----:B------:R-:W-:Y:S02]  /*99100*/  LOP3.LUT R42, R14, 0xff, RZ, 0xc0, !PT ;  /* 0x000000ff0e2a7812 */ /* 0x000fe400078ec0ff */
[----:B------:R-:W-:Y:S02]  /*99110*/  SHF.R.U32.HI R10, RZ, 0x8, R44 ;  /* 0x00000008ff0a7819 */ /* 0x000fe4000001162c */
[----:B------:R-:W-:Y:S02]  /*99120*/  LOP3.LUT R27, R27, 0xffff, RZ, 0xc0, !PT ;  /* 0x0000ffff1b1b7812 */ /* 0x000fe400078ec0ff */
[C---:B------:R-:W-:Y:S02]  /*99130*/  LOP3.LUT R25, R47.reuse, 0xffff, RZ, 0xc0, !PT ;  /* 0x0000ffff2f197812 */ /* 0x040fe400078ec0ff */
[----:B------:R-:W-:Y:S01]  /*99140*/  PRMT R40, R47, 0x7732, RZ ;  /* 0x000077322f287816 */ /* 0x000fe200000000ff */
[----:B------:R-:W-:Y:S01]  /*99150*/  IMAD.WIDE.U32 R46, R27, 0x1000000, RZ ;  /* 0x010000001b2e7825 */ /* 0x000fe200078e00ff */
[----:B------:R-:W-:-:S02]  /*99160*/  LOP3.LUT R79, R43, 0xff, RZ, 0xc0, !PT ;  /* 0x000000ff2b4f7812 */ /* 0x000fc400078ec0ff */
[----:B------:R-:W-:Y:S01]  /*99170*/  LOP3.LUT R10, R10, 0xffff, RZ, 0xc0, !PT ;  /* 0x0000ffff0a0a7812 */ /* 0x000fe200078ec0ff */
[----:B------:R-:W-:Y:S01]  /*99180*/  IMAD.WIDE.U32 R42, R42, 0x10000, RZ ;  /* 0x000100002a2a7825 */ /* 0x000fe200078e00ff */
[----:B------:R-:W-:Y:S02]  /*99190*/  SHF.L.U64.HI R53, R52, 0x8, RZ ;  /* 0x0000000834357819 */ /* 0x000fe400000102ff */
[----:B------:R-:W-:Y:S01]  /*991a0*/  LOP3.LUT R44, R44, 0xff, RZ, 0xc0, !PT ;  /* 0x000000ff2c2c7812 */ /* 0x000fe200078ec0ff */
[----:B------:R-:W-:Y:S01]  /*991b0*/  IMAD.WIDE.U32 R48, R10, 0x1000000, RZ ;  /* 0x010000000a307825 */ /* 0x000fe200078e00ff */
[----:B------:R-:W-:Y:S02]  /*991c0*/  LOP3.LUT R10, R47, R53, R43, 0xfe, !PT ;  /* 0x000000352f0a7212 */ /* 0x000fe400078efe2b */
[----:B------:R-:W-:Y:S02]  /*991d0*/  PRMT R43, R11, 0x6540, R52 ;  /* 0x000065400b2b7816 */ /* 0x000fe40000000034 */
[----:B------:R-:W3:Y:S01]  /*991e0*/  LDL.128 R52, [R1+0x3b0] ;  /* 0x0003b00001347983 */ /* 0x000ee20000100c00 */
[----:B------:R-:W-:-:S02]  /*991f0*/  LOP3.LUT R15, R45, 0xffff, RZ, 0xc0, !PT ;  /* 0x0000ffff2d0f7812 */ /* 0x000fc400078ec0ff */
[----:B------:R-:W-:Y:S01]  /*99200*/  PRMT R26, R45, 0x7732, RZ ;  /* 0x000077322d1a7816 */ /* 0x000fe200000000ff */
[----:B------:R-:W-:Y:S01]  /*99210*/  IMAD.WIDE.U32 R44, R44, 0x10000, RZ ;  /* 0x000100002c2c7825 */ /* 0x000fe200078e00ff */
[----:B------:R-:W-:Y:S02]  /*99220*/  SHF.L.U64.HI R27, R79, 0x8, RZ ;  /* 0x000000084f1b7819 */ /* 0x000fe400000102ff */
        /* <DEDUP_REMOVED lines=9> */
[----:B------:R-:W-:Y:S02]  /*992c0*/  PRMT R10, R10, 0x7104, RZ ;  /* 0x000071040a0a7816 */ /* 0x000fe400000000ff */
[----:B------:R-:W-:Y:S02]  /*992d0*/  LOP3.LUT R24, R24, R11, RZ, 0xfc, !PT ;  /* 0x0000000b18187212 */ /* 0x000fe400078efcff */
        /* <DEDUP_REMOVED lines=12> */
[----:B----4-:R-:W-:-:S02]  /*993a0*/  LOP3.LUT R11, R16, 0xffff, RZ, 0xc0, !PT ;  /* 0x0000ffff100b7812 */ /* 0x010fc400078ec0ff */
[----:B------:R-:W-:Y:S02]  /*993b0*/  PRMT R14, R16, 0x7732, RZ ;  /* 0x00007732100e7816 */ /* 0x000fe400000000ff */
[C---:B------:R-:W-:Y:S02]  /*993c0*/  LOP3.LUT R16, R18.reuse, 0xffff, RZ, 0xc0, !PT ;  /* 0x0000ffff12107812 */ /* 0x040fe400078ec0ff */
[----:B------:R-:W-:Y:S02]  /*993d0*/  PRMT R18, R18, 0x7732, RZ ;  /* 0x0000773212127816 */ /* 0x000fe400000000ff */
[----:B------:R-:W-:Y:S02]  /*993e0*/  LOP3.LUT R68, R25, R10, RZ, 0xfc, !PT ;  /* 0x0000000a19447212 */ /* 0x000fe400078efcff */
[----:B------:R-:W-:Y:S01]  /*993f0*/  SHF.R.U32.HI R10, RZ, 0x8, R11 ;  /* 0x00000008ff0a7819 */ /* 0x000fe2000001160b */
[----:B------:R-:W-:Y:S01]  /*99400*/  IMAD.MOV.U32 R26, RZ, RZ, R18 ;  /* 0x000000ffff1a7224 */ /* 0x000fe200078e0012 */
[----:B------:R-:W-:-:S02]  /*99410*/  LOP3.LUT R70, R46, R43, R42, 0xfe, !PT ;  /* 0x0000002b2e467212 */ /* 0x000fc400078efe2a */
[----:B------:R-:W-:Y:S02]  /*99420*/  LOP3.LUT R40, R10, 0xff, RZ, 0xc0, !PT ;  /* 0x000000ff0a287812 */ /* 0x000fe400078ec0ff */
[----:B------:R-:W-:Y:S02]  /*99430*/  SHF.R.U32.HI R10, RZ, 0x8, R14 ;  /* 0x00000008ff0a7819 */ /* 0x000fe4000001160e */
[----:B------:R-:W-:Y:S02]  /*99440*/  LOP3.LUT R42, R14, 0xff, RZ, 0xc0, !PT ;  /* 0x000000ff0e2a7812 */ /* 0x000fe400078ec0ff */
[----:B------:R-:W-:Y:S02]  /*99450*/  SHF.R.U32.HI R14, RZ, 0x8, R26 ;  /* 0x00000008ff0e7819 */ /* 0x000fe4000001161a */
[----:B------:R-:W-:Y:S02]  /*99460*/  SHF.R.U32.HI R18, RZ, 0x8, R16 ;  /* 0x00000008ff127819 */ /* 0x000fe40000011610 */
[----:B------:R-:W-:-:S02]  /*99470*/  LOP3.LUT R26, R26, 0xff, RZ, 0xc0, !PT ;  /* 0x000000ff1a1a7812 */ /* 0x000fc400078ec0ff */
[----:B------:R-:W-:Y:S02]  /*99480*/  LOP3.LUT R10, R10, 0xffff, RZ, 0xc0, !PT ;  /* 0x0000ffff0a0a7812 */ /* 0x000fe400078ec0ff */
[----:B------:R-:W-:Y:S02]  /*99490*/  LOP3.LUT R14, R14, 0xffff, RZ, 0xc0, !PT ;  /* 0x0000ffff0e0e7812 */ /* 0x000fe400078ec0ff */
[----:B------:R-:W-:Y:S01]  /*994a0*/  LOP3.LUT R83, R18, 0xff, RZ, 0xc0, !PT ;  /* 0x000000ff12537812 */ /* 0x000fe200078ec0ff */
[----:B------:R-:W-:Y:S01]  /*994b0*/  IMAD.WIDE.U32 R42, R42, 0x10000, RZ ;  /* 0x000100002a2a7825 */ /* 0x000fe200078e00ff */
[----:B------:R-:W-:Y:S02]  /*994c0*/  LOP3.LUT R79, R48, R79, R44, 0xfe, !PT ;  /* 0x0000004f304f7212 */ /* 0x000fe400078efe2c */
[C---:B------:R-:W-:Y:S01]  /*994d0*/  LOP3.LUT R15, R17.reuse, 0xffff, RZ, 0xc0, !PT ;  /* 0x0000ffff110f7812 */ /* 0x040fe200078ec0ff */
[----:B------:R-:W-:Y:S01]  /*994e0*/  IMAD.WIDE.U32 R26, R26, 0x10000, RZ ;  /* 0x000100001a1a7825 */ /* 0x000fe200078e00ff */
[----:B------:R-:W-:-:S02]  /*994f0*/  PRMT R24, R17, 0x7732, RZ ;  /* 0x0000773211187816 */ /* 0x000fc400000000ff */
[----:B------:R-:W-:Y:S01]  /*99500*/  LOP3.LUT R17, R19, 0xffff, RZ, 0xc0, !PT ;  /* 0x0000ffff13117812 */ /* 0x000fe200078ec0ff */
[----:B------:R-:W-:Y:S01]  /*99510*/  IMAD.WIDE.U32 R44, R10, 0x1000000, RZ ;  /* 0x010000000a2c7825 */ /* 0x000fe200078e00ff */
[----:B------:R-:W-:Y:S02]  /*99520*/  SHF.L.U64.HI R61, R40, 0x8, RZ ;  /* 0x00000008283d7819 */ /* 0x000fe400000102ff */
[----:B------:R-:W-:Y:S01]  /*99530*/  SHF.L.U64.HI R25, R83, 0x8, RZ ;  /* 0x0000000853197819 */ /* 0x000fe200000102ff */
[----:B------:R-:W-:Y:S01]  /*99540*/  IMAD.WIDE.U32 R46, R14, 0x1000000, RZ ;  /* 0x010000000e2e7825 */ /* 0x000fe200078e00ff */
[----:B------:R-:W-:Y:S02]  /*99550*/  PRMT R49, R11, 0x6540, R40 ;  /* 0x000065400b317816 */ /* 0x000fe40000000028 */
[----:B------:R-:W-:Y:S02]  /*99560*/  PRMT R83, R16, 0x6540, R83 ;  /* 0x0000654010537816 */ /* 0x000fe40000000053 */
[----:B------:R-:W-:-:S02]  /*99570*/  LOP3.LUT R16, R45, R61, R43, 0xfe, !PT ;  /* 0x0000003d2d107212 */ /* 0x000fc400078efe2b */
[----:B------:R-:W-:Y:S02]  /*99580*/  LOP3.LUT R14, R47, R25, R27, 0xfe, !PT ;  /* 0x000000192f0e7212 */ /* 0x000fe400078efe1b */
[----:B------:R-:W-:Y:S02]  /*99590*/  SHF.R.U32.HI R10, RZ, 0x8, R15 ;  /* 0x00000008ff0a7819 */ /* 0x000fe4000001160f */
[----:B------:R-:W-:Y:S02]  /*995a0*/  SHF.R.U32.HI R11, RZ, 0x8, R17 ;  /* 0x00000008ff0b7819 */ /* 0x000fe40000011611 */
[----:B------:R-:W-:Y:S02]  /*995b0*/  LOP3.LUT R81, R16, 0xff, R15, 0xf8, !PT ;  /* 0x000000ff10517812 */ /* 0x000fe400078ef80f */
[----:B------:R-:W-:Y:S02]  /*995c0*/  LOP3.LUT R14, R14, 0xff, R17, 0xf8, !PT ;  /* 0x000000ff0e0e7812 */ /* 0x000fe400078ef811 */
[----:B------:R-:W-:-:S02]  /*995d0*/  PRMT R10, R10, 0x7104, RZ ;  /* 0x000071040a0a7816 */ /* 0x000fc400000000ff */
[----:B------:R-:W-:Y:S02]  /*995e0*/  PRMT R11, R11, 0x7104, RZ ;  /* 0x000071040b0b7816 */ /* 0x000fe400000000ff */
        /* <DEDUP_REMOVED lines=13> */
[----:B------:R-:W-:Y:S01]  /*996c0*/  LOP3.LUT R76, R44, R49, R42, 0xfe, !PT ;  /* 0x000000312c4c7212 */ /* 0x000fe200078efe2a */
[----:B------:R-:W4:Y:S01]  /*996d0*/  LDL.128 R16, [R1+0x300] ;  /* 0x0003000001107983 */ /* 0x000f220000100c00 */
[----:B------:R-:W-:Y:S02]  /*996e0*/  LOP3.LUT R81, R81, R10, RZ, 0xfc, !PT ;  /* 0x0000000a51517212 */ /* 0x000fe400078efcff */
[----:B------:R-:W-:Y:S01]  /*996f0*/  LOP3.LUT R85, R14, R11, RZ, 0xfc, !PT ;  /* 0x0000000b0e557212 */ /* 0x000fe200078efcff */
[----:B------:R-:W3:Y:S04]  /*99700*/  LDL.64 R42, [R1+0x3c0] ;  /* 0x0003c000012a7983 */ /* 0x000ee80000100a00 */
[----:B------:R-:W4:Y:S01]  /*99710*/  LDL.64 R10, [R1+0x2e8] ;  /* 0x0002e800010a7983 */ /* 0x000f220000100a00 */
[----:B-----5:R-:W-:-:S02]  /*99720*/  LOP3.LUT R15, R20, 0xffff, RZ, 0xc0, !PT ;  /* 0x0000ffff140f7812 */ /* 0x020fc400078ec0ff */
[----:B------:R-:W-:Y:S02]  /*99730*/  LOP3.LUT R83, R46, R83, R26, 0xfe, !PT ;  /* 0x000000532e537212 */ /* 0x000fe400078efe1a */
[----:B------:R-:W-:Y:S02]  /*99740*/  PRMT R26, R22, 0x7732, RZ ;  /* 0x00007732161a7816 */ /* 0x000fe400000000ff */
[----:B------:R-:W-:Y:S02]  /*99750*/  SHF.R.U32.HI R14, RZ, 0x8, R15 ;  /* 0x00000008ff0e7819 */ /* 0x000fe4000001160f */
[----:B------:R-:W-:Y:S01]  /*99760*/  PRMT R20, R20, 0x7732, RZ ;  /* 0x0000773214147816 */ /* 0x000fe200000000ff */
[----:B------:R-:W-:Y:S01]  /*99770*/  IMAD.MOV.U32 R46, RZ, RZ, R26 ;  /* 0x000000ffff2e7224 */ /* 0x000fe200078e001a */
[C---:B------:R-:W-:Y:S02]  /*99780*/  LOP3.LUT R24, R21.reuse, 0xffff, RZ, 0xc0, !PT ;  /* 0x0000ffff15187812 */ /* 0x040fe400078ec0ff */
        /* <DEDUP_REMOVED lines=12> */
[----:B------:R-:W-:Y:S01]  /*99850*/  SHF.L.U64.HI R45, R44, 0x8, RZ ;  /* 0x000000082c2d7819 */ /* 0x000fe200000102ff */
[----:B------:R-:W-:Y:S01]  /*99860*/  IMAD.WIDE.U32 R26, R26, 0x10000, RZ ;  /* 0x000100001a1a7825 */ /* 0x000fe200078e00ff */
[----:B------:R-:W-:-:S02]  /*99870*/  PRMT R65, R15, 0x6540, R44 ;  /* 0x000065400f417816 */ /* 0x000fc4000000002c */
[----:B------:R-:W-:Y:S01]  /*99880*/  SHF.L.U64.HI R15, R40, 0x8, RZ ;  /* 0x00000008280f7819 */ /* 0x000fe200000102ff */
[----:B------:R-:W-:Y:S01]  /*99890*/  IMAD.WIDE.U32 R46, R46, 0x10000, RZ ;  /* 0x000100002e2e7825 */ /* 0x000fe200078e00ff */
[----:B------:R-:W-:-:S03]  /*998a0*/  LOP3.LUT R27, R49, R45, R27, 0xfe, !PT ;  /* 0x0000002d311b7212 */ /* 0x000fc600078efe1b */
[----:B------:R-:W-:Y:S01]  /*998b0*/  IMAD.WIDE.U32 R60, R20, 0x1000000, RZ ;  /* 0x01000000143c7825 */ /* 0x000fe200078e00ff */
[----:B------:R-:W-:Y:S02]  /*998c0*/  SHF.R.U32.HI R14, RZ, 0x8, R24 ;  /* 0x00000008ff0e7819 */ /* 0x000fe40000011618 */
[----:B------:R-:W-:Y:S02]  /*998d0*/  LOP3.LUT R22, R23, 0xffff, RZ, 0xc0, !PT ;  /* 0x0000ffff17167812 */ /* 0x000fe400078ec0ff */
[----:B------:R-:W-:Y:S02]  /*998e0*/  PRMT R45, R21, 0x6540, R40 ;  /* 0x00006540152d7816 */ /* 0x000fe40000000028 */
[----:B------:R-:W-:Y:S02]  /*998f0*/  LOP3.LUT R21, R61, R15, R47, 0xfe, !PT ;  /* 0x0000000f3d157212 */ /* 0x000fe400078efe2f */
[----:B------:R-:W-:Y:S02]  /*99900*/  LOP3.LUT R27, R27, 0xff, R24, 0xf8, !PT ;  /* 0x000000ff1b1b7812 */ /* 0x000fe400078ef818 */
[----:B------:R-:W-:-:S02]  /*99910*/  PRMT R14, R14, 0x7104, RZ ;  /* 0x000071040e0e7816 */ /* 0x000fc400000000ff */
[--C-:B------:R-:W-:Y:S02]  /*99920*/  SHF.R.U32.HI R15, RZ, 0x8, R22.reuse ;  /* 0x00000008ff0f7819 */ /* 0x100fe40000011616 */
[----:B------:R-:W-:Y:S02]  /*99930*/  LOP3.LUT R22, R21, 0xff, R22, 0xf8, !PT ;  /* 0x000000ff15167812 */ /* 0x000fe400078ef816 */
[----:B------:R-:W-:Y:S02]  /*99940*/  LOP3.LUT R21, R27, R14, RZ, 0xfc, !PT ;  /* 0x0000000e1b157212 */ /* 0x000fe400078efcff */
[----:B------:R-:W-:Y:S02]  /*99950*/  PRMT R15, R15, 0x7104, RZ ;  /* 0x000071040f0f7816 */ /* 0x000fe400000000ff */
[----:B------:R-:W-:Y:S02]  /*99960*/  SHF.R.U32.HI R14, RZ, 0x8, R25 ;  /* 0x00000008ff0e7819 */ /* 0x000fe40000011619 */
[----:B------:R-:W-:Y:S01]  /*99970*/  PRMT R23, R23, 0x7732, RZ ;  /* 0x0000773217177816 */ /* 0x000fe200000000ff */
        /* <DEDUP_REMOVED lines=9> */
[----:B------:R-:W-:Y:S01]  /*99a10*/  LOP3.LUT R40, R48, R65, R26, 0xfe, !PT ;  /* 0x0000004130287212 */ /* 0x000fe200078efe1a */
[----:B------:R-:W-:Y:S01]  /*99a20*/  IMAD.SHL.U32 R47, R15, 0x1000000, RZ ;  /* 0x010000000f2f7824 */ /* 0x000fe200078e00ff */
[----:B------:R-:W-:Y:S01]  /*99a30*/  LOP3.LUT R44, R21, R44, RZ, 0xfc, !PT ;  /* 0x0000002c152c7212 */ /* 0x000fe200078efcff */
[----:B------:R-:W5:Y:S04]  /*99a40*/  LDL.128 R24, [R1+0x2f0] ;  /* 0x0002f00001187983 */ /* 0x000f680000100c00 */
[----:B------:R-:W5:Y:S01]  /*99a50*/  LDL.128 R20, [R1+0x310] ;  /* 0x0003100001147983 */ /* 0x000f620000100c00 */
[----:B------:R-:W-:-:S03]  /*99a60*/  LOP3.LUT R47, R14, R47, RZ, 0xfc, !PT ;  /* 0x0000002f0e2f7212 */ /* 0x000fc600078efcff */
[----:B------:R-:W4:Y:S01]  /*99a70*/  LDL.64 R14, [R1+0x320] ;  /* 0x00032000010e7983 */ /* 0x000f220000100a00 */
[C---:B--2---:R-:W-:Y:S02]  /*99a80*/  LOP3.LUT R61, R36.reuse, 0xffff, RZ, 0xc0, !PT ;  /* 0x0000ffff243d7812 */ /* 0x044fe400078ec0ff */
[----:B------:R-:W-:Y:S02]  /*99a90*/  PRMT R48, R36, 0x7732, RZ ;  /* 0x0000773224307816 */ /* 0x000fe400000000ff */
[C---:B------:R-:W-:Y:S02]  /*99aa0*/  LOP3.LUT R64, R37.reuse, 0xffff, RZ, 0xc0, !PT ;  /* 0x0000ffff25407812 */ /* 0x040fe400078ec0ff */
[----:B------:R-:W-:Y:S02]  /*99ab0*/  PRMT R82, R37, 0x7732, RZ ;  /* 0x0000773225527816 */ /* 0x000fe400000000ff */
[----:B------:R-:W2:Y:S01]  /*99ac0*/  LDL.64 R36, [R1+0x338] ;  /* 0x0003380001247983 */ /* 0x000ea20000100a00 */
[----:B------:R-:W-:-:S02]  /*99ad0*/  LOP3.LUT R65, R38, 0xffff, RZ, 0xc0, !PT ;  /* 0x0000ffff26417812 */ /* 0x000fc400078ec0ff */
[----:B------:R-:W-:Y:S02]  /*99ae0*/  PRMT R66, R38, 0x7732, RZ ;  /* 0x0000773226427816 */ /* 0x000fe400000000ff */
[C---:B------:R-:W-:Y:S02]  /*99af0*/  LOP3.LUT R67, R39.reuse, 0xffff, RZ, 0xc0, !PT ;  /* 0x0000ffff27437812 */ /* 0x040fe400078ec0ff */
[----:B------:R-:W-:Y:S02]  /*99b00*/  PRMT R84, R39, 0x7732, RZ ;  /* 0x0000773227547816 */ /* 0x000fe400000000ff */
[----:B------:R-:W2:Y:S01]  /*99b10*/  LDL.64 R38, [R1+0x340] ;  /* 0x0003400001267983 */ /* 0x000ea20000100a00 */
[----:B------:R-:W-:Y:S02]  /*99b20*/  LOP3.LUT R45, R60, R45, R46, 0xfe, !PT ;  /* 0x0000002d3c2d7212 */ /* 0x000fe400078efe2e */
        /* <DEDUP_REMOVED lines=18> */
[--C-:B------:R-:W-:Y:S02]  /*99c50*/  SHF.R.U32.HI R46, RZ, 0x8, R64.reuse ;  /* 0x00000008ff2e7819 */ /* 0x100fe40000011640 */
        /* <DEDUP_REMOVED lines=19> */
[----:B------:R-:W-:Y:S02]  /*99d90*/  LOP3.LUT R60, R67, R46, RZ, 0xfc, !PT ;  /* 0x0000002e433c7212 */ /* 0x000fe400078efcff */
[----:B------:R-:W-:Y:S02]  /*99da0*/  LOP3.LUT R46, R84, R49, RZ, 0xfc, !PT ;  /* 0x00000031542e7212 */ /* 0x000fe400078efcff */
[----:B------:R-:W-:-:S02]  /*99db0*/  PRMT R64, R32, 0x7732, RZ ;  /* 0x0000773220407816 */ /* 0x000fc400000000ff */
[----:B------:R-:W-:Y:S02]  /*99dc0*/  LOP3.LUT R80, R34, 0xffff, RZ, 0xc0, !PT ;  /* 0x0000ffff22507812 */ /* 0x000fe400078ec0ff */
        /* <DEDUP_REMOVED lines=8> */
[----:B------:R-:W-:-:S02]  /*99e50*/  LOP3.LUT R48, R48, R95, R88, 0xfe, !PT ;  /* 0x0000005f30307212 */ /* 0x000fc400078efe58 */
[----:B------:R-:W-:Y:S02]  /*99e60*/  SHF.R.U32.HI R34, RZ, 0x8, R80 ;  /* 0x00000008ff227819 */ /* 0x000fe40000011650 */
[----:B------:R-:W-:Y:S02]  /*99e70*/  LOP3.LUT R84, R32, 0xff, RZ, 0xc0, !PT ;  /* 0x000000ff20547812 */ /* 0x000fe400078ec0ff */
[C---:B------:R-:W-:Y:S02]  /*99e80*/  LOP3.LUT R82, R35.reuse, 0xffff, RZ, 0xc0, !PT ;  /* 0x0000ffff23527812 */ /* 0x040fe400078ec0ff */
[----:B------:R-:W-:Y:S02]  /*99e90*/  PRMT R88, R35, 0x7732, RZ ;  /* 0x0000773223587816 */ /* 0x000fe400000000ff */
        /* <DEDUP_REMOVED lines=17> */
[----:B------:R-:W-:Y:S02]  /*99fb0*/  PRMT R87, R80, 0x6540, R87 ;  /* 0x0000654050577816 */ /* 0x000fe40000000057 */
[----:B------:R-:W-:-:S02]  /*99fc0*/  SHF.R.U32.HI R35, RZ, 0x8, R82 ;  /* 0x00000008ff237819 */ /* 0x000fc40000011652 */
[----:B------:R-:W-:Y:S02]  /*99fd0*/  LOP3.LUT R80, R91, 0xff, R78, 0xf8, !PT ;  /* 0x000000ff5b507812 */ /* 0x000fe400078ef84e */
[----:B------:R-:W-:Y:S01]  /*99fe0*/  LOP3.LUT R78, R49, 0xff, R82, 0xf8, !PT ;  /* 0x000000ff314e7812 */ /* 0x000fe200078ef852 */
[----:B------:R-:W-:Y:S01]  /*99ff0*/  IMAD.MOV.U32 R49, RZ, RZ, R86 ;  /* 0x000000ffff317224 */ /* 0x000fe200078e0056 */
        /* <DEDUP_REMOVED lines=17> */
[----:B------:R-:W-:Y:S02]  /*9a110*/  LOP3.LUT R33, R28, 0xffff, RZ, 0xc0, !PT ;  /* 0x0000ffff1c217812 */ /* 0x000fe400078ec0ff */
[----:B------:R-:W-:Y:S02]  /*9a120*/  LOP3.LUT R65, R78, R35, RZ, 0xfc, !PT ;  /* 0x000000234e417212 */ /* 0x000fe400078efcff */
[----:B------:R-:W-:Y:S02]  /*9a130*/  LOP3.LUT R67, R34, R93, R32, 0xfe, !PT ;  /* 0x0000005d22437212 */ /* 0x000fe400078efe20 */
[----:B------:R-:W-:Y:S02]  /*9a140*/  LOP3.LUT R78, R30, 0xffff, RZ, 0xc0, !PT ;  /* 0x0000ffff1e4e7812 */ /* 0x000fe400078ec0ff */
[----:B------:R-:W-:-:S02]  /*9a150*/  PRMT R32, R28, 0x7732, RZ ;  /* 0x000077321c207816 */ /* 0x000fc400000000ff */
[----:B------:R-:W-:Y:S02]  /*9a160*/  SHF.R.U32.HI R28, RZ, 0x8, R33 ;  /* 0x00000008ff1c7819 */ /* 0x000fe40000011621 */
[C---:B------:R-:W-:Y:S02]  /*9a170*/  LOP3.LUT R49, R29.reuse, 0xffff, RZ, 0xc0, !PT ;  /* 0x0000ffff1d317812 */ /* 0x040fe400078ec0ff */
[----:B------:R-:W-:Y:S02]  /*9a180*/  PRMT R82, R29, 0x7732, RZ ;  /* 0x000077321d527816 */ /* 0x000fe400000000ff */
[----:B------:R-:W-:Y:S02]  /*9a190*/  SHF.R.U32.HI R29, RZ, 0x8, R78 ;  /* 0x00000008ff1d7819 */ /* 0x000fe4000001164e */
[----:B------:R-:W-:Y:S02]  /*9a1a0*/  PRMT R30, R30, 0x7732, RZ ;  /* 0x000077321e1e7816 */ /* 0x000fe400000000ff */
[----:B------:R-:W-:-:S02]  /*9a1b0*/  LOP3.LUT R34, R28, 0xff, RZ, 0xc0, !PT ;  /* 0x000000ff1c227812 */ /* 0x000fc400078ec0ff */
[----:B------:R-:W-:Y:S02]  /*9a1c0*/  SHF.R.U32.HI R28, RZ, 0x8, R32 ;  /* 0x00000008ff1c7819 */ /* 0x000fe40000011620 */
[----:B------:R-:W-:Y:S02]  /*9a1d0*/  LOP3.LUT R87, R29, 0xff, RZ, 0xc0, !PT ;  /* 0x000000ff1d577812 */ /* 0x000fe400078ec0ff */
[----:B------:R-:W-:Y:S02]  /*9a1e0*/  SHF.R.U32.HI R29, RZ, 0x8, R30 ;  /* 0x00000008ff1d7819 */ /* 0x000fe4000001161e */
[----:B------:R-:W-:Y:S02]  /*9a1f0*/  LOP3.LUT R32, R32, 0xff, RZ, 0xc0, !PT ;  /* 0x000000ff20207812 */ /* 0x000fe400078ec0ff */
[----:B------:R-:W-:Y:S02]  /*9a200*/  LOP3.LUT R28, R28, 0xffff, RZ, 0xc0, !PT ;  /* 0x0000ffff1c1c7812 */ /* 0x000fe400078ec0ff */
[----:B------:R-:W-:-:S02]  /*9a210*/  LOP3.LUT R80, R31, 0xffff, RZ, 0xc0, !PT ;  /* 0x0000ffff1f507812 */ /* 0x000fc400078ec0ff */
[----:B------:R-:W-:Y:S02]  /*9a220*/  PRMT R86, R31, 0x7732, RZ ;  /* 0x000077321f567816 */ /* 0x000fe400000000ff */
[----:B------:R-:W-:Y:S02]  /*9a230*/  LOP3.LUT R30, R30, 0xff, RZ, 0xc0, !PT ;  /* 0x000000ff1e1e7812 */ /* 0x000fe400078ec0ff */
[----:B------:R-:W-:Y:S02]  /*9a240*/  LOP3.LUT R31, R29, 0xffff, RZ, 0xc0, !PT ;  /* 0x0000ffff1d1f7812 */ /* 0x000fe400078ec0ff */
[----:B------:R-:W-:Y:S01]  /*9a250*/  PRMT R91, R33, 0x6540, R34 ;  /* 0x00006540215b7816 */ /* 0x000fe20000000022 */
[----:B------:R-:W-:Y:S01]  /*9a260*/  IMAD.WIDE.U32 R32, R32, 0x10000, RZ ;  /* 0x0001000020207825 */ /* 0x000fe200078e00ff */
[----:B------:R-:W-:-:S03]  /*9a270*/  SHF.L.U64.HI R93, R34, 0x8, RZ ;  /* 0x00000008225d7819 */ /* 0x000fc600000102ff */
[----:B------:R-:W-:Y:S01]  /*9a280*/  IMAD.WIDE.U32 R34, R28, 0x1000000, RZ ;  /* 0x010000001c227825 */ /* 0x000fe200078e00ff */
[----:B------:R-:W-:-:S03]  /*9a290*/  SHF.L.U64.HI R89, R87, 0x8, RZ ;  /* 0x0000000857597819 */ /* 0x000fc600000102ff */
[----:B------:R-:W-:Y:S01]  /*9a2a0*/  IMAD.WIDE.U32 R28, R30, 0x10000, RZ ;  /* 0x000100001e1c7825 */ /* 0x000fe200078e00ff */
[----:B------:R-:W-:-:S03]  /*9a2b0*/  LOP3.LUT R84, R34, R91, R32, 0xfe, !PT ;  /* 0x0000005b22547212 */ /* 0x000fc600078efe20 */
[----:B------:R-:W-:Y:S01]  /*9a2c0*/  IMAD.WIDE.U32 R30, R31, 0x1000000, RZ ;  /* 0x010000001f1e7825 */ /* 0x000fe200078e00ff */
[----:B------:R-:W-:-:S04]  /*9a2d0*/  LOP3.LUT R34, R35, R93, R33, 0xfe, !PT ;  /* 0x0000005d23227212 */ /* 0x000fc800078efe21 */
[----:B------:R-:W-:Y:S02]  /*9a2e0*/  LOP3.LUT R33, R31, R89, R29, 0xfe, !PT ;  /* 0x000000591f217212 */ /* 0x000fe400078efe1d */
[--C-:B------:R-:W-:Y:S02]  /*9a2f0*/  SHF.R.U32.HI R31, RZ, 0x8, R80.reuse ;  /* 0x00000008ff1f7819 */ /* 0x100fe40000011650 */
[----:B------:R-:W-:Y:S02]  /*9a300*/  PRMT R87, R78, 0x6540, R87 ;  /* 0x000065404e577816 */ /* 0x000fe40000000057 */
[--C-:B------:R-:W-:Y:S02]  /*9a310*/  SHF.R.U32.HI R29, RZ, 0x8, R49.reuse ;  /* 0x00000008ff1d7819 */ /* 0x100fe40000011631 */
[----:B------:R-:W-:Y:S01]  /*9a320*/  LOP3.LUT R78, R33, 0xff, R80, 0xf8, !PT ;  /* 0x000000ff214e7812 */ /* 0x000fe200078ef850 */
[----:B------:R-:W-:Y:S01]  /*9a330*/  IMAD.MOV.U32 R33, RZ, RZ, R86 ;  /* 0x000000ffff217224 */ /* 0x000fe200078e0056 */
[----:B------:R-:W-:Y:S01]  /*9a340*/  PRMT R31, R31, 0x7104, RZ ;  /* 0x000071041f1f7816 */ /* 0x000fe200000000ff */
[----:B------:R-:W-:Y:S01]  /*9a350*/  IMAD.MOV.U32 R32, RZ, RZ, R82 ;  /* 0x000000ffff207224 */ /* 0x000fe200078e0052 */
[----:B------:R-:W-:-:S02]  /*9a360*/  LOP3.LUT R34, R34, 0xff, R49, 0xf8, !PT ;  /* 0x000000ff22227812 */ /* 0x000fc400078ef831 */
[----:B------:R-:W-:Y:S02]  /*9a370*/  PRMT R29, R29, 0x7104, RZ ;  /* 0x000071041d1d7816 */ /* 0x000fe400000000ff */
[----:B------:R-:W-:Y:S02]  /*9a380*/  LOP3.LUT R78, R78, R31, RZ, 0xfc, !PT ;  /* 0x0000001f4e4e7212 */ /* 0x000fe400078efcff */
[----:B------:R-:W-:Y:S01]  /*9a390*/  SHF.R.U32.HI R31, RZ, 0x8, R33 ;  /* 0x00000008ff1f7819 */ /* 0x000fe20000011621 */
[----:B------:R-:W-:Y:S01]  /*9a3a0*/  IMAD.U32 R33, R33, 0x10000, RZ ;  /* 0x0001000021217824 */ /* 0x000fe200078e00ff */
[----:B------:R-:W-:Y:S02]  /*9a3b0*/  LOP3.LUT R35, R34, R29, RZ, 0xfc, !PT ;  /* 0x0000001d22237212 */ /* 0x000fe400078efcff */
[----:B------:R-:W-:Y:S01]  /*9a3c0*/  SHF.R.U32.HI R29, RZ, 0x8, R32 ;  /* 0x00000008ff1d7819 */ /* 0x000fe20000011620 */
[----:B------:R-:W-:Y:S01]  /*9a3d0*/  IMAD.U32 R32, R32, 0x10000, RZ ;  /* 0x0001000020207824 */ /* 0x000fe200078e00ff */
[----:B------:R-:W-:-:S02]  /*9a3e0*/  LOP3.LUT R78, R78, 0xff0000, R33, 0xf8, !PT ;  /* 0x00ff00004e4e7812 */ /* 0x000fc400078ef821 */
[----:B------:R-:W-:Y:S02]  /*9a3f0*/  LOP3.LUT R29, R29, 0xffff, RZ, 0xc0, !PT ;  /* 0x0000ffff1d1d7812 */ /* 0x000fe400078ec0ff */
[----:B---3--:R-:W-:Y:S02]  /*9a400*/  PRMT R33, R52, 0x7732, RZ ;  /* 0x0000773234217816 */ /* 0x008fe400000000ff */
[----:B------:R-:W-:Y:S01]  /*9a410*/  LOP3.LUT R31, R31, 0xffff, RZ, 0xc0, !PT ;  /* 0x0000ffff1f1f7812 */ /* 0x000fe200078ec0ff */
[----:B------:R-:W-:Y:S01]  /*9a420*/  IMAD.SHL.U32 R29, R29, 0x1000000, RZ ;  /* 0x010000001d1d7824 */ /* 0x000fe200078e00ff */
[----:B------:R-:W-:Y:S01]  /*9a430*/  LOP3.LUT R80, R30, R87, R28, 0xfe, !PT ;  /* 0x000000571e507212 */ /* 0x000fe200078efe1c */
[----:B------:R-:W-:Y:S01]  /*9a440*/  IMAD.MOV.U32 R30, RZ, RZ, R33 ;  /* 0x000000ffff1e7224 */ /* 0x000fe200078e0021 */
[----:B------:R-:W-:Y:S01]  /*9a450*/  LOP3.LUT R32, R35, 0xff0000, R32, 0xf8, !PT ;  /* 0x00ff000023207812 */ /* 0x000fe200078ef820 */
[----:B------:R-:W-:Y:S01]  /*9a460*/  IMAD.SHL.U32 R31, R31, 0x1000000, RZ ;  /* 0x010000001f1f7824 */ /* 0x000fe200078e00ff */
[----:B------:R-:W-:-:S02]  /*9a470*/  LOP3.LUT R52, R52, 0xffff, RZ, 0xc0, !PT ;  /* 0x0000ffff34347812 */ /* 0x000fc400078ec0ff */
[----:B------:R-:W-:Y:S02]  /*9a480*/  LOP3.LUT R82, R32, R29, RZ, 0xfc, !PT ;  /* 0x0000001d20527212 */ /* 0x000fe400078efcff */
[----:B------:R-:W-:Y:S02]  /*9a490*/  SHF.R.U32.HI R29, RZ, 0x8, R30 ;  /* 0x00000008ff1d7819 */ /* 0x000fe4000001161e */
[----:B------:R-:W-:Y:S02]  /*9a4a0*/  SHF.R.U32.HI R28, RZ, 0x8, R52 ;  /* 0x00000008ff1c7819 */ /* 0x000fe40000011634 */
[----:B------:R-:W-:Y:S02]  /*9a4b0*/  LOP3.LUT R78, R78, R31, RZ, 0xfc, !PT ;  /* 0x0000001f4e4e7212 */ /* 0x000fe400078efcff */
[----:B------:R-:W-:Y:S02]  /*9a4c0*/  LOP3.LUT R30, R30, 0xff, RZ, 0xc0, !PT ;  /* 0x000000ff1e1e7812 */ /* 0x000fe400078ec0ff */
[----:B------:R-:W-:-:S02]  /*9a4d0*/  LOP3.LUT R32, R53, 0xffff, RZ, 0xc0, !PT ;  /* 0x0000ffff35207812 */ /* 0x000fc400078ec0ff */
[----:B------:R-:W-:Y:S02]  /*9a4e0*/  PRMT R86, R53, 0x7732, RZ ;  /* 0x0000773235567816 */ /* 0x000fe400000000ff */
[----:B------:R-:W-:Y:S02]  /*9a4f0*/  LOP3.LUT R31, R29, 0xffff, RZ, 0xc0, !PT ;  /* 0x0000ffff1d1f7812 */ /* 0x000fe400078ec0ff */
[----:B------:R-:W-:Y:S01]  /*9a500*/  LOP3.LUT R53, R28, 0xff, RZ, 0xc0, !PT ;  /* 0x000000ff1c357812 */ /* 0x000fe200078ec0ff */
[----:B------:R-:W-:Y:S01]  /*9a510*/  IMAD.WIDE.U32 R28, R30, 0x10000, RZ ;  /* 0x000100001e1c7825 */ /* 0x000fe200078e00ff */
[----:B------:R-:W-:Y:S02]  /*9a520*/  PRMT R34, R54, 0x7732, RZ ;  /* 0x0000773236227816 */ /* 0x000fe400000000ff */
[----:B------:R-:W-:Y:S01]  /*9a530*/  PRMT R49, R52, 0x6540, R53 ;  /* 0x0000654034317816 */ /* 0x000fe20000000035 */
[----:B------:R-:W-:Y:S01]  /*9a540*/  IMAD.WIDE.U32 R30, R31, 0x1000000, RZ ;  /* 0x010000001f1e7825 */ /* 0x000fe200078e00ff */
[----:B------:R-:W-:-:S02]  /*9a550*/  SHF.L.U64.HI R53, R53, 0x8, RZ ;  /* 0x0000000835357819 */ /* 0x000fc400000102ff */
[----:B------:R-:W-:Y:S02]  /*9a560*/  LOP3.LUT R33, R54, 0xffff, RZ, 0xc0, !PT ;  /* 0x0000ffff36217812 */ /* 0x000fe400078ec0ff */
[----:B------:R-:W-:Y:S02]  /*9a570*/  LOP3.LUT R53, R31, R53, R29, 0xfe, !PT ;  /* 0x000000351f357212 */ /* 0x000fe400078efe1d */
[----:B------:R-:W-:Y:S02]  /*9a580*/  SHF.R.U32.HI R29, RZ, 0x8, R34 ;  /* 0x00000008ff1d7819 */ /* 0x000fe40000011622 */
[----:B------:R-:W-:Y:S02]  /*9a590*/  LOP3.LUT R52, R30, R49, R28, 0xfe, !PT ;  /* 0x000000311e347212 */ /* 0x000fe400078efe1c */
[----:B------:R-:W-:Y:S02]  /*9a5a0*/  SHF.R.U32.HI R28, RZ, 0x8, R33 ;  /* 0x00000008ff1c7819 */ /* 0x000fe40000011621 */
[----:B------:R-:W-:-:S02]  /*9a5b0*/  LOP3.LUT R30, R34, 0xff, RZ, 0xc0, !PT ;  /* 0x000000ff221e7812 */ /* 0x000fc400078ec0ff */
[----:B------:R-:W-:Y:S02]  /*9a5c0*/  LOP3.LUT R31, R29, 0xffff, RZ, 0xc0, !PT ;  /* 0x0000ffff1d1f7812 */ /* 0x000fe400078ec0ff */
[----:B------:R-:W-:Y:S01]  /*9a5d0*/  LOP3.LUT R34, R28, 0xff, RZ, 0xc0, !PT ;  /* 0x000000ff1c227812 */ /* 0x000fe200078ec0ff */
[----:B------:R-:W-:Y:S01]  /*9a5e0*/  IMAD.WIDE.U32 R28, R30, 0x10000, RZ ;  /* 0x000100001e1c7825 */ /* 0x000fe200078e00ff */
[----:B------:R-:W-:Y:S02]  /*9a5f0*/  PRMT R54, R62, 0x7732, RZ ;  /* 0x000077323e367816 */ /* 0x000fe400000000ff */
[----:B------:R-:W-:Y:S01]  /*9a600*/  PRMT R87, R33, 0x6540, R34 ;  /* 0x0000654021577816 */ /* 0x000fe20000000022 */
[----:B------:R-:W-:Y:S01]  /*9a610*/  IMAD.WIDE.U32 R30, R31, 0x1000000, RZ ;  /* 0x010000001f1e7825 */ /* 0x000fe200078e00ff */
[----:B------:R-:W-:Y:S02]  /*9a620*/  SHF.L.U64.HI R49, R34, 0x8, RZ ;  /* 0x0000000822317819 */ /* 0x000fe400000102ff */
[----:B------:R-:W-:Y:S01]  /*9a630*/  LOP3.LUT R53, R53, 0xff, R32, 0xf8, !PT ;  /* 0x000000ff35357812 */ /* 0x000fe200078ef820 */
[----:B------:R-:W-:Y:S01]  /*9a640*/  IMAD.MOV.U32 R33, RZ, RZ, R54 ;  /* 0x000000ffff217224 */ /* 0x000fe200078e0036 */
[----:B------:R-:W-:-:S02]  /*9a650*/  LOP3.LUT R87, R30, R87, R28, 0xfe, !PT ;  /* 0x000000571e577212 */ /* 0x000fc400078efe1c */
[----:B------:R-:W-:Y:S02]  /*9a660*/  LOP3.LUT R35, R55, 0xffff, RZ, 0xc0, !PT ;  /* 0x0000ffff37237812 */ /* 0x000fe400078ec0ff */
[----:B------:R-:W-:Y:S02]  /*9a670*/  SHF.R.U32.HI R32, RZ, 0x8, R32 ;  /* 0x00000008ff207819 */ /* 0x000fe40000011620 */
[----:B------:R-:W-:Y:S02]  /*9a680*/  LOP3.LUT R28, R31, R49, R29, 0xfe, !PT ;  /* 0x000000311f1c7212 */ /* 0x000fe400078efe1d */
[----:B------:R-:W-:Y:S02]  /*9a690*/  LOP3.LUT R62, R62, 0xffff, RZ, 0xc0, !PT ;  /* 0x0000ffff3e3e7812 */ /* 0x000fe400078ec0ff */
[----:B------:R-:W-:Y:S02]  /*9a6a0*/  SHF.R.U32.HI R29, RZ, 0x8, R33 ;  /* 0x00000008ff1d7819 */ /* 0x000fe40000011621 */
[----:B------:R-:W-:-:S02]  /*9a6b0*/  PRMT R32, R32, 0x7104, RZ ;  /* 0x0000710420207816 */ /* 0x000fc400000000ff */
[--C-:B------:R-:W-:Y:S02]  /*9a6c0*/  LOP3.LUT R49, R28, 0xff, R35.reuse, 0xf8, !PT ;  /* 0x000000ff1c317812 */ /* 0x100fe400078ef823 */
[----:B------:R-:W-:Y:S02]  /*9a6d0*/  SHF.R.U32.HI R28, RZ, 0x8, R62 ;  /* 0x00000008ff1c7819 */ /* 0x000fe4000001163e */
[----:B------:R-:W-:Y:S02]  /*9a6e0*/  LOP3.LUT R30, R33, 0xff, RZ, 0xc0, !PT ;  /* 0x000000ff211e7812 */ /* 0x000fe400078ec0ff */
[----:B------:R-:W-:Y:S02]  /*9a6f0*/  LOP3.LUT R31, R29, 0xffff, RZ, 0xc0, !PT ;  /* 0x0000ffff1d1f7812 */ /* 0x000fe400078ec0ff */
[----:B------:R-:W-:Y:S02]  /*9a700*/  LOP3.LUT R53, R53, R32, RZ, 0xfc, !PT ;  /* 0x0000002035357212 */ /* 0x000fe400078efcff */
[----:B------:R-:W-:-:S02]  /*9a710*/  SHF.R.U32.HI R32, RZ, 0x8, R35 ;  /* 0x00000008ff207819 */ /* 0x000fc40000011623 */
[----:B------:R-:W-:Y:S01]  /*9a720*/  LOP3.LUT R89, R28, 0xff, RZ, 0xc0, !PT ;  /* 0x000000ff1c597812 */ /* 0x000fe200078ec0ff */
[----:B------:R-:W-:Y:S01]  /*9a730*/  IMAD.WIDE.U32 R28, R30, 0x10000, RZ ;  /* 0x000100001e1c7825 */ /* 0x000fe200078e00ff */
[----:B------:R-:W-:Y:S02]  /*9a740*/  PRMT R34, R32, 0x7104, RZ ;  /* 0x0000710420227816 */ /* 0x000fe400000000ff */
[----:B------:R-:W-:Y:S01]  /*9a750*/  SHF.L.U64.HI R35, R89, 0x8, RZ ;  /* 0x0000000859237819 */ /* 0x000fe200000102ff */
[----:B------:R-:W-:Y:S01]  /*9a760*/  IMAD.WIDE.U32 R30, R31, 0x1000000, RZ ;  /* 0x010000001f1e7825 */ /* 0x000fe200078e00ff */
[C---:B------:R-:W-:Y:S02]  /*9a770*/  LOP3.LUT R32, R63.reuse, 0xffff, RZ, 0xc0, !PT ;  /* 0x0000ffff3f207812 */ /* 0x040fe400078ec0ff */
[----:B------:R-:W-:Y:S02]  /*9a780*/  PRMT R63, R63, 0x7732, RZ ;  /* 0x000077323f3f7816 */ /* 0x000fe400000000ff */
[----:B------:R-:W-:-:S02]  /*9a790*/  LOP3.LUT R31, R31, R35, R29, 0xfe, !PT ;  /* 0x000000231f1f7212 */ /* 0x000fc400078efe1d */
[----:B------:R-:W-:Y:S01]  /*9a7a0*/  SHF.R.U32.HI R29, RZ, 0x8, R32 ;  /* 0x00000008ff1d7819 */ /* 0x000fe20000011620 */
[----:B------:R-:W-:Y:S01]  /*9a7b0*/  IMAD.MOV.U32 R33, RZ, RZ, R86 ;  /* 0x000000ffff217224 */ /* 0x000fe200078e0056 */
[----:B------:R-:W-:Y:S01]  /*9a7c0*/  LOP3.LUT R86, R31, 0xff, R32, 0xf8, !PT ;  /* 0x000000ff1f567812 */ /* 0x000fe200078ef820 */
[----:B------:R-:W-:Y:S01]  /*9a7d0*/  IMAD.MOV.U32 R32, RZ, RZ, R63 ;  /* 0x000000ffff207224 */ /* 0x000fe200078e003f */
[----:B------:R-:W-:-:S04]  /*9a7e0*/  PRMT R29, R29, 0x7104, RZ ;  /* 0x000071041d1d7816 */ /* 0x000fc800000000ff */
[----:B------:R-:W-:Y:S02]  /*9a7f0*/  LOP3.LUT R35, R86, R29, RZ, 0xfc, !PT ;  /* 0x0000001d56237212 */ /* 0x000fe400078efcff */
[----:B------:R-:W-:Y:S01]  /*9a800*/  SHF.R.U32.HI R29, RZ, 0x8, R32 ;  /* 0x00000008ff1d7819 */ /* 0x000fe20000011620 */
[----:B------:R-:W-:Y:S01]  /*9a810*/  IMAD.U32 R32, R32, 0x10000, RZ ;  /* 0x0001000020207824 */ /* 0x000fe200078e00ff */
[----:B------:R-:W-:Y:S02]  /*9a820*/  SHF.R.U32.HI R31, RZ, 0x8, R33 ;  /* 0x00000008ff1f7819 */ /* 0x000fe40000011621 */
[----:B------:R-:W-:Y:S02]  /*9a830*/  LOP3.LUT R29, R29, 0xffff, RZ, 0xc0, !PT ;  /* 0x0000ffff1d1d7812 */ /* 0x000fe400078ec0ff */
[----:B------:R-:W-:Y:S02]  /*9a840*/  PRMT R55, R55, 0x7732, RZ ;  /* 0x0000773237377816 */ /* 0x000fe400000000ff */
[----:B------:R-:W-:Y:S01]  /*9a850*/  LOP3.LUT R54, R49, R34, RZ, 0xfc, !PT ;  /* 0x0000002231367212 */ /* 0x000fe200078efcff */
[----:B------:R-:W-:Y:S01]  /*9a860*/  IMAD.U32 R34, R33, 0x10000, RZ ;  /* 0x0001000021227824 */ /* 0x000fe200078e00ff */
[----:B------:R-:W-:Y:S01]  /*9a870*/  LOP3.LUT R31, R31, 0xffff, RZ, 0xc0, !PT ;  /* 0x0000ffff1f1f7812 */ /* 0x000fe200078ec0ff */
[----:B------:R-:W-:Y:S01]  /*9a880*/  IMAD.SHL.U32 R29, R29, 0x1000000, RZ ;  /* 0x010000001d1d7824 */ /* 0x000fe200078e00ff */
[----:B------:R-:W-:Y:S01]  /*9a890*/  LOP3.LUT R32, R35, 0xff0000, R32, 0xf8, !PT ;  /* 0x00ff000023207812 */ /* 0x000fe200078ef820 */
[----:B------:R-:W-:Y:S01]  /*9a8a0*/  IMAD.U32 R33, R55, 0x10000, RZ ;  /* 0x0001000037217824 */ /* 0x000fe200078e00ff */
[----:B------:R-:W-:Y:S01]  /*9a8b0*/  PRMT R89, R62, 0x6540, R89 ;  /* 0x000065403e597816 */ /* 0x000fe20000000059 */
[----:B------:R-:W-:Y:S01]  /*9a8c0*/  IMAD.SHL.U32 R31, R31, 0x1000000, RZ ;  /* 0x010000001f1f7824 */ /* 0x000fe200078e00ff */
[----:B------:R-:W-:-:S02]  /*9a8d0*/  LOP3.LUT R34, R53, 0xff0000, R34, 0xf8, !PT ;  /* 0x00ff000035227812 */ /* 0x000fc400078ef822 */
[----:B------:R-:W-:Y:S02]  /*9a8e0*/  LOP3.LUT R63, R32, R29, RZ, 0xfc, !PT ;  /* 0x0000001d203f7212 */ /* 0x000fe400078efcff */
[----:B------:R-:W-:Y:S02]  /*9a8f0*/  SHF.R.U32.HI R29, RZ, 0x8, R55 ;  /* 0x00000008ff1d7819 */ /* 0x000fe40000011637 */
[----:B------:R-:W-:Y:S02]  /*9a900*/  LOP3.LUT R33, R54, 0xff0000, R33, 0xf8, !PT ;  /* 0x00ff000036217812 */ /* 0x000fe400078ef821 */
[----:B------:R-:W-:Y:S02]  /*9a910*/  LOP3.LUT R89, R30, R89, R28, 0xfe, !PT ;  /* 0x000000591e597212 */ /* 0x000fe400078efe1c */
[----:B------:R-:W-:Y:S02]  /*9a920*/  LOP3.LUT R54, R34, R31, RZ, 0xfc, !PT ;  /* 0x0000001f22367212 */ /* 0x000fe400078efcff */
[----:B------:R-:W-:-:S02]  /*9a930*/  IADD3 R28, P0, R72, 0x80, RZ ;  /* 0x00000080481c7810 */ /* 0x000fc40007f1e0ff */
[----:B------:R-:W-:Y:S02]  /*9a940*/  LOP3.LUT R31, R29, 0xffff, RZ, 0xc0, !PT ;  /* 0x0000ffff1d1f7812 */ /* 0x000fe400078ec0ff */
[----:B----4-:R-:W-:Y:S02]  /*9a950*/  IADD3 R91, P1, P2, R89, R18, R10 ;  /* 0x00000012595b7210 */ /* 0x010fe40007a3e00a */
[C---:B------:R-:W-:Y:S01]  /*9a960*/  PRMT R32, R42.reuse, 0x7732, RZ ;  /* 0x000077322a207816 */ /* 0x040fe200000000ff */
[----:B------:R-:W-:Y:S01]  /*9a970*/  IMAD.X R29, RZ, RZ, R73, P0 ;  /* 0x000000ffff1d7224 */ /* 0x000fe200000e0649 */
[----:B------:R-:W-:Y:S01]  /*9a980*/  LOP3.LUT R34, R42, 0xffff, RZ, 0xc0, !PT ;  /* 0x0000ffff2a227812 */ /* 0x000fe200078ec0ff */
[----:B------:R-:W-:Y:S01]  /*9a990*/  IMAD.SHL.U32 R42, R31, 0x1000000, RZ ;  /* 0x010000001f2a7824 */ /* 0x000fe200078e00ff */
[----:B------:R-:W-:Y:S02]  /*9a9a0*/  IADD3.X R93, R63, R19, R11, P1, P2 ;  /* 0x000000133f5d7210 */ /* 0x000fe40000fe440b */
[----:B------:R-:W-:-:S02]  /*9a9b0*/  SHF.R.U32.HI R31, RZ, 0x8, R32 ;  /* 0x00000008ff1f7819 */ /* 0x000fc40000011620 */
[----:B------:R-:W-:Y:S02]  /*9a9c0*/  SHF.R.U32.HI R30, RZ, 0x8, R34 ;  /* 0x00000008ff1e7819 */ /* 0x000fe40000011622 */
[----:B------:R-:W-:Y:S02]  /*9a9d0*/  LOP3.LUT R32, R32, 0xff, RZ, 0xc0, !PT ;  /* 0x000000ff20207812 */ /* 0x000fe400078ec0ff */
[----:B------:R-:W-:Y:S02]  /*9a9e0*/  LOP3.LUT R42, R33, R42, RZ, 0xfc, !PT ;  /* 0x0000002a212a7212 */ /* 0x000fe400078efcff */
[----:B------:R-:W-:Y:S02]  /*9a9f0*/  LOP3.LUT R55, R29, 0x510e527f, R93, 0x96, !PT ;  /* 0x510e527f1d377812 */ /* 0x000fe400078e965d */
[----:B------:R-:W-:Y:S02]  /*9aa00*/  LOP3.LUT R33, R31, 0xffff, RZ, 0xc0, !PT ;  /* 0x0000ffff1f217812 */ /* 0x000fe400078ec0ff */
[----:B------:R-:W-:Y:S01]  /*9aa10*/  LOP3.LUT R95, R30, 0xff, RZ, 0xc0, !PT ;  /* 0x000000ff1e5f7812 */ /* 0x000fe200078ec0ff */
[----:B------:R-:W-:Y:S01]  /*9aa20*/  IMAD.WIDE.U32 R30, R32, 0x10000, RZ ;  /* 0x00010000201e7825 */ /* 0x000fe200078e00ff */
[----:B------:R-:W-:-:S02]  /*9aa30*/  LOP3.LUT R88, R28, 0xade682d1, R91, 0x96, !PT ;  /* 0xade682d11c587812 */ /* 0x000fc400078e965b */
[----:B------:R-:W-:Y:S01]  /*9aa40*/  IADD3 R94, P0, R55, -0xc4336f8, RZ ;  /* 0xf3bcc908375e7810 */ /* 0x000fe20007f1e0ff */
[----:B------:R-:W-:Y:S01]  /*9aa50*/  IMAD.WIDE.U32 R32, R33, 0x1000000, RZ ;  /* 0x0100000021207825 */ /* 0x000fe200078e00ff */
[----:B------:R-:W-:Y:S02]  /*9aa60*/  SHF.L.U64.HI R49, R95, 0x8, RZ ;  /* 0x000000085f317819 */ /* 0x000fe400000102ff */
[----:B------:R-:W-:Y:S02]  /*9aa70*/  IADD3.X R53, R88, 0x6a09e667, RZ, P0, !PT ;  /* 0x6a09e66758357810 */ /* 0x000fe400007fe4ff */
[----:B------:R-:W-:Y:S02]  /*9aa80*/  ISETP.GE.U32.AND P0, PT, R72, -0x80, PT ;  /* 0xffffff804800780c */ /* 0x000fe40003f06070 */
[----:B------:R-:W-:Y:S02]  /*9aa90*/  LOP3.LUT R72, R33, R49, R31, 0xfe, !PT ;  /* 0x0000003121487212 */ /* 0x000fe400078efe1f */
[----:B------:R-:W-:-:S02]  /*9aaa0*/  LOP3.LUT R33, R18, R94, RZ, 0x3c, !PT ;  /* 0x0000005e12217212 */ /* 0x000fc400078e3cff */
[----:B------:R-:W-:Y:S02]  /*9aab0*/  LOP3.LUT R62, R19, R53, RZ, 0x3c, !PT ;  /* 0x00000035133e7212 */ /* 0x000fe400078e3cff */
[----:B------:R-:W-:Y:S02]  /*9aac0*/  LOP3.LUT R35, R43, 0xffff, RZ, 0xc0, !PT ;  /* 0x0000ffff2b237812 */ /* 0x000fe400078ec0ff */
[----:B------:R-:W-:Y:S02]  /*9aad0*/  SHF.L.W.U32.HI R49, R33, 0x8, R62 ;  /* 0x0000000821317819 */ /* 0x000fe40000010e3e */
[--C-:B------:R-:W-:Y:S02]  /*9aae0*/  LOP3.LUT R72, R72, 0xff, R35.reuse, 0xf8, !PT ;  /* 0x000000ff48487812 */ /* 0x100fe400078ef823 */
[----:B------:R-:W-:Y:S02]  /*9aaf0*/  SHF.R.U32.HI R31, RZ, 0x8, R35 ;  /* 0x00000008ff1f7819 */ /* 0x000fe40000011623 */
[----:B------:R-:W-:-:S02]  /*9ab00*/  SHF.L.W.U32.HI R35, R62, 0x8, R33 ;  /* 0x000000083e237819 */ /* 0x000fc40000010e21 */
[----:B------:R-:W-:Y:S02]  /*9ab10*/  IADD3 R90, P1, P2, R70, R91, R49 ;  /* 0x0000005b465a7210 */ /* 0x000fe40007a3e031 */
[----:B------:R-:W-:Y:S02]  /*9ab20*/  ISETP.GE.U32.AND.EX P0, PT, R73, -0x1, PT, P0 ;  /* 0xffffffff4900780c */ /* 0x000fe40003f06100 */
[----:B------:R-:W-:Y:S02]  /*9ab30*/  PRMT R43, R43, 0x7732, RZ ;  /* 0x000077322b2b7816 */ /* 0x000fe400000000ff */
[----:B------:R-:W-:Y:S02]  /*9ab40*/  IADD3.X R91, R68, R93, R35, P1, P2 ;  /* 0x0000005d445b7210 */ /* 0x000fe40000fe4423 */
[----:B------:R-:W-:Y:S01]  /*9ab50*/  PRMT R73, R34, 0x6540, R95 ;  /* 0x0000654022497816 */ /* 0x000fe2000000005f */
[----:B------:R-:W-:Y:S01]  /*9ab60*/  IMAD.MOV.U32 R33, RZ, RZ, R43 ;  /* 0x000000ffff217224 */ /* 0x000fe200078e002b */
[----:B------:R-:W-:-:S02]  /*9ab70*/  LOP3.LUT R86, R55, R90, RZ, 0x3c, !PT ;  /* 0x0000005a37567212 */ /* 0x000fc400078e3cff */
[----:B------:R-:W-:Y:S02]  /*9ab80*/  LOP3.LUT R43, R88, R91, RZ, 0x3c, !PT ;  /* 0x0000005b582b7212 */ /* 0x000fe400078e3cff */
[----:B------:R-:W-:Y:S02]  /*9ab90*/  LOP3.LUT R62, R32, R73, R30, 0xfe, !PT ;  /* 0x00000049203e7212 */ /* 0x000fe400078efe1e */
[----:B------:R-:W-:Y:S02]  /*9aba0*/  SHF.L.W.U32.HI R73, R86, 0x10, R43 ;  /* 0x0000001056497819 */ /* 0x000fe40000010e2b */
[----:B------:R-:W-:Y:S02]  /*9abb0*/  PRMT R31, R31, 0x7104, RZ ;  /* 0x000071041f1f7816 */ /* 0x000fe400000000ff */
[----:B------:R-:W-:Y:S02]  /*9abc0*/  @P0 IADD3 R74, P1, R74, 0x1, RZ ;  /* 0x000000014a4a0810 */ /* 0x000fe40007f3e0ff */
[----:B------:R-:W-:-:S02]  /*9abd0*/  SHF.L.W.U32.HI R86, R43, 0x10, R86 ;  /* 0x000000102b567819 */ /* 0x000fc40000010e56 */
[----:B------:R-:W-:Y:S01]  /*9abe0*/  IADD3 R94, P2, R73, R94, RZ ;  /* 0x0000005e495e7210 */ /* 0x000fe20007f5e0ff */
[----:B------:R-:W-:Y:S01]  /*9abf0*/  @P0 IMAD.X R75, RZ, RZ, R75, P1 ;  /* 0x000000ffff4b0224 */ /* 0x000fe200008e064b */
[----:B------:R-:W-:Y:S02]  /*9ac00*/  LOP3.LUT R72, R72, R31, RZ, 0xfc, !PT ;  /* 0x0000001f48487212 */ /* 0x000fe400078efcff */
[----:B------:R-:W-:Y:S01]  /*9ac10*/  SHF.R.U32.HI R31, RZ, 0x8, R33 ;  /* 0x00000008ff1f7819 */ /* 0x000fe20000011621 */
[----:B------:R-:W-:Y:S01]  /*9ac20*/  IMAD.X R92, R86, 0x1, R53, P2 ;  /* 0x00000001565c7824 */ /* 0x000fe200010e0635 */
[----:B------:R0:W-:Y:S01]  /*9ac30*/  STL.64 [R1+0x328], R28 ;  /* 0x0003281c01007387 */ /* 0x0001e20000100a00 */
[----:B------:R-:W-:Y:S01]  /*9ac40*/  IMAD.U32 R33, R33, 0x10000, RZ ;  /* 0x0001000021217824 */ /* 0x000fe200078e00ff */
[----:B------:R-:W-:Y:S02]  /*9ac50*/  LOP3.LUT R31, R31, 0xffff, RZ, 0xc0, !PT ;  /* 0x0000ffff1f1f7812 */ /* 0x000fe400078ec0ff */
[----:B------:R-:W-:-:S02]  /*9ac60*/  LOP3.LUT R32, R35, R92, RZ, 0x3c, !PT ;  /* 0x0000005c23207212 */ /* 0x000fc400078e3cff */
[----:B-----5:R-:W-:Y:S01]  /*9ac70*/  IADD3 R35, P4, P5, R79, R20, R24 ;  /* 0x000000144f237210 */ /* 0x020fe20007d9e018 */
[----:B------:R-:W-:Y:S02]  /*9ac80*/  IMAD.SHL.U32 R31, R31, 0x1000000, RZ ;  /* 0x010000001f1f7824 */ /* 0x000fe400078e00ff */
[----:B0-----:R-:W-:Y:S02]  /*9ac90*/  @P0 IMAD.MOV.U32 R28, RZ, RZ, R74 ;  /* 0x000000ffff1c0224 */ /* 0x001fe400078e004a */
[----:B------:R-:W-:Y:S01]  /*9aca0*/  @P0 IMAD.MOV.U32 R29, RZ, RZ, R75 ;  /* 0x000000ffff1d0224 */ /* 0x000fe200078e004b */
[----:B------:R-:W-:Y:S02]  /*9acb0*/  LOP3.LUT R72, R72, 0xff0000, R33, 0xf8, !PT ;  /* 0x00ff000048487812 */ /* 0x000fe400078ef821 */
[----:B------:R-:W-:Y:S02]  /*9acc0*/  IADD3.X R34, R77, R21, R25, P4, P5 ;  /* 0x000000154d227210 */ /* 0x000fe400027ea419 */
[----:B------:R0:W-:Y:S01]  /*9acd0*/  @P0 STL.64 [R1+0x330], R28 ;  /* 0x0003301c01000387 */ /* 0x0001e20000100a00 */
[----:B------:R-:W-:-:S02]  /*9ace0*/  IADD3 R53, P0, P1, R83, R22, R26 ;  /* 0x0000001653357210 */ /* 0x000fc4000791e01a */
[----:B------:R-:W-:Y:S02]  /*9acf0*/  IADD3 R43, P2, P3, R45, R14, R16 ;  /* 0x0000000e2d2b7210 */ /* 0x000fe40007b5e010 */
[----:B------:R-:W-:Y:S02]  /*9ad00*/  LOP3.LUT R72, R72, R31, RZ, 0xfc, !PT ;  /* 0x0000001f48487212 */ /* 0x000fe400078efcff */
[----:B------:R-:W-:Y:S02]  /*9ad10*/  IADD3.X R55, R85, R23, R27, P0, P1 ;  /* 0x0000001755377210 */ /* 0x000fe400007e241b */
[----:B------:R-:W-:Y:S02]  /*9ad20*/  LOP3.LUT R31, R49, R94, RZ, 0x3c, !PT ;  /* 0x0000005e311f7212 */ /* 0x000fe400078e3cff */
[----:B------:R-:W-:Y:S02]  /*9ad30*/  LOP3.LUT R33, R75, 0x9b05688c, R34, 0x96, !PT ;  /* 0x9b05688c4b217812 */ /* 0x000fe400078e9622 */
[----:B------:R-:W-:-:S02]  /*9ad40*/  IADD3.X R49, R47, R15, R17, P2, P3 ;  /* 0x0000000f2f317210 */ /* 0x000fc400017e6411 */
[----:B--2---:R-:W-:Y:S02]  /*9ad50*/  LOP3.LUT R97, R37, 0x1f83d9ab, R55, 0x96, !PT ;  /* 0x1f83d9ab25617812 */ /* 0x004fe400078e9637 */
[----:B------:R-:W-:Y:S02]  /*9ad60*/  LOP3.LUT R104, R74, 0x2b3e6c1f, R35, 0x96, !PT ;  /* 0x2b3e6c1f4a687812 */ /* 0x000fe400078e9623 */
[----:B------:R-:W-:Y:S02]  /*9ad70*/  IADD3 R105, P0, R33, -0x7b3558c5, RZ ;  /* 0x84caa73b21697810 */ /* 0x000fe40007f1e0ff */
[----:B------:R-:W-:Y:S02]  /*9ad80*/  SHF.L.W.U32.HI R30, R32, 0x1, R31 ;  /* 0x00000001201e7819 */ /* 0x000fe40000010e1f */
[----:B0-----:R-:W-:Y:S02]  /*9ad90*/  LOP3.LUT R28, R39, 0x5be0cd19, R49, 0x96, !PT ;  /* 0x5be0cd19271c7812 */ /* 0x001fe400078e9631 */
[----:B------:R-:W-:-:S02]  /*9ada0*/  SHF.L.W.U32.HI R31, R31, 0x1, R32 ;  /* 0x000000011f1f7819 */ /* 0x000fc40000010e20 */
[----:B------:R-:W-:Y:S02]  /*9adb0*/  LOP3.LUT R32, R36, 0xfb41bd6b, R53, 0x96, !PT ;  /* 0xfb41bd6b24207812 */ /* 0x000fe400078e9635 */
[----:B------:R-:W-:Y:S02]  /*9adc0*/  IADD3 R103, P1, R97, -0x16b07d5, RZ ;  /* 0xfe94f82b61677810 */ /* 0x000fe40007f3e0ff */
[----:B------:R-:W-:Y:S02]  /*9add0*/  IADD3.X R96, R104, -0x4498517b, RZ, P0, !PT ;  /* 0xbb67ae8568607810 */ /* 0x000fe400007fe4ff */
[----:B------:R-:W-:Y:S02]  /*9ade0*/  LOP3.LUT R100, R38, 0x137e2179, R43, 0x96, !PT ;  /* 0x137e217926647812 */ /* 0x000fe400078e962b */
[----:B------:R-:W-:Y:S02]  /*9adf0*/  IADD3 R95, P2, R28, 0x5f1d36f1, RZ ;  /* 0x5f1d36f11c5f7810 */ /* 0x000fe40007f5e0ff */
[----:B------:R-:W-:-:S02]  /*9ae00*/  IADD3.X R99, R32, 0x3c6ef372, RZ, P1, !PT ;  /* 0x3c6ef37220637810 */ /* 0x000fc40000ffe4ff */
[----:B------:R-:W-:Y:S02]  /*9ae10*/  LOP3.LUT R98, R20, R105, RZ, 0x3c, !PT ;  /* 0x0000006914627212 */ /* 0x000fe400078e3cff */
[----:B------:R-:W-:Y:S02]  /*9ae20*/  LOP3.LUT R39, R21, R96, RZ, 0x3c, !PT ;  /* 0x0000006015277212 */ /* 0x000fe400078e3cff */
[----:B------:R-:W-:Y:S02]  /*9ae30*/  IADD3.X R37, R100, -0x5ab00ac6, RZ, P2, !PT ;  /* 0xa54ff53a64257810 */ /* 0x000fe400017fe4ff */
        /* <DEDUP_REMOVED lines=16> */
[----:B------:R-:W-:Y:S02]  /*9af40*/  LOP3.LUT R34, R33, R29, RZ, 0x3c, !PT ;  /* 0x0000001d21227212 */ /* 0x000fe400078e3cff */
[----:B------:R-:W-:Y:S02]  /*9af50*/  IADD3.X R97, R60, R49, R74, P4, P5 ;  /* 0x000000313c617210 */ /* 0x000fe400027ea44a */
        /* <DEDUP_REMOVED lines=29> */
[----:B------:R-:W-:Y:S02]  /*9b130*/  IADD3 R29, P1, P0, R80, R39, R88 ;  /* 0x00000027501d7210 */ /* 0x000fe4000783e058 */
[----:B------:R-:W-:Y:S02]  /*9b140*/  IADD3.X R88, R46, R75, R91, P2, P3 ;  /* 0x0000004b2e587210 */ /* 0x000fe400017e645b */
[----:B------:R-:W-:Y:S02]  /*9b150*/  SHF.L.W.U32.HI R43, R43, 0x1, R102 ;  /* 0x000000012b2b7819 */ /* 0x000fe40000010e66 */
[----:B------:R-:W-:Y:S02]  /*9b160*/  IADD3.X R101, R65, R38, R101, P4, P5 ;  /* 0x0000002641657210 */ /* 0x000fe400027ea465 */
[----:B------:R-:W-:Y:S02]  /*9b170*/  LOP3.LUT R108, R33, R88, RZ, 0x3c, !PT ;  /* 0x00000058216c7212 */ /* 0x000fe400078e3cff */
[----:B------:R-:W-:-:S02]  /*9b180*/  IADD3.X R102, R78, R43, R55, P1, P0 ;  /* 0x0000002b4e667210 */ /* 0x000fc40000fe0437 */
[----:B------:R-:W-:Y:S02]  /*9b190*/  IADD3 R35, P2, P3, R87, R30, R35 ;  /* 0x0000001e57237210 */ /* 0x000fe40007b5e023 */
[----:B------:R-:W-:Y:S02]  /*9b1a0*/  LOP3.LUT R106, R86, R101, RZ, 0x3c, !PT ;  /* 0x00000065566a7212 */ /* 0x000fe400078e3cff */
[----:B------:R-:W-:Y:S02]  /*9b1b0*/  IADD3 R91, P0, R108, R93, RZ ;  /* 0x0000005d6c5b7210 */ /* 0x000fe40007f1e0ff */
[----:B------:R-:W-:Y:S02]  /*9b1c0*/  LOP3.LUT R99, R49, R102, RZ, 0x3c, !PT ;  /* 0x0000006631637212 */ /* 0x000fe400078e3cff */
[----:B------:R-:W-:Y:S02]  /*9b1d0*/  LOP3.LUT R93, R36, R90, RZ, 0x3c, !PT ;  /* 0x0000005a245d7212 */ /* 0x000fe400078e3cff */
[----:B------:R-:W-:-:S02]  /*9b1e0*/  IADD3.X R97, R42, R31, R97, P2, P3 ;  /* 0x0000001f2a617210 */ /* 0x000fc400017e6461 */
        /* <DEDUP_REMOVED lines=30> */
[----:B------:R-:W-:Y:S02]  /*9b3d0*/  IADD3 R88, P0, P1, R52, R29, R93 ;  /* 0x0000001d34587210 */ /* 0x000fe4000791e05d */
[----:B------:R-:W-:Y:S02]  /*9b3e0*/  LOP3.LUT R106, R38, R86, R101, 0x96, !PT ;  /* 0x00000056266a7212 */ /* 0x000fe400078e9665 */
[----:B------:R-:W-:Y:S02]  /*9b3f0*/  IADD3.X R86, R82, R101, R43, P2, P3 ;  /* 0x0000006552567210 */ /* 0x000fe400017e642b */
[----:B------:R-:W-:Y:S02]  /*9b400*/  SHF.L.W.U32.HI R95, R31, 0x8, R30 ;  /* 0x000000081f5f7819 */ /* 0x000fe40000010e1e */
[----:B------:R-:W-:-:S02]  /*9b410*/  IADD3 R101, P2, P3, R62, R35, R99 ;  /* 0x000000233e657210 */ /* 0x000fc40007b5e063 */
[----:B------:R-:W-:Y:S02]  /*9b420*/  LOP3.LUT R31, R88, R49, R102, 0x96, !PT ;  /* 0x00000031581f7212 */ /* 0x000fe400078e9666 */
[----:B------:R-:W-:Y:S02]  /*9b430*/  IADD3.X R49, R54, R102, R75, P0, P1 ;  /* 0x0000006636317210 */ /* 0x000fe400007e244b */
[----:B------:R-:W-:Y:S02]  /*9b440*/  LOP3.LUT R36, R33, R36, R90, 0x96, !PT ;  /* 0x0000002421247212 */ /* 0x000fe400078e965a */
[----:B------:R-:W-:Y:S02]  /*9b450*/  LOP3.LUT R107, R86, R73, R98, 0x96, !PT ;  /* 0x00000049566b7212 */ /* 0x000fe400078e9662 */
[----:B------:R-:W-:Y:S02]  /*9b460*/  IADD3.X R73, R72, R97, R95, P2, P3 ;  /* 0x0000006148497210 */ /* 0x000fe400017e645f */
[----:B------:R-:W-:-:S02]  /*9b470*/  LOP3.LUT R30, R101, R28, R97, 0x96, !PT ;  /* 0x0000001c651e7212 */ /* 0x000fc400078e9661 */
[----:B------:R-:W-:Y:S02]  /*9b480*/  LOP3.LUT R34, R49, R34, R29, 0x96, !PT ;  /* 0x0000002231227212 */ /* 0x000fe400078e961d */
[----:B------:R-:W-:Y:S02]  /*9b490*/  SHF.L.W.U32.HI R28, R105, 0x10, R36 ;  /* 0x00000010691c7819 */ /* 0x000fe40000010e24 */
[----:B------:R-:W-:Y:S02]  /*9b4a0*/  SHF.L.W.U32.HI R29, R36, 0x10, R105 ;  /* 0x00000010241d7819 */ /* 0x000fe40000010e69 */
[----:B------:R-:W-:Y:S02]  /*9b4b0*/  LOP3.LUT R105, R73, R32, R35, 0x96, !PT ;  /* 0x0000002049697212 */ /* 0x000fe400078e9623 */
[----:B------:R-:W-:Y:S02]  /*9b4c0*/  IADD3 R91, P0, R28, R91, RZ ;  /* 0x0000005b1c5b7210 */ /* 0x000fe40007f1e0ff */
[----:B------:R-:W-:-:S02]  /*9b4d0*/  SHF.L.W.U32.HI R32, R105, 0x10, R30 ;  /* 0x0000001069207819 */ /* 0x000fc40000010e1e */
[----:B------:R-:W-:Y:S02]  /*9b4e0*/  SHF.L.W.U32.HI R30, R30, 0x10, R105 ;  /* 0x000000101e1e7819 */ /* 0x000fe40000010e69 */
        /* <DEDUP_REMOVED lines=42> */
[----:B------:R-:W-:Y:S01]  /*9b790*/  IADD3 R73, P2, R86, R91, RZ ;  /* 0x0000005b56497210 */ /* 0x000fe20007f5e0ff */
        /* <DEDUP_REMOVED lines=29> */
[----:B------:R-:W-:Y:S02]  /*9b970*/  IADD3 R39, P0, P1, R62, R55, R102 ;  /* 0x000000373e277210 */ /* 0x000fe4000791e066 */
[----:B------:R-:W-:-:S02]  /*9b980*/  IADD3.X R74, R46, R74, R105, P2, P3 ;  /* 0x0000004a2e4a7210 */ /* 0x000fc400017e6469 */
[----:B------:R-:W-:Y:S02]  /*9b990*/  IADD3 R35, P2, P3, R45, R101, R94 ;  /* 0x000000652d237210 */ /* 0x000fe40007b5e05e */
[----:B------:R-:W-:Y:S02]  /*9b9a0*/  LOP3.LUT R107, R33, R34, R43, 0x96, !PT ;  /* 0x00000022216b7212 */ /* 0x000fe400078e962b */
[----:B------:R-:W-:Y:S02]  /*9b9b0*/  IADD3.X R43, R72, R103, R95, P0, P1 ;  /* 0x00000067482b7210 */ /* 0x000fe400007e245f */
        /* <DEDUP_REMOVED lines=13> */
[----:B------:R-:W-:Y:S02]  /*9ba90*/  SHF.L.W.U32.HI R32, R104, 0x10, R107 ;  /* 0x0000001068207819 */ /* 0x000fe40000010e6b */
[----:B------:R-:W-:Y:S01]  /*9baa0*/  IADD3 R109, P1, R30, R73, RZ ;  /* 0x000000491e6d7210 */ /* 0x000fe20007f3e0ff */
[----:B------:R-:W-:Y:S01]  /*9bab0*/  IMAD.X R98, R31, 0x1, R100, P0 ;  /* 0x000000011f627824 */ /* 0x000fe200000e0664 */
        /* <DEDUP_REMOVED lines=108> */
[----:B------:R-:W-:Y:S02]  /*9c180*/  SHF.L.W.U32.HI R95, R92, 0x1, R95 ;  /* 0x000000015c5f7819 */ /* 0x000fe40000010e5f */
        /* <DEDUP_REMOVED lines=65> */
[----:B------:R-:W-:Y:S02]  /*9c5a0*/  SHF.L.W.U32.HI R32, R103, 0x10, R110 ;  /* 0x0000001067207819 */ /* 0x000fe40000010e6e */
[----:B------:R-:W-:Y:S01]  /*9c5b0*/  IADD3 R98, P2, R34, R99, RZ ;  /* 0x0000006322627210 */ /* 0x000fe20007f5e0ff */
        /* <DEDUP_REMOVED lines=106> */
[----:B------:R-:W-:Y:S02]  /*9cc60*/  IADD3 R43, P4, P5, R76, R55, R43 ;  /* 0x000000374c2b7210 */ /* 0x000fe40007d9e02b */
[----:B------:R-:W-:Y:S02]  /*9cc70*/  SHF.L.W.U32.HI R102, R100, 0x1, R97 ;  /* 0x0000000164667819 */ /* 0x000fe40000010e61 */
[----:B------:R-:W-:Y:S02]  /*9cc80*/  IADD3 R38, P2, P3, R48, R86, R39 ;  /* 0x0000005630267210 */ /* 0x000fe40007b5e027 */
[----:B------:R-:W-:Y:S02]  /*9cc90*/  SHF.L.W.U32.HI R74, R88, 0x1, R103 ;  /* 0x00000001584a7819 */ /* 0x000fe40000010e67 */
[----:B------:R-:W-:Y:S02]  /*9cca0*/  SHF.L.W.U32.HI R93, R103, 0x1, R88 ;  /* 0x00000001675d7819 */ /* 0x000fe40000010e58 */
        /* <DEDUP_REMOVED lines=9> */
[----:B------:R-:W-:Y:S02]  /*9cd40*/  IADD3 R73, P0, R73, R96, RZ ;  /* 0x0000006049497210 */ /* 0x000fe40007f1e0ff */
[----:B------:R-:W-:Y:S02]  /*9cd50*/  LOP3.LUT R39, R33, R38, RZ, 0x3c, !PT ;  /* 0x0000002621277212 */ /* 0x000fe400078e3cff */
[----:B------:R-:W-:Y:S02]  /*9cd60*/  LOP3.LUT R104, R31, R100, RZ, 0x3c, !PT ;  /* 0x000000641f687212 */ /* 0x000fe400078e3cff */
[----:B------:R-:W-:-:S02]  /*9cd70*/  IADD3 R88, P1, R88, R109, RZ ;  /* 0x0000006d58587210 */ /* 0x000fc40007f3e0ff */
        /* <DEDUP_REMOVED lines=30> */
[----:B------:R-:W-:Y:S02]  /*9cf60*/  IADD3.X R35, R68, R103, R105, P2, P3 ;  /* 0x0000006744237210 */ /* 0x000fe400017e6469 */
[----:B------:R-:W-:Y:S02]  /*9cf70*/  LOP3.LUT R107, R37, R34, R103, 0x96, !PT ;  /* 0x00000022256b7212 */ /* 0x000fe400078e9667 */
[----:B------:R-:W-:Y:S02]  /*9cf80*/  IADD3 R98, P0, P1, R80, R49, R102 ;  /* 0x0000003150627210 */ /* 0x000fe4000791e066 */
[----:B------:R-:W-:-:S02]  /*9cf90*/  LOP3.LUT R103, R36, R33, R38, 0x96, !PT ;  /* 0x0000002124677212 */ /* 0x000fc400078e9626 */
[----:B------:R-:W-:Y:S02]  /*9cfa0*/  IADD3 R55, P2, P3, R87, R101, R94 ;  /* 0x0000006557377210 */ /* 0x000fe40007b5e05e */
[----:B------:R-:W-:Y:S02]  /*9cfb0*/  LOP3.LUT R38, R35, R32, R43, 0x96, !PT ;  /* 0x0000002023267212 */ /* 0x000fe400078e962b */
[----:B------:R-:W-:Y:S02]  /*9cfc0*/  IADD3.X R43, R78, R100, R91, P0, P1 ;  /* 0x000000644e2b7210 */ /* 0x000fe400007e245b */
[----:B------:R-:W-:Y:S02]  /*9cfd0*/  LOP3.LUT R34, R55, R29, R90, 0x96, !PT ;  /* 0x0000001d37227212 */ /* 0x000fe400078e965a */
[----:B------:R-:W-:Y:S02]  /*9cfe0*/  SHF.L.W.U32.HI R29, R107, 0x10, R38 ;  /* 0x000000106b1d7819 */ /* 0x000fe40000010e26 */
[----:B------:R-:W-:-:S02]  /*9cff0*/  LOP3.LUT R32, R98, R31, R100, 0x96, !PT ;  /* 0x0000001f62207212 */ /* 0x000fc400078e9664 */
        /* <DEDUP_REMOVED lines=76> */
[----:B------:R-:W-:Y:S02]  /*9d4c0*/  LOP3.LUT R105, R36, R33, R74, 0x96, !PT ;  /* 0x0000002124697212 */ /* 0x000fe400078e964a */
[----:B------:R-:W-:Y:S02]  /*9d4d0*/  IADD3.X R39, R47, R74, R106, P0, P1 ;  /* 0x0000004a2f277210 */ /* 0x000fe400007e246a */
[----:B------:R-:W-:Y:S02]  /*9d4e0*/  IADD3 R74, P0, P1, R89, R98, R94 ;  /* 0x00000062594a7210 */ /* 0x000fe4000791e05e */
[----:B------:R-:W-:Y:S02]  /*9d4f0*/  LOP3.LUT R103, R37, R38, R99, 0x96, !PT ;  /* 0x0000002625677212 */ /* 0x000fe400078e9663 */
[----:B------:R-:W-:-:S02]  /*9d500*/  IADD3.X R43, R65, R99, R90, P2, P3 ;  /* 0x00000063412b7210 */ /* 0x000fc400017e645a */
        /* <DEDUP_REMOVED lines=90> */
[----:B------:R-:W-:Y:S02]  /*9dab0*/  LOP3.LUT R32, R43, R32, R37, 0x96, !PT ;  /* 0x000000202b207212 */ /* 0x000fe400078e9625 */
[----:B------:R-:W-:Y:S02]  /*9dac0*/  LOP3.LUT R33, R95, R29, R88, 0x96, !PT ;  /* 0x0000001d5f217212 */ /* 0x000fe400078e9658 */
[----:B------:R-:W-:Y:S02]  /*9dad0*/  IADD3.X R53, R85, R104, R96, P0, P1 ;  /* 0x0000006855357210 */ /* 0x000fe400007e2460 */
[----:B------:R-:W-:Y:S02]  /*9dae0*/  IADD3.X R88, R72, R88, R91, P2, P3 ;  /* 0x0000005848587210 */ /* 0x000fe400017e645b */
[----:B------:R-:W-:-:S02]  /*9daf0*/  LOP3.LUT R34, R38, R31, R104, 0x96, !PT ;  /* 0x0000001f26227212 */ /* 0x000fc400078e9668 */
[----:B------:R-:W-:Y:S02]  /*9db00*/  SHF.L.W.U32.HI R29, R55, 0x10, R32 ;  /* 0x00000010371d7819 */ /* 0x000fe40000010e20 */
[----:B------:R-:W-:Y:S02]  /*9db10*/  SHF.L.W.U32.HI R31, R32, 0x10, R55 ;  /* 0x00000010201f7819 */ /* 0x000fe40000010e37 */
[----:B------:R-:W-:Y:S02]  /*9db20*/  LOP3.LUT R35, R53, R30, R35, 0x96, !PT ;  /* 0x0000001e35237212 */ /* 0x000fe400078e9623 */
[----:B------:R-:W-:Y:S02]  /*9db30*/  LOP3.LUT R32, R88, R28, R99, 0x96, !PT ;  /* 0x0000001c58207212 */ /* 0x000fe400078e9663 */
[----:B------:R-:W-:Y:S02]  /*9db40*/  IADD3 R55, P0, R29, R86, RZ ;  /* 0x000000561d377210 */ /* 0x000fe40007f1e0ff */
[----:B------:R-:W-:-:S02]  /*9db50*/  SHF.L.W.U32.HI R30, R34, 0x10, R35 ;  /* 0x00000010221e7819 */ /* 0x000fc40000010e23 */
        /* <DEDUP_REMOVED lines=70> */
[----:B------:R-:W-:Y:S02]  /*9dfc0*/  LOP3.LUT R103, R38, R37, R36, 0x96, !PT ;  /* 0x0000002526677212 */ /* 0x000fe400078e9624 */
[----:B------:R-:W-:Y:S02]  /*9dfd0*/  IADD3.X R36, R68, R36, R101, P0, P1 ;  /* 0x0000002444247210 */ /* 0x000fe400007e2465 */
[----:B------:R-:W-:Y:S02]  /*9dfe0*/  IADD3 R86, P0, P1, R61, R34, R96 ;  /* 0x000000223d567210 */ /* 0x000fe4000791e060 */
[----:B------:R-:W-:-:S02]  /*9dff0*/  IADD3.X R37, R78, R102, R53, P2, P3 ;  /* 0x000000664e257210 */ /* 0x000fc400017e6435 */
[----:B------:R-:W-:Y:S02]  /*9e000*/  IADD3 R107, P2, P3, R52, R95, R100 ;  /* 0x0000005f346b7210 */ /* 0x000fe40007b5e064 */
[----:B------:R-:W-:Y:S02]  /*9e010*/  LOP3.LUT R31, R86, R31, R92, 0x96, !PT ;  /* 0x0000001f561f7212 */ /* 0x000fe400078e965c */
[----:B------:R-:W-:Y:S02]  /*9e020*/  LOP3.LUT R35, R74, R35, R102, 0x96, !PT ;  /* 0x000000234a237212 */ /* 0x000fe400078e9666 */
[----:B------:R-:W-:Y:S02]  /*9e030*/  IADD3.X R92, R46, R92, R75, P0, P1 ;  /* 0x0000005c2e5c7210 */ /* 0x000fe400007e244b */
[----:B------:R-:W-:Y:S02]  /*9e040*/  LOP3.LUT R102, R37, R32, R49, 0x96, !PT ;  /* 0x0000002025667212 */ /* 0x000fe400078e9631 */
[----:B------:R-:W-:-:S02]  /*9e050*/  IADD3.X R49, R54, R99, R91, P2, P3 ;  /* 0x0000006336317210 */ /* 0x000fc400017e645b */
        /* <DEDUP_REMOVED lines=78> */
[----:B------:R-:W-:Y:S02]  /*9e540*/  LOP3.LUT R102, R74, R33, R86, 0x96, !PT ;  /* 0x000000214a667212 */ /* 0x000fe400078e9656 */
[----:B------:R-:W-:Y:S02]  /*9e550*/  IADD3.X R86, R78, R86, R91, P0, P1 ;  /* 0x000000564e567210 */ /* 0x000fe400007e245b */
[----:B------:R-:W-:-:S02]  /*9e560*/  IADD3.X R33, R65, R75, R98, P2, P3 ;  /* 0x0000004b41217210 */ /* 0x000fc400017e6462 */
[----:B------:R-:W-:Y:S02]  /*9e570*/  LOP3.LUT R109, R86, R35, R38, 0x96, !PT ;  /* 0x00000023566d7212 */ /* 0x000fe400078e9626 */
[----:B------:R-:W-:Y:S02]  /*9e580*/  IADD3 R35, P2, P3, R76, R107, R103 ;  /* 0x0000006b4c237210 */ /* 0x000fe40007b5e067 */
[----:B------:R-:W-:Y:S02]  /*9e590*/  LOP3.LUT R104, R37, R34, R75, 0x96, !PT ;  /* 0x0000002225687212 */ /* 0x000fe400078e964b */
[----:B------:R-:W-:Y:S02]  /*9e5a0*/  LOP3.LUT R105, R33, R32, R53, 0x96, !PT ;  /* 0x0000002021697212 */ /* 0x000fe400078e9635 */
[----:B------:R-:W-:Y:S02]  /*9e5b0*/  IADD3 R39, P0, P1, R84, R55, R90 ;  /* 0x0000003754277210 */ /* 0x000fe4000791e05a */
        /* <DEDUP_REMOVED lines=15> */
[----:B------:R-:W-:Y:S02]  /*9e6b0*/  LOP3.LUT R107, R98, R96, RZ, 0x3c, !PT ;  /* 0x00000060626b7212 */ /* 0x000fe400078e3cff */
[----:B------:R-:W-:Y:S02]  /*9e6c0*/  IADD3 R104, P2, R34, R101, RZ ;  /* 0x0000006522687210 */ /* 0x000fe40007f5e0ff */
[----:B------:R-:W-:Y:S02]  /*9e6d0*/  SHF.L.W.U32.HI R36, R109, 0x10, R102 ;  /* 0x000000106d247819 */ /* 0x000fe40000010e66 */
        /* <DEDUP_REMOVED lines=29> */
[----:B------:R-:W-:Y:S02]  /*9e8b0*/  IADD3.X R75, R68, R93, R75, P2, P3 ;  /* 0x0000005d444b7210 */ /* 0x000fe400017e644b */
[----:B------:R-:W-:Y:S02]  /*9e8c0*/  LOP3.LUT R53, R36, R39, RZ, 0x3c, !PT ;  /* 0x0000002724357212 */ /* 0x000fe400078e3cff */
        /* <DEDUP_REMOVED lines=28> */
[----:B------:R-:W-:Y:S02]  /*9ea90*/  SHF.L.W.U32.HI R103, R93, 0x8, R98 ;  /* 0x000000085d677819 */ /* 0x000fe40000010e62 */
[----:B------:R-:W-:Y:S02]  /*9eaa0*/  IADD3 R55, P2, P3, R40, R73, R95 ;  /* 0x0000004928377210 */ /* 0x000fe40007b5e05f */
        /* <DEDUP_REMOVED lines=23> */
[----:B------:R-:W-:Y:S02]  /*9ec20*/  IADD3 R105, P2, R30, R105, RZ ;  /* 0x000000691e697210 */ /* 0x000fe40007f5e0ff */
[----:B------:R-:W-:Y:S02]  /*9ec30*/  LOP3.LUT R106, R106, R97, RZ, 0x3c, !PT ;  /* 0x000000616a6a7212 */ /* 0x000fe400078e3cff */
[----:B------:R-:W-:Y:S02]  /*9ec40*/  LOP3.LUT R109, R104, R93, RZ, 0x3c, !PT ;  /* 0x0000005d686d7212 */ /* 0x000fe400078e3cff */
[----:B------:R-:W-:Y:S01]  /*9ec50*/  SHF.L.W.U32.HI R35, R38, 0x10, R107 ;  /* 0x0000001026237819 */ /* 0x000fe20000010e6b */
[----:B------:R-:W-:Y:S01]  /*9ec60*/  IMAD.X R102, R31, 0x1, R96, P2 ;  /* 0x000000011f667824 */ /* 0x000fe200010e0660 */
[----:B------:R-:W-:-:S02]  /*9ec70*/  SHF.L.W.U32.HI R49, R107, 0x10, R38 ;  /* 0x000000106b317819 */ /* 0x000fc40000010e26 */
        /* <DEDUP_REMOVED lines=67> */
[----:B------:R-:W-:Y:S02]  /*9f0b0*/  IADD3.X R35, R54, R104, R91, P0, P1 ;  /* 0x0000006836237210 */ /* 0x000fe400007e245b */
[----:B------:R-:W-:-:S02]  /*9f0c0*/  IADD3.X R49, R65, R96, R98, P2, P3 ;  /* 0x0000006041317210 */ /* 0x000fc400017e6462 */
        /* <DEDUP_REMOVED lines=13> */
[----:B------:R-:W-:Y:S02]  /*9f1a0*/  IADD3 R116, P2, R34, R95, RZ ;  /* 0x0000005f22747210 */ /* 0x000fe40007f5e0ff */
[----:B------:R-:W-:Y:S01]  /*9f1b0*/  SHF.L.W.U32.HI R32, R106, 0x10, R107 ;  /* 0x000000106a207819 */ /* 0x000fe20000010e6b */
[----:B------:R-:W-:Y:S02]  /*9f1c0*/  IMAD.X R96, R31, 0x1, R102, P0 ;  /* 0x000000011f607824 */ /* 0x000fe400000e0666 */
[----:B------:R-:W-:Y:S01]  /*9f1d0*/  IMAD.X R108, R28, 0x1, R93, P1 ;  /* 0x000000011c6c7824 */ /* 0x000fe200008e065d */
[----:B------:R-:W-:Y:S01]  /*9f1e0*/  SHF.L.W.U32.HI R36, R107, 0x10, R106 ;  /* 0x000000106b247819 */ /* 0x000fe20000010e6a */
        /* <DEDUP_REMOVED lines=20> */
[----:B------:R-:W-:-:S02]  /*9f330*/  SHF.L.W.U32.HI R100, R118, 0x1, R53 ;  /* 0x0000000176647819 */ /* 0x000fc40000010e35 */
[----:B------:R-:W-:Y:S02]  /*9f340*/  IADD3.X R37, R63, R33, R74, P2, P3 ;  /* 0x000000213f257210 */ /* 0x000fe400017e644a */
[----:B------:R-:W-:Y:S02]  /*9f350*/  IADD3.X R74, R66, R104, R35, P1, P0 ;  /* 0x00000068424a7210 */ /* 0x000fe40000fe0423 */
[----:B------:R-:W-:Y:S02]  /*9f360*/  IADD3.X R103, R47, R102, R88, P4, P5 ;  /* 0x000000662f677210 */ /* 0x000fe400027ea458 */
[----:B------:R-:W-:Y:S02]  /*9f370*/  IADD3 R99, P2, P3, R61, R100, R90 ;  /* 0x000000643d637210 */ /* 0x000fe40007b5e05a */
[----:B------:R-:W-:Y:S02]  /*9f380*/  SHF.L.W.U32.HI R95, R53, 0x1, R118 ;  /* 0x00000001355f7819 */ /* 0x000fe40000010e76 */
        /* <DEDUP_REMOVED lines=11> */
[----:B------:R-:W-:Y:S01]  /*9f440*/  LOP3.LUT R88, R28, R101, RZ, 0x3c, !PT ;  /* 0x000000651c587212 */ /* 0x000fe200078e3cff */
[----:B------:R-:W-:Y:S02]  /*9f450*/  IMAD.X R53, R92, 0x1, R73, P1 ;  /* 0x000000015c357824 */ /* 0x000fe400008e0649 */
[----:B------:R-:W-:Y:S01]  /*9f460*/  IMAD.X R73, R49, 0x1, R112, P2 ;  /* 0x0000000131497824 */ /* 0x000fe200010e0670 */
[----:B------:R-:W-:-:S02]  /*9f470*/  IADD3 R55, P3, R88, R55, RZ ;  /* 0x0000003758377210 */ /* 0x000fc40007f7e0ff */
[----:B------:R-:W-:Y:S02]  /*9f480*/  LOP3.LUT R35, R30, R99, RZ, 0x3c, !PT ;  /* 0x000000631e237212 */ /* 0x000fe400078e3cff */
[----:B------:R-:W-:Y:S02]  /*9f490*/  LOP3.LUT R39, R39, R90, RZ, 0x3c, !PT ;  /* 0x0000005a27277212 */ /* 0x000fe400078e3cff */
[----:B------:R-:W-:Y:S02]  /*9f4a0*/  LOP3.LUT R88, R33, R98, RZ, 0x3c, !PT ;  /* 0x0000006221587212 */ /* 0x000fe400078e3cff */
        /* <DEDUP_REMOVED lines=8> */
[----:B------:R-:W-:Y:S02]  /*9f530*/  SHF.L.W.U32.HI R93, R93, 0x8, R92 ;  /* 0x000000085d5d7819 */ /* 0x000fe40000010e5c */
[----:B------:R-:W-:-:S02]  /*9f540*/  SHF.L.W.U32.HI R92, R33, 0x8, R94 ;  /* 0x00000008215c7819 */ /* 0x000fc40000010e5e */
[----:B------:R-:W-:Y:S02]  /*9f550*/  SHF.L.W.U32.HI R94, R94, 0x8, R33 ;  /* 0x000000085e5e7819 */ /* 0x000fe40000010e21 */
[----:B------:R-:W-:Y:S02]  /*9f560*/  IADD3 R33, P0, P1, R48, R43, R105 ;  /* 0x0000002b30217210 */ /* 0x000fe4000791e069 */
[----:B------:R-:W-:Y:S02]  /*9f570*/  LOP3.LUT R100, R100, R55, RZ, 0x3c, !PT ;  /* 0x0000003764647212 */ /* 0x000fe400078e3cff */
[----:B------:R-:W-:Y:S02]  /*9f580*/  LOP3.LUT R39, R95, R96, RZ, 0x3c, !PT ;  /* 0x000000605f277212 */ /* 0x000fe400078e3cff */
[----:B------:R-:W-:Y:S02]  /*9f590*/  LOP3.LUT R38, R33, R38, R37, 0x96, !PT ;  /* 0x0000002621267212 */ /* 0x000fe400078e9625 */
[----:B------:R-:W-:-:S02]  /*9f5a0*/  SHF.L.W.U32.HI R95, R39, 0x8, R100 ;  /* 0x00000008275f7819 */ /* 0x000fc40000010e64 */
[----:B------:R-:W-:Y:S02]  /*9f5b0*/  IADD3 R35, P2, P3, R76, R75, R93 ;  /* 0x0000004b4c237210 */ /* 0x000fe40007b5e05d */
[----:B------:R-:W-:Y:S02]  /*9f5c0*/  IADD3.X R37, R60, R37, R102, P0, P1 ;  /* 0x000000253c257210 */ /* 0x000fe400007e2466 */
[----:B------:R-:W-:Y:S02]  /*9f5d0*/  SHF.L.W.U32.HI R100, R100, 0x8, R39 ;  /* 0x0000000864647819 */ /* 0x000fe40000010e27 */
[----:B------:R-:W-:Y:S02]  /*9f5e0*/  IADD3.X R39, R81, R103, R88, P2, P3 ;  /* 0x0000006751277210 */ /* 0x000fe400017e6458 */
        /* <DEDUP_REMOVED lines=254> */
[----:B------:R-:W-:Y:S02]  /*a05d0*/  SHF.L.W.U32.HI R90, R98, 0x8, R43 ;  /* 0x00000008625a7819 */ /* 0x000fe40000010e2b */
[----:B------:R-:W-:-:S02]  /*a05e0*/  IADD3 R49, P0, P1, R62, R53, R95 ;  /* 0x000000353e317210 */ /* 0x000fc4000791e05f */
[----:B------:R-:W-:Y:S02]  /*a05f0*/  LOP3.LUT R96, R96, R55, RZ, 0x3c, !PT ;  /* 0x0000003760607212 */ /* 0x000fe400078e3cff */
        /* <DEDUP_REMOVED lines=33> */
[----:B------:R-:W-:Y:S01]  /*a0810*/  SHF.L.W.U32.HI R74, R102, 0x1, R103 ;  /* 0x00000001664a7819 */ /* 0x000fe20000010e67 */
        /* <DEDUP_REMOVED lines=14> */
[----:B------:R-:W-:Y:S02]  /*a0900*/  SHF.L.W.U32.HI R94, R94, 0x1, R55 ;  /* 0x000000015e5e7819 */ /* 0x000fe40000010e37 */
[----:B------:R-:W-:Y:S02]  /*a0910*/  SHF.L.W.U32.HI R90, R96, 0x1, R99 ;  /* 0x00000001605a7819 */ /* 0x000fe40000010e63 */
[----:B------:R-:W-:-:S02]  /*a0920*/  IADD3 R55, P4, P5, R52, R104, R43 ;  /* 0x0000006834377210 */ /* 0x000fc40007d9e02b */
[----:B------:R-:W-:Y:S02]  /*a0930*/  IADD3.X R43, R78, R74, R35, P2, P3 ;  /* 0x0000004a4e2b7210 */ /* 0x000fe400017e6423 */
[----:B------:R-:W-:Y:S02]  /*a0940*/  IADD3 R36, P1, P0, R70, R95, R36 ;  /* 0x0000005f46247210 */ /* 0x000fe4000783e024 */
[----:B------:R-:W-:Y:S02]  /*a0950*/  SHF.L.W.U32.HI R99, R99, 0x1, R96 ;  /* 0x0000000163637819 */ /* 0x000fe40000010e60 */
        /* <DEDUP_REMOVED lines=79> */
[----:B------:R-:W-:Y:S02]  /*a0e50*/  IADD3 R37, P4, P5, R61, R49, R74 ;  /* 0x000000313d257210 */ /* 0x000fe40007d9e04a */
[----:B------:R-:W-:Y:S02]  /*a0e60*/  SHF.L.W.U32.HI R109, R94, 0x1, R99 ;  /* 0x000000015e6d7819 */ /* 0x000fe40000010e63 */
[----:B------:R-:W-:-:S02]  /*a0e70*/  SHF.L.W.U32.HI R101, R100, 0x1, R95 ;  /* 0x0000000164657819 */ /* 0x000fc40000010e5f */
[----:B------:R-:W-:Y:S02]  /*a0e80*/  IADD3 R75, P2, P3, R64, R88, R35 ;  /* 0x00000058404b7210 */ /* 0x000fe40007b5e023 */
[----:B------:R-:W-:Y:S02]  /*a0e90*/  SHF.L.W.U32.HI R94, R95, 0x1, R100 ;  /* 0x000000015f5e7819 */ /* 0x000fe40000010e64 */
[----:B------:R-:W-:Y:S02]  /*a0ea0*/  SHF.L.W.U32.HI R95, R93, 0x1, R90 ;  /* 0x000000015d5f7819 */ /* 0x000fe40000010e5a */
[----:B------:R-:W-:Y:S02]  /*a0eb0*/  IADD3.X R106, R46, R53, R39, P4, P5 ;  /* 0x000000352e6a7210 */ /* 0x000fe400027ea427 */
[----:B------:R-:W-:Y:S02]  /*a0ec0*/  IADD3 R35, P1, P0, R48, R101, R43 ;  /* 0x0000006530237210 */ /* 0x000fe4000783e02b */
        /* <DEDUP_REMOVED lines=40> */
[----:B------:R-:W-:Y:S02]  /*a1150*/  IADD3 R53, P0, P1, R45, R35, R102 ;  /* 0x000000232d357210 */ /* 0x000fe4000791e066 */
[----:B------:R-:W-:-:S02]  /*a1160*/  SHF.L.W.U32.HI R95, R112, 0x8, R43 ;  /* 0x00000008705f7819 */ /* 0x000fc40000010e2b */
[----:B------:R-:W-:Y:S02]  /*a1170*/  LOP3.LUT R103, R34, R33, R106, 0x96, !PT ;  /* 0x0000002122677212 */ /* 0x000fe400078e966a */
        /* <DEDUP_REMOVED lines=9> */
[----:B------:R-:W-:Y:S02]  /*a1210*/  SHF.L.W.U32.HI R29, R103, 0x10, R32 ;  /* 0x00000010671d7819 */ /* 0x000fe40000010e20 */
[----:B------:R-:W-:-:S02]  /*a1220*/  SHF.L.W.U32.HI R30, R32, 0x10, R103 ;  /* 0x00000010201e7819 */ /* 0x000fc40000010e67 */
[----:B------:R-:W-:Y:S02]  /*a1230*/  LOP3.LUT R32, R91, R28, R73, 0x96, !PT ;  /* 0x0000001c5b207212 */ /* 0x000fe400078e9649 */
[----:B------:R-:W-:Y:S02]  /*a1240*/  SHF.L.W.U32.HI R28, R36, 0x10, R31 ;  /* 0x00000010241c7819 */ /* 0x000fe40000010e1f */
[----:B------:R-:W-:Y:S02]  /*a1250*/  SHF.L.W.U32.HI R31, R31, 0x10, R36 ;  /* 0x000000101f1f7819 */ /* 0x000fe40000010e24 */
[----:B------:R-:W-:Y:S02]  /*a1260*/  IADD3 R90, P0, R29, R90, RZ ;  /* 0x0000005a1d5a7210 */ /* 0x000fe40007f1e0ff */
        /* <DEDUP_REMOVED lines=76> */
[----:B------:R-:W-:Y:S02]  /*a1730*/  IADD3.X R92, R78, R101, R75, P0, P1 ;  /* 0x000000654e5c7210 */ /* 0x000fe400007e244b */
[----:B------:R-:W-:Y:S02]  /*a1740*/  IADD3.X R94, R63, R99, R98, P2, P3 ;  /* 0x000000633f5e7210 */ /* 0x000fe400017e6462 */
[----:B------:R-:W-:-:S02]  /*a1750*/  LOP3.LUT R55, R33, R28, R99, 0x96, !PT ;  /* 0x0000001c21377212 */ /* 0x000fc400078e9663 */
[----:B------:R-:W-:Y:S02]  /*a1760*/  LOP3.LUT R95, R35, R32, R95, 0x96, !PT ;  /* 0x00000020235f7212 */ /* 0x000fe400078e965f */
[----:B------:R-:W-:Y:S02]  /*a1770*/  SHF.L.W.U32.HI R28, R104, 0x10, R107 ;  /* 0x00000010681c7819 */ /* 0x000fe40000010e6b */
[----:B------:R-:W-:Y:S02]  /*a1780*/  LOP3.LUT R32, R37, R30, R101, 0x96, !PT ;  /* 0x0000001e25207212 */ /* 0x000fe400078e9665 */
        /* <DEDUP_REMOVED lines=29> */
[----:B------:R-:W-:Y:S02]  /*a1960*/  LOP3.LUT R88, R75, R112, RZ, 0x3c, !PT ;  /* 0x000000704b587212 */ /* 0x000fe400078e3cff */
[----:B------:R-:W-:Y:S02]  /*a1970*/  IADD3 R73, P2, P3, R89, R91, R74 ;  /* 0x0000005b59497210 */ /* 0x000fe40007b5e04a */
[----:B------:R-:W-:Y:S02]  /*a1980*/  IADD3 R74, P1, P0, R83, R106, R37 ;  /* 0x0000006a534a7210 */ /* 0x000fe4000783e025 */
[----:B------:R-:W-:Y:S02]  /*a1990*/  SHF.L.W.U32.HI R99, R97, 0x1, R98 ;  /* 0x0000000161637819 */ /* 0x000fe40000010e62 */
        /* <DEDUP_REMOVED lines=47> */
[----:B------:R-:W-:Y:S02]  /*a1c90*/  IADD3.X R98, R44, R75, R35, P0, P1 ;  /* 0x0000004b2c627210 */ /* 0x000fe400007e2423 */
[----:B------:R-:W-:-:S02]  /*a1ca0*/  LOP3.LUT R30, R105, R30, R101, 0x96, !PT ;  /* 0x0000001e691e7212 */ /* 0x000fc400078e9665 */
[----:B------:R-:W-:Y:S02]  /*a1cb0*/  LOP3.LUT R38, R95, R38, R86, 0x96, !PT ;  /* 0x000000265f267212 */ /* 0x000fe400078e9656 */
[----:B------:R-:W-:Y:S02]  /*a1cc0*/  LOP3.LUT R73, R97, R34, R73, 0x96, !PT ;  /* 0x0000002261497212 */ /* 0x000fe400078e9649 */
[----:B------:R-:W-:Y:S02]  /*a1cd0*/  LOP3.LUT R39, R92, R39, R53, 0x96, !PT ;  /* 0x000000275c277212 */ /* 0x000fe400078e9635 */
[----:B------:R-:W-:Y:S02]  /*a1ce0*/  IADD3.X R101, R60, R101, R103, P2, P3 ;  /* 0x000000653c657210 */ /* 0x000fe400017e6467 */
[----:B------:R-:W-:Y:S02]  /*a1cf0*/  LOP3.LUT R32, R93, R32, R75, 0x96, !PT ;  /* 0x000000205d207212 */ /* 0x000fe400078e964b */
[----:B------:R-:W-:-:S02]  /*a1d00*/  LOP3.LUT R75, R98, R29, R74, 0x96, !PT ;  /* 0x0000001d624b7212 */ /* 0x000fc400078e964a */
[----:B------:R-:W-:Y:S02]  /*a1d10*/  SHF.L.W.U32.HI R43, R90, 0x10, R73 ;  /* 0x000000105a2b7819 */ /* 0x000fe40000010e49 */
[----:B------:R-:W-:Y:S02]  /*a1d20*/  SHF.L.W.U32.HI R53, R73, 0x10, R90 ;  /* 0x0000001049357819 */ /* 0x000fe40000010e5a */
[----:B------:R-:W-:Y:S02]  /*a1d30*/  LOP3.LUT R29, R101, R28, R49, 0x96, !PT ;  /* 0x0000001c651d7212 */ /* 0x000fe400078e9631 */
[----:B------:R-:W-:Y:S02]  /*a1d40*/  SHF.L.W.U32.HI R73, R39, 0x10, R38 ;  /* 0x0000001027497819 */ /* 0x000fe40000010e26 */
[----:B------:R-:W-:Y:S02]  /*a1d50*/  SHF.L.W.U32.HI R49, R38, 0x10, R39 ;  /* 0x0000001026317819 */ /* 0x000fe40000010e27 */
[----:B------:R-:W2:Y:S01]  /*a1d60*/  LDL.64 R38, [R1+0x3c8] ;  /* 0x0003c80001267983 */ /* 0x000ea20000100a00 */
[----:B------:R-:W-:-:S02]  /*a1d70*/  IADD3 R94, P0, R43, R94, RZ ;  /* 0x0000005e2b5e7210 */ /* 0x000fc40007f1e0ff */
[----:B------:R-:W-:Y:S02]  /*a1d80*/  SHF.L.W.U32.HI R86, R75, 0x10, R32 ;  /* 0x000000104b567819 */ /* 0x000fe40000010e20 */
[----:B------:R-:W-:Y:S01]  /*a1d90*/  SHF.L.W.U32.HI R75, R32, 0x10, R75 ;  /* 0x00000010204b7819 */ /* 0x000fe20000010e4b */
[----:B------:R-:W-:Y:S01]  /*a1da0*/  IMAD.X R88, R53, 0x1, R88, P0 ;  /* 0x0000000135587824 */ /* 0x000fe200000e0658 */
[----:B------:R-:W-:Y:S02]  /*a1db0*/  LOP3.LUT R28, R55, R94, RZ, 0x3c, !PT ;  /* 0x0000005e371c7212 */ /* 0x000fe400078e3cff */
[----:B------:R-:W-:Y:S02]  /*a1dc0*/  SHF.L.W.U32.HI R74, R29, 0x10, R30 ;  /* 0x000000101d4a7819 */ /* 0x000fe40000010e1e */
[----:B------:R-:W-:Y:S02]  /*a1dd0*/  SHF.L.W.U32.HI R55, R30, 0x10, R29 ;  /* 0x000000101e377819 */ /* 0x000fe40000010e1d */
[----:B------:R-:W-:-:S02]  /*a1de0*/  IADD3 R30, P1, R75, R104, RZ ;  /* 0x000000684b1e7210 */ /* 0x000fc40007f3e0ff */
[----:B------:R-:W-:Y:S02]  /*a1df0*/  LOP3.LUT R91, R91, R88, RZ, 0x3c, !PT ;  /* 0x000000585b5b7212 */ /* 0x000fe400078e3cff */
[----:B------:R-:W-:Y:S01]  /*a1e00*/  IADD3 R99, P0, R49, R108, RZ ;  /* 0x0000006c31637210 */ /* 0x000fe20007f1e0ff */
        /* <DEDUP_REMOVED lines=58> */
[----:B------:R-:W-:Y:S02]  /*a21b0*/  SHF.L.W.U32.HI R99, R99, 0x8, R28 ;  /* 0x0000000863637819 */ /* 0x000fe40000010e1c */
[----:B------:R-:W-:Y:S02]  /*a21c0*/  IADD3.X R32, R72, R109, R107, P0, P1 ;  /* 0x0000006d48207210 */ /* 0x000fe400007e246b */
[----:B------:R-:W-:-:S02]  /*a21d0*/  IADD3 R88, P0, P1, R67, R34, R100 ;  /* 0x0000002243587210 */ /* 0x000fc4000791e064 */
        /* <DEDUP_REMOVED lines=24> */
[----:B------:R-:W-:-:S02]  /*a2360*/  LOP3.LUT R55, R111, R73, RZ, 0x3c, !PT ;  /* 0x000000496f377212 */ /* 0x000fc400078e3cff */
        /* <DEDUP_REMOVED lines=22> */
[----:B------:R-:W-:Y:S02]  /*a24d0*/  IADD3.X R85, R85, R93, R90, P4, P5 ;  /* 0x0000005d55557210 */ /* 0x000fe400027ea45a */
[----:B------:R-:W-:Y:S02]  /*a24e0*/  IADD3 R52, P2, P3, R52, R102, R37 ;  /* 0x0000006634347210 */ /* 0x000fe40007b5e025 */
[----:B------:R-:W-:Y:S02]  /*a24f0*/  SHF.L.W.U32.HI R98, R98, 0x1, R103 ;  /* 0x0000000162627819 */ /* 0x000fe40000010e67 */
[----:B------:R-:W-:Y:S02]  /*a2500*/  IADD3 R67, P1, P0, R67, R100, R86 ;  /* 0x0000006443437210 */ /* 0x000fe4000783e056 */
[----:B------:R-:W-:Y:S02]  /*a2510*/  LOP3.LUT R86, R35, R85, RZ, 0x3c, !PT ;  /* 0x0000005523567212 */ /* 0x000fe400078e3cff */
[----:B------:R-:W-:-:S02]  /*a2520*/  IADD3.X R90, R54, R91, R32, P2, P3 ;  /* 0x0000005b365a7210 */ /* 0x000fc400017e6420 */
[----:B------:R-:W-:Y:S02]  /*a2530*/  IADD3.X R94, R66, R98, R53, P1, P0 ;  /* 0x00000062425e7210 */ /* 0x000fe40000fe0435 */
[----:B------:R-:W-:Y:S02]  /*a2540*/  LOP3.LUT R37, R36, R75, RZ, 0x3c, !PT ;  /* 0x0000004b24257212 */ /* 0x000fe400078e3cff */
[----:B------:R-:W-:Y:S02]  /*a2550*/  IADD3 R86, P1, R86, R73, RZ ;  /* 0x0000004956567210 */ /* 0x000fe40007f3e0ff */
[----:B------:R-:W-:Y:S02]  /*a2560*/  LOP3.LUT R42, R33, R90, RZ, 0x3c, !PT ;  /* 0x0000005a212a7212 */ /* 0x000fe400078e3cff */
[----:B------:R-:W-:Y:S02]  /*a2570*/  LOP3.LUT R54, R31, R94, RZ, 0x3c, !PT ;  /* 0x0000005e1f367212 */ /* 0x000fe400078e3cff */
[----:B------:R-:W-:-:S02]  /*a2580*/  IADD3 R32, P0, R37, R106, RZ ;  /* 0x0000006a25207210 */ /* 0x000fc40007f1e0ff */
[----:B------:R-:W-:Y:S02]  /*a2590*/  LOP3.LUT R73, R30, R87, RZ, 0x3c, !PT ;  /* 0x000000571e497212 */ /* 0x000fe400078e3cff */
[----:B------:R-:W-:Y:S02]  /*a25a0*/  LOP3.LUT R88, R34, R83, RZ, 0x3c, !PT ;  /* 0x0000005322587212 */ /* 0x000fe400078e3cff */
[----:B------:R-:W-:Y:S01]  /*a25b0*/  IADD3 R37, P3, R42, R95, RZ ;  /* 0x0000005f2a257210 */ /* 0x000fe20007f7e0ff */
[----:B------:R-:W-:Y:S01]  /*a25c0*/  IMAD.X R42, R73, 0x1, R104, P0 ;  /* 0x00000001492a7824 */ /* 0x000fe200000e0668 */
[----:B------:R-:W-:Y:S02]  /*a25d0*/  IADD3 R53, P2, R54, R105, RZ ;  /* 0x0000006936357210 */ /* 0x000fe40007f5e0ff */
[----:B------:R-:W-:Y:S01]  /*a25e0*/  LOP3.LUT R95, R28, R67, RZ, 0x3c, !PT ;  /* 0x000000431c5f7212 */ /* 0x000fe200078e3cff */
        /* <DEDUP_REMOVED lines=14> */
[----:B------:R-:W-:Y:S02]  /*a26d0*/  LOP3.LUT R66, R91, R73, RZ, 0x3c, !PT ;  /* 0x000000495b427212 */ /* 0x000fe400078e3cff */
[----:B------:R-:W-:-:S02]  /*a26e0*/  SHF.L.W.U32.HI R91, R55, 0x8, R92 ;  /* 0x00000008375b7819 */ /* 0x000fc40000010e5c */
[----:B------:R-:W-:Y:S02]  /*a26f0*/  LOP3.LUT R93, R102, R37, RZ, 0x3c, !PT ;  /* 0x00000025665d7212 */ /* 0x000fe400078e3cff */
        /* <DEDUP_REMOVED lines=8> */
[----:B------:R-:W-:Y:S02]  /*a2780*/  LOP3.LUT R35, R64, R35, R85, 0x96, !PT ;  /* 0x0000002340237212 */ /* 0x000fe400078e9655 */
[----:B------:R-:W-:Y:S02]  /*a2790*/  LOP3.LUT R34, R66, R34, R83, 0x96, !PT ;  /* 0x0000002242227212 */ /* 0x000fe400078e9653 */
[----:B------:R-:W-:-:S02]  /*a27a0*/  IADD3 R45, P2, P3, R45, R52, R93 ;  /* 0x000000342d2d7210 */ /* 0x000fc40007b5e05d */
[----:B------:R-:W-:Y:S02]  /*a27b0*/  IADD3.X R83, R72, R94, R91, P0, P1 ;  /* 0x0000005e48537210 */ /* 0x000fe400007e245b */
[----:B------:R-:W-:Y:S02]  /*a27c0*/  LOP3.LUT R94, R62, R31, R94, 0x96, !PT ;  /* 0x0000001f3e5e7212 */ /* 0x000fe400078e965e */
        /* <DEDUP_REMOVED lines=9> */
[----:B------:R-:W-:Y:S02]  /*a2860*/  LOP3.LUT R29, R75, R29, R52, 0x96, !PT ;  /* 0x0000001d4b1d7212 */ /* 0x000fe400078e9634 */
[----:B------:R-:W-:Y:S02]  /*a2870*/  LOP3.LUT R72, R65, R30, R87, 0x96, !PT ;  /* 0x0000001e41487212 */ /* 0x000fe400078e9657 */
[----:B------:R-:W-:Y:S02]  /*a2880*/  LOP3.LUT R52, R95, R46, RZ, 0x3c, !PT ;  /* 0x0000002e5f347212 */ /* 0x000fe400078e3cff */
        /* <DEDUP_REMOVED lines=9> */
[----:B------:R-:W-:Y:S02]  /*a2920*/  LOP3.LUT R85, R96, R61, RZ, 0x3c, !PT ;  /* 0x0000003d60557212 */ /* 0x000fe400078e3cff */
[----:B------:R-:W-:Y:S01]  /*a2930*/  LOP3.LUT R37, R91, R88, RZ, 0x3c, !PT ;  /* 0x000000585b257212 */ /* 0x000fe200078e3cff */
[----:B------:R-:W-:Y:S01]  /*a2940*/  IMAD.X R43, R36, 0x1, R73, P1 ;  /* 0x00000001242b7824 */ /* 0x000fe200008e0649 */
[----:B------:R-:W-:Y:S01]  /*a2950*/  LOP3.LUT R91, R93, R86, RZ, 0x3c, !PT ;  /* 0x000000565d5b7212 */ /* 0x000fe200078e3cff */
[----:B------:R-:W-:Y:S01]  /*a2960*/  IMAD.X R93, R35, 0x1, R42, P0 ;  /* 0x00000001235d7824 */ /* 0x000fe200000e062a */
[----:B------:R-:W-:Y:S02]  /*a2970*/  LOP3.LUT R92, R92, R95, RZ, 0x3c, !PT ;  /* 0x0000005f5c5c7212 */ /* 0x000fe400078e3cff */
[----:B------:R-:W-:Y:S02]  /*a2980*/  SHF.L.W.U32.HI R67, R52, 0x1, R85 ;  /* 0x0000000134437819 */ /* 0x000fe40000010e55 */
[----:B------:R-:W-:-:S02]  /*a2990*/  LOP3.LUT R32, R74, R43, RZ, 0x3c, !PT ;  /* 0x0000002b4a207212 */ /* 0x000fc400078e3cff */
[----:B------:R-:W-:Y:S02]  /*a29a0*/  SHF.L.W.U32.HI R72, R37, 0x1, R92 ;  /* 0x0000000125487819 */ /* 0x000fe40000010e5c */
[----:B------:R-:W-:Y:S02]  /*a29b0*/  LOP3.LUT R73, R49, R90, RZ, 0x3c, !PT ;  /* 0x0000005a31497212 */ /* 0x000fe400078e3cff */
[----:B------:R-:W-:Y:S02]  /*a29c0*/  LOP3.LUT R54, R54, R93, RZ, 0x3c, !PT ;  /* 0x0000005d36367212 */ /* 0x000fe400078e3cff */
[----:B------:R-:W-:Y:S02]  /*a29d0*/  SHF.L.W.U32.HI R85, R85, 0x1, R52 ;  /* 0x0000000155557819 */ /* 0x000fe40000010e34 */
        /* <DEDUP_REMOVED lines=22> */
[----:B------:R-:W-:Y:S01]  /*a2b40*/  IADD3 R55, P2, R55, R90, RZ ;  /* 0x0000005a37377210 */ /* 0x000fe20007f5e0ff */
[----:B------:R-:W-:Y:S01]  /*a2b50*/  IMAD.X R37, R37, 0x1, R43, P1 ;  /* 0x0000000125257824 */ /* 0x000fe200008e062b */
[----:B------:R-:W-:Y:S02]  /*a2b60*/  LOP3.LUT R42, R31, R84, RZ, 0x3c, !PT ;  /* 0x000000541f2a7212 */ /* 0x000fe400078e3cff */
        /* <DEDUP_REMOVED lines=46> */
[-C--:B------:R-:W-:Y:S02]  /*a2e50*/  LOP3.LUT R61, R61, R35.reuse, RZ, 0x3c, !PT ;  /* 0x000000233d3d7212 */ /* 0x080fe400078e3cff */
[----:B------:R-:W-:Y:S01]  /*a2e60*/  LOP3.LUT R26, R26, R35, R48, 0x96, !PT ;  /* 0x000000231a1a7212 */ /* 0x000fe200078e9630 */
[----:B------:R-:W-:Y:S01]  /*a2e70*/  IMAD.X R35, R53, 0x1, R46, P3 ;  /* 0x0000000135237824 */ /* 0x000fe200018e062e */
[----:B------:R-:W-:Y:S01]  /*a2e80*/  IADD3 R45, P1, R28, R45, RZ ;  /* 0x0000002d1c2d7210 */ /* 0x000fe20007f3e0ff */
[----:B------:R-:W-:Y:S01]  /*a2e90*/  IMAD.X R32, R31, 0x1, R32, P0 ;  /* 0x000000011f207824 */ /* 0x000fe200000e0620 */
[----:B------:R-:W-:-:S02]  /*a2ea0*/  LOP3.LUT R65, R65, R54, RZ, 0x3c, !PT ;  /* 0x0000003641417212 */ /* 0x000fc400078e3cff */
[----:B------:R-:W-:Y:S01]  /*a2eb0*/  LOP3.LUT R36, R16, R45, R73, 0x96, !PT ;  /* 0x0000002d10247212 */ /* 0x000fe200078e9649 */
[----:B------:R-:W-:Y:S01]  /*a2ec0*/  IMAD.X R37, R29, 0x1, R37, P1 ;  /* 0x000000011d257824 */ /* 0x000fe200008e0625 */
[----:B------:R-:W-:Y:S02]  /*a2ed0*/  LOP3.LUT R16, R64, R35, RZ, 0x3c, !PT ;  /* 0x0000002340107212 */ /* 0x000fe400078e3cff */
[----:B------:R-:W-:Y:S02]  /*a2ee0*/  IADD3 R55, P2, R30, R55, RZ ;  /* 0x000000371e377210 */ /* 0x000fe40007f5e0ff */
[----:B------:R-:W-:Y:S02]  /*a2ef0*/  LOP3.LUT R62, R62, R45, RZ, 0x3c, !PT ;  /* 0x0000002d3e3e7212 */ /* 0x000fe400078e3cff */
[-C--:B------:R-:W-:Y:S02]  /*a2f00*/  LOP3.LUT R27, R27, R32.reuse, R77, 0x96, !PT ;  /* 0x000000201b1b7212 */ /* 0x080fe400078e964d */
[----:B------:R-:W-:Y:S01]  /*a2f10*/  SHF.L.W.U32.HI R45, R16, 0x1, R65 ;  /* 0x00000001102d7819 */ /* 0x000fe20000010e41 */
[----:B------:R-:W-:Y:S01]  /*a2f20*/  IMAD.X R42, R47, 0x1, R42, P2 ;  /* 0x000000012f2a7824 */ /* 0x000fe200010e062a */
[----:B------:R-:W-:-:S02]  /*a2f30*/  LOP3.LUT R32, R43, R32, RZ, 0x3c, !PT ;  /* 0x000000202b207212 */ /* 0x000fc400078e3cff */
[----:B------:R-:W-:Y:S02]  /*a2f40*/  SHF.L.W.U32.HI R16, R65, 0x1, R16 ;  /* 0x0000000141107819 */ /* 0x000fe40000010e10 */
[----:B------:R-:W-:Y:S02]  /*a2f50*/  LOP3.LUT R43, R40, R37, RZ, 0x3c, !PT ;  /* 0x00000025282b7212 */ /* 0x000fe400078e3cff */
[-C--:B------:R-:W-:Y:S02]  /*a2f60*/  LOP3.LUT R34, R63, R55.reuse, RZ, 0x3c, !PT ;  /* 0x000000373f227212 */ /* 0x080fe400078e3cff */
[----:B------:R-:W-:Y:S02]  /*a2f70*/  LOP3.LUT R10, R10, R55, R83, 0x96, !PT ;  /* 0x000000370a0a7212 */ /* 0x000fe400078e9653 */
[----:B------:R-:W-:Y:S02]  /*a2f80*/  LOP3.LUT R24, R24, R54, R79, 0x96, !PT ;  /* 0x0000003618187212 */ /* 0x000fe400078e964f */
[----:B------:R-:W-:-:S02]  /*a2f90*/  LOP3.LUT R25, R25, R35, R66, 0x96, !PT ;  /* 0x0000002319197212 */ /* 0x000fc400078e9642 */
[----:B------:R-:W-:Y:S02]  /*a2fa0*/  LOP3.LUT R55, R17, R37, R81, 0x96, !PT ;  /* 0x0000002511377212 */ /* 0x000fe400078e9651 */
[----:B------:R-:W-:Y:S02]  /*a2fb0*/  SHF.L.W.U32.HI R17, R32, 0x1, R61 ;  /* 0x0000000120117819 */ /* 0x000fe40000010e3d */
[----:B------:R-:W-:Y:S02]  /*a2fc0*/  LOP3.LUT R28, R18, R28, R45, 0x96, !PT ;  /* 0x0000001c121c7212 */ /* 0x000fe400078e962d */
[----:B------:R-:W-:Y:S02]  /*a2fd0*/  LOP3.LUT R29, R19, R29, R16, 0x96, !PT ;  /* 0x0000001d131d7212 */ /* 0x000fe400078e9610 */
[----:B------:R-:W-:Y:S02]  /*a2fe0*/  SHF.L.W.U32.HI R37, R43, 0x1, R62 ;  /* 0x000000012b257819 */ /* 0x000fe40000010e3e */
[----:B------:R-:W-:-:S02]  /*a2ff0*/  LOP3.LUT R49, R49, R42, RZ, 0x3c, !PT ;  /* 0x0000002a31317212 */ /* 0x000fc400078e3cff */
[----:B------:R-:W-:Y:S02]  /*a3000*/  SHF.L.W.U32.HI R35, R61, 0x1, R32 ;  /* 0x000000013d237819 */ /* 0x000fe40000010e20 */
[----:B------:R-:W-:Y:S01]  /*a3010*/  SHF.L.W.U32.HI R43, R62, 0x1, R43 ;  /* 0x000000013e2b7819 */ /* 0x000fe20000010e2b */
[----:B------:R0:W-:Y:S01]  /*a3020*/  STL.128 [R1+0x2f0], R24 ;  /* 0x0002f01801007387 */ /* 0x0001e20000100c00 */
[----:B------:R-:W-:Y:S02]  /*a3030*/  LOP3.LUT R18, R20, R30, R17, 0x96, !PT ;  /* 0x0000001e14127212 */ /* 0x000fe400078e9611 */
[----:B--2---:R-:W-:Y:S02]  /*a3040*/  IADD3 R20, P0, R38, R71, RZ ;  /* 0x0000004726147210 */ /* 0x004fe40007f1e0ff */
[----:B------:R-:W-:Y:S02]  /*a3050*/  SHF.L.W.U32.HI R32, R49, 0x1, R34 ;  /* 0x0000000131207819 */ /* 0x000fe40000010e22 */
[----:B------:R-:W-:-:S02]  /*a3060*/  LOP3.LUT R19, R21, R47, R35, 0x96, !PT ;  /* 0x0000002f15137212 */ /* 0x000fc400078e9623 */
[----:B------:R-:W-:Y:S02]  /*a3070*/  LOP3.LUT R16, R22, R67, R37, 0x96, !PT ;  /* 0x0000004316107212 */ /* 0x000fe400078e9625 */
[----:B------:R-:W-:Y:S02]  /*a3080*/  LOP3.LUT R17, R23, R53, R43, 0x96, !PT ;  /* 0x0000003517117212 */ /* 0x000fe400078e962b */
[----:B------:R-:W-:Y:S01]  /*a3090*/  SHF.L.W.U32.HI R34, R34, 0x1, R49 ;  /* 0x0000000122227819 */ /* 0x000fe20000010e31 */
[----:B0-----:R-:W-:Y:S02]  /*a30a0*/  IMAD.MOV.U32 R24, RZ, RZ, R36 ;  /* 0x000000ffff187224 */ /* 0x001fe400078e0024 */
[----:B------:R-:W-:Y:S02]  /*a30b0*/  IMAD.MOV.U32 R25, RZ, RZ, R55 ;  /* 0x000000ffff197224 */ /* 0x000fe400078e0037 */
[----:B------:R-:W-:Y:S02]  /*a30c0*/  IMAD.MOV.U32 R26, RZ, RZ, R28 ;  /* 0x000000ffff1a7224 */ /* 0x000fe400078e001c */
[----:B------:R-:W-:Y:S01]  /*a30d0*/  IMAD.MOV.U32 R27, RZ, RZ, R29 ;  /* 0x000000ffff1b7224 */ /* 0x000fe200078e001d */
[----:B------:R-:W-:Y:S01]  /*a30e0*/  LOP3.LUT R22, R14, R33, R32, 0x96, !PT ;  /* 0x000000210e167212 */ /* 0x000fe200078e9620 */
[----:B------:R-:W-:Y:S01]  /*a30f0*/  IMAD.X R21, R39, 0x1, R69, P0 ;  /* 0x0000000127157824 */ /* 0x000fe200000e0645 */
[----:B------:R-:W-:-:S02]  /*a3100*/  LOP3.LUT R23, R15, R31, R34, 0x96, !PT ;  /* 0x0000001f0f177212 */ /* 0x000fc400078e9622 */
[----:B------:R0:W-:Y:S04]  /*a3110*/  STL.128 [R1+0x300], R24 ;  /* 0x0003001801007387 */ /* 0x0001e80000100c00 */
[----:B------:R-:W-:Y:S04]  /*a3120*/  STL.64 [R1+0x3c8], R20 ;  /* 0x0003c81401007387 */ /* 0x000fe80000100a00 */
[----:B------:R-:W-:Y:S01]  /*a3130*/  STL.64 [R1+0x320], R22 ;  /* 0x0003201601007387 */ /* 0x000fe20000100a00 */
[----:B0-----:R-:W-:Y:S02]  /*a3140*/  IMAD.MOV.U32 R24, RZ, RZ, R18 ;  /* 0x000000ffff187224 */ /* 0x001fe400078e0012 */
[----:B------:R-:W-:-:S02]  /*a3150*/  IMAD.MOV.U32 R25, RZ, RZ, R19 ;  /* 0x000000ffff197224 */ /* 0x000fc400078e0013 */
[----:B------:R-:W-:Y:S02]  /*a3160*/  IMAD.MOV.U32 R26, RZ, RZ, R16 ;  /* 0x000000ffff1a7224 */ /* 0x000fe400078e0010 */
[----:B------:R-:W-:Y:S01]  /*a3170*/  IMAD.MOV.U32 R27, RZ, RZ, R17 ;  /* 0x000000ffff1b7224 */ /* 0x000fe200078e0011 */
[----:B------:R-:W-:Y:S04]  /*a3180*/  STL.64 [R1+0x3c8], RZ ;  /* 0x0003c8ff01007387 */ /* 0x000fe80000100a00 */
[----:B------:R-:W-:Y:S01]  /*a3190*/  STL.128 [R1+0x310], R24 ;  /* 0x0003101801007387 */ /* 0x000fe20000100c00 */
[----:B------:R-:W-:Y:S02]  /*a31a0*/  LOP3.LUT R11, R11, R42, R85, 0x96, !PT ;  /* 0x0000002a0b0b7212 */ /* 0x000fe400078e9655 */
[----:B------:R-:W-:Y:S01]  /*a31b0*/  IADD3 R14, P0, -R71, R8, RZ ;  /* 0x00000008470e7210 */ /* 0x000fe20007f1e1ff */
[----:B------:R-:W-:-:S02]  /*a31c0*/  IMAD.MOV.U32 R8, RZ, RZ, R71 ;  /* 0x000000ffff087224 */ /* 0x000fc400078e0047 */
[----:B------:R0:W-:Y:S02]  /*a31d0*/  STL.64 [R1+0x2e8], R10 ;  /* 0x0002e80a01007387 */ /* 0x0001e40000100a00 */
[--C-:B------:R-:W-:Y:S02]  /*a31e0*/  IMAD.X R15, R0, 0x1, ~R69.reuse, P0 ;  /* 0x00000001000f7824 */ /* 0x100fe400000e0e45 */
[----:B------:R-:W-:Y:S01]  /*a31f0*/  IMAD.MOV.U32 R0, RZ, RZ, R69 ;  /* 0x000000ffff007224 */ /* 0x000fe200078e0045 */
[----:B0-----:R-:W-:Y:S02]  /*a3200*/  CS2R R10, SRZ ;  /* 0x00000000000a7805 */ /* 0x001fe4000001ff00 */
.L_x_219:
[----:B------:R-:W-:Y:S05]  /*a3210*/  BSYNC B3 ;  /* 0x0000000000037941 */ /* 0x000fea0003800000 */
.L_x_212:
        /* <DEDUP_REMOVED lines=8> */
.L_x_225:
[----:B------:R-:W-:Y:S05]  /*a32a0*/  BSYNC B2 ;  /* 0x0000000000027941 */ /* 0x000fea0003800000 */
.L_x_211:
[----:B------:R1:W-:Y:S04]  /*a32b0*/  STL.U8 [R1+0x3e9], RZ ;  /* 0x0003e9ff01007387 */ /* 0x0003e80000100000 */
[----:B------:R-:W2:Y:S02]  /*a32c0*/  LDL R0, [R3] ;  /* 0x0000000003007983 */ /* 0x000ea40000100800 */
[----:B--2---:R-:W-:-:S05]  /*a32d0*/  IADD3 R0, R0, 0x1, RZ ;  /* 0x0000000100007810 */ /* 0x004fca0007ffe0ff */
[----:B------:R-:W-:Y:S01]  /*a32e0*/  IMAD.SHL.U32 R7, R0, 0x8, RZ ;  /* 0x0000000800077824 */ /* 0x000fe200078e00ff */
[----:B------:R1:W-:Y:S04]  /*a32f0*/  STL [R3], R0 ;  /* 0x0000000003007387 */ /* 0x0003e80000100800 */
[----:B------:R-:W-:-:S04]  /*a3300*/  LOP3.LUT R7, R7, 0x38, RZ, 0xc0, !PT ;  /* 0x0000003807077812 */ /* 0x000fc800078ec0ff */
[----:B0-----:R-:W-:-:S04]  /*a3310*/  IADD3 R10, P0, P1, R58, R56, R7 ;  /* 0x000000383a0a7210 */ /* 0x001fc8000791e007 */
        /* <DEDUP_REMOVED lines=23> */
.L_x_201:
        /* <DEDUP_REMOVED lines=107> */
.L_x_231:
[----:B0-----:R-:W-:Y:S05]  /*a3b40*/  BSYNC B3 ;  /* 0x0000000000037941 */ /* 0x001fea0003800000 */
.L_x_230:
        /* <DEDUP_REMOVED lines=284> */
.L_x_229:
[----:B01----:R-:W-:Y:S05]  /*a4d10*/  BSYNC B2 ;  /* 0x0000000000027941 */ /* 0x003fea0003800000 */
.L_x_228:
        /* <DEDUP_REMOVED lines=128> */
[----:B------:R-:W4:Y:S01]  /*a5520*/  LDL.128 R32, [R1] ;  /* 0x0000000001207983 */ /* 0x000f220000100c00 */
        /* <DEDUP_REMOVED lines=12> */
[----:B------:R-:W2:Y:S01]  /*a55f0*/  LDL.128 R28, [R1+0x40] ;  /* 0x00004000011c7983 */ /* 0x000ea20000100c00 */
[----:B------:R-:W-:-:S02]  /*a5600*/  LOP3.LUT R10, R61, R7, R15, 0xfe, !PT ;  /* 0x000000073d0a7212 */ /* 0x000fc400078efe0f */
[----:B------:R-:W-:Y:S02]  /*a5610*/  PRMT R63, R58, 0x6540, R11 ;  /* 0x000065403a3f7816 */ /* 0x000fe4000000000b */
[----:B------:R-:W-:Y:S02]  /*a5620*/  SHF.R.U32.HI R7, RZ, 0x8, R57 ;  /* 0x00000008ff077819 */ /* 0x000fe40000011639 */
[----:B------:R-:W-:Y:S02]  /*a5630*/  LOP3.LUT R11, R39, R59, R37, 0xfe, !PT ;  /* 0x0000003b270b7212 */ /* 0x000fe400078efe25 */
[----:B------:R-:W-:Y:S01]  /*a5640*/  SHF.R.U32.HI R0, RZ, 0x8, R56 ;  /* 0x00000008ff007819 */ /* 0x000fe20000011638 */
[----:B------:R-:W-:Y:S01]  /*a5650*/  IMAD.MOV.U32 R8, RZ, RZ, R62 ;  /* 0x000000ffff087224 */ /* 0x000fe200078e003e */
[----:B------:R-:W-:Y:S02]  /*a5660*/  LOP3.LUT R10, R10, 0xff, R57, 0xf8, !PT ;  /* 0x000000ff0a0a7812 */ /* 0x000fe400078ef839 */
[----:B------:R-:W-:-:S02]  /*a5670*/  PRMT R7, R7, 0x7104, RZ ;  /* 0x0000710407077816 */ /* 0x000fc400000000ff */
[----:B------:R-:W-:Y:S02]  /*a5680*/  LOP3.LUT R61, R11, 0xff, R56, 0xf8, !PT ;  /* 0x000000ff0b3d7812 */ /* 0x000fe400078ef838 */
[----:B------:R-:W-:Y:S01]  /*a5690*/  PRMT R0, R0, 0x7104, RZ ;  /* 0x0000710400007816 */ /* 0x000fe200000000ff */
[----:B------:R-:W3:Y:S01]  /*a56a0*/  LDL.128 R56, [R1+0x30] ;  /* 0x0000300001387983 */ /* 0x000ee20000100c00 */
[----:B------:R-:W-:Y:S01]  /*a56b0*/  LOP3.LUT R15, R10, R7, RZ, 0xfc, !PT ;  /* 0x000000070a0f7212 */ /* 0x000fe200078efcff */
[----:B------:R-:W-:Y:S01]  /*a56c0*/  IMAD.MOV.U32 R10, RZ, RZ, R70 ;  /* 0x000000ffff0a7224 */ /* 0x000fe200078e0046 */
[----:B------:R-:W-:Y:S02]  /*a56d0*/  LOP3.LUT R61, R61, R0, RZ, 0xfc, !PT ;  /* 0x000000003d3d7212 */ /* 0x000fe400078efcff */
[----:B------:R-:W-:Y:S02]  /*a56e0*/  SHF.R.U32.HI R0, RZ, 0x8, R8 ;  /* 0x00000008ff007819 */ /* 0x000fe40000011608 */
[----:B------:R-:W-:-:S02]  /*a56f0*/  LOP3.LUT R71, R38, R71, R36, 0xfe, !PT ;  /* 0x0000004726477212 */ /* 0x000fc400078efe24 */
[----:B------:R-:W3:Y:S01]  /*a5700*/  LDL.128 R36, [R1+0x10] ;  /* 0x0000100001247983 */ /* 0x000ee20000100c00 */
[----:B------:R-:W-:Y:S01]  /*a5710*/  SHF.R.U32.HI R7, RZ, 0x8, R10 ;  /* 0x00000008ff077819 */ /* 0x000fe2000001160a */
[----:B------:R-:W-:Y:S01]  /*a5720*/  IMAD.U32 R8, R8, 0x10000, RZ ;  /* 0x0001000008087824 */ /* 0x000fe200078e00ff */
[----:B------:R-:W-:Y:S02]  /*a5730*/  LOP3.LUT R0, R0, 0xffff, RZ, 0xc0, !PT ;  /* 0x0000ffff00007812 */ /* 0x000fe400078ec0ff */
[----:B------:R-:W-:Y:S02]  /*a5740*/  LOP3.LUT R11, R7, 0xffff, RZ, 0xc0, !PT ;  /* 0x0000ffff070b7812 */ /* 0x000fe400078ec0ff */
[----:B------:R-:W-:Y:S01]  /*a5750*/  LOP3.LUT R8, R61, 0xff0000, R8, 0xf8, !PT ;  /* 0x00ff00003d087812 */ /* 0x000fe200078ef808 */
[----:B------:R-:W-:Y:S01]  /*a5760*/  IMAD.SHL.U32 R7, R0, 0x1000000, RZ ;  /* 0x0100000000077824 */ /* 0x000fe200078e00ff */
[----:B------:R-:W-:Y:S02]  /*a5770*/  LOP3.LUT R0, R60, R63, R14, 0xfe, !PT ;  /* 0x0000003f3c007212 */ /* 0x000fe400078efe0e */
[----:B------:R-:W3:Y:S01]  /*a5780*/  LDL.128 R60, [R1+0x50] ;  /* 0x00005000013c7983 */ /* 0x000ee20000100c00 */
[----:B------:R-:W-:-:S02]  /*a5790*/  IMAD.U32 R10, R10, 0x10000, RZ ;  /* 0x000100000a0a7824 */ /* 0x000fc400078e00ff */
        /* <DEDUP_REMOVED lines=257> */
[----:B------:R-:W-:Y:S02]  /*a67b0*/  SHF.R.U32.HI R41, RZ, 0x8, R41 ;  /* 0x00000008ff297819 */ /* 0x000fe40000011629 */
[----:B------:R-:W-:Y:S02]  /*a67c0*/  IADD3 R91, P0, P1, R49, R52, R32 ;  /* 0x00000034315b7210 */ /* 0x000fe4000791e020 */
[----:B------:R-:W-:-:S02]  /*a67d0*/  LOP3.LUT R46, R45, 0xff0000, R44, 0xf8, !PT ;  /* 0x00ff00002d2e7812 */ /* 0x000fc400078ef82c */
[----:B------:R-:W-:Y:S02]  /*a67e0*/  LOP3.LUT R45, R31, 0x9b05688c, R83, 0x96, !PT ;  /* 0x9b05688c1f2d7812 */ /* 0x000fe400078e9653 */
[----:B------:R-:W-:Y:S02]  /*a67f0*/  LOP3.LUT R41, R41, 0xffff, RZ, 0xc0, !PT ;  /* 0x0000ffff29297812 */ /* 0x000fe400078ec0ff */
[----:B------:R-:W-:Y:S02]  /*a6800*/  LOP3.LUT R44, R30, 0x2b3e6c1f, R77, 0x96, !PT ;  /* 0x2b3e6c1f1e2c7812 */ /* 0x000fe400078e964d */
[----:B------:R-:W-:Y:S02]  /*a6810*/  IADD3.X R105, R65, R53, R33, P0, P1 ;  /* 0x0000003541697210 */ /* 0x000fe400007e2421 */
[----:B------:R-:W-:Y:S02]  /*a6820*/  SHF.R.U32.HI R30, RZ, 0x8, R42 ;  /* 0x00000008ff1e7819 */ /* 0x000fe4000001162a */
[----:B------:R-:W-:Y:S01]  /*a6830*/  IADD3 R47, P2, R45, -0x7b3558c5, RZ ;  /* 0x84caa73b2d2f7810 */ /* 0x000fe20007f5e0ff */
[----:B------:R-:W-:Y:S01]  /*a6840*/  IMAD.SHL.U32 R41, R41, 0x1000000, RZ ;  /* 0x0100000029297824 */ /* 0x000fe200078e00ff */
[----:B------:R-:W-:-:S02]  /*a6850*/  LOP3.LUT R95, R29, 0x510e527f, R105, 0x96, !PT ;  /* 0x510e527f1d5f7812 */ /* 0x000fc400078e9669 */
[----:B------:R-:W-:Y:S02]  /*a6860*/  LOP3.LUT R31, R30, 0xffff, RZ, 0xc0, !PT ;  /* 0x0000ffff1e1f7812 */ /* 0x000fe400078ec0ff */
[----:B------:R-:W-:Y:S02]  /*a6870*/  LOP3.LUT R70, R70, 0xff0000, R43, 0xf8, !PT ;  /* 0x00ff000046467812 */ /* 0x000fe400078ef82b */
        /* <DEDUP_REMOVED lines=9> */
[----:B------:R-:W-:Y:S02]  /*a6910*/  LOP3.LUT R28, R46, R31, RZ, 0xfc, !PT ;  /* 0x0000001f2e1c7212 */ /* 0x000fe400078efcff */
[----:B------:R-:W-:-:S02]  /*a6920*/  SHF.L.W.U32.HI R43, R41, 0x8, R42 ;  /* 0x00000008292b7819 */ /* 0x000fc40000010e2a */
[----:B------:R-:W-:Y:S02]  /*a6930*/  IADD3 R97, P2, P3, R11, R58, R38 ;  /* 0x0000003a0b617210 */ /* 0x000fe40007b5e026 */
[----:B------:R-:W-:Y:S02]  /*a6940*/  LOP3.LUT R85, R52, R81, RZ, 0x3c, !PT ;  /* 0x0000005134557212 */ /* 0x000fe400078e3cff */
[----:B------:R-:W-:Y:S02]  /*a6950*/  LOP3.LUT R46, R53, R75, RZ, 0x3c, !PT ;  /* 0x0000004b352e7212 */ /* 0x000fe400078e3cff */
[----:B------:R-:W-:Y:S02]  /*a6960*/  IADD3.X R103, R73, R57, R37, P0, P1 ;  /* 0x0000003949677210 */ /* 0x000fe400007e2425 */
[----:B------:R-:W-:Y:S02]  /*a6970*/  SHF.L.W.U32.HI R41, R42, 0x8, R41 ;  /* 0x000000082a297819 */ /* 0x000fe40000010e29 */
[----:B------:R-:W-:-:S02]  /*a6980*/  IADD3 R70, P4, P5, R66, R77, R43 ;  /* 0x0000004d42467210 */ /* 0x000fc40007d9e02b */
[----:B------:R-:W-:Y:S02]  /*a6990*/  IADD3.X R99, R15, R59, R39, P2, P3 ;  /* 0x0000003b0f637210 */ /* 0x000fe400017e6427 */
[----:B------:R-:W-:Y:S02]  /*a69a0*/  SHF.L.W.U32.HI R74, R46, 0x8, R85 ;  /* 0x000000082e4a7819 */ /* 0x000fe40000010e55 */
[----:B------:R-:W-:Y:S02]  /*a69b0*/  SHF.L.W.U32.HI R85, R85, 0x8, R46 ;  /* 0x0000000855557819 */ /* 0x000fe40000010e2e */
[----:B------:R-:W-:Y:S02]  /*a69c0*/  LOP3.LUT R79, R61, 0x1f83d9ab, R103, 0x96, !PT ;  /* 0x1f83d9ab3d4f7812 */ /* 0x000fe400078e9667 */
[----:B------:R-:W-:Y:S02]  /*a69d0*/  IADD3.X R83, R68, R83, R41, P4, P5 ;  /* 0x0000005344537210 */ /* 0x000fe400027ea429 */
[----:B------:R-:W-:-:S02]  /*a69e0*/  LOP3.LUT R78, R63, 0x5be0cd19, R99, 0x96, !PT ;  /* 0x5be0cd193f4e7812 */ /* 0x000fc400078e9663 */
[----:B------:R-:W-:Y:S02]  /*a69f0*/  LOP3.LUT R77, R60, 0xfb41bd6b, R101, 0x96, !PT ;  /* 0xfb41bd6b3c4d7812 */ /* 0x000fe400078e9665 */
[----:B------:R-:W-:Y:S02]  /*a6a00*/  IADD3 R88, P2, R79, -0x16b07d5, RZ ;  /* 0xfe94f82b4f587810 */ /* 0x000fe40007f5e0ff */
[----:B------:R-:W-:Y:S02]  /*a6a10*/  IADD3 R84, P0, P1, R48, R91, R85 ;  /* 0x0000005b30547210 */ /* 0x000fe4000791e055 */
[----:B------:R-:W-:Y:S02]  /*a6a20*/  LOP3.LUT R29, R45, R70, RZ, 0x3c, !PT ;  /* 0x000000462d1d7212 */ /* 0x000fe400078e3cff */
[----:B------:R-:W-:Y:S02]  /*a6a30*/  LOP3.LUT R42, R44, R83, RZ, 0x3c, !PT ;  /* 0x000000532c2a7212 */ /* 0x000fe400078e3cff */
[----:B------:R-:W-:-:S02]  /*a6a40*/  LOP3.LUT R89, R62, 0x137e2179, R97, 0x96, !PT ;  /* 0x137e21793e597812 */ /* 0x000fc400078e9661 */
[----:B------:R-:W-:Y:S02]  /*a6a50*/  IADD3 R86, P3, R78, 0x5f1d36f1, RZ ;  /* 0x5f1d36f14e567810 */ /* 0x000fe40007f7e0ff */
[----:B------:R-:W-:Y:S02]  /*a6a60*/  IADD3.X R93, R77, 0x3c6ef372, RZ, P2, !PT ;  /* 0x3c6ef3724d5d7810 */ /* 0x000fe400017fe4ff */
[----:B------:R-:W-:Y:S02]  /*a6a70*/  IADD3.X R72, R64, R105, R74, P0, P1 ;  /* 0x0000006940487210 */ /* 0x000fe400007e244a */
[----:B------:R-:W-:Y:S02]  /*a6a80*/  SHF.L.W.U32.HI R31, R42, 0x10, R29 ;  /* 0x000000102a1f7819 */ /* 0x000fe40000010e1d */
[----:B------:R-:W-:Y:S02]  /*a6a90*/  IADD3.X R91, R89, -0x5ab00ac6, RZ, P3, !PT ;  /* 0xa54ff53a595b7810 */ /* 0x000fe40001ffe4ff */
[----:B------:R-:W-:-:S02]  /*a6aa0*/  SHF.L.W.U32.HI R29, R29, 0x10, R42 ;  /* 0x000000101d1d7819 */ /* 0x000fc40000010e2a */
        /* <DEDUP_REMOVED lines=10> */
[----:B------:R-:W-:Y:S02]  /*a6b50*/  IADD3 R60, P0, R29, R47, RZ ;  /* 0x0000002f1d3c7210 */ /* 0x000fe40007f1e0ff */
[----:B------:R-:W-:-:S02]  /*a6b60*/  SHF.L.W.U32.HI R76, R45, 0x8, R76 ;  /* 0x000000082d4c7819 */ /* 0x000fc40000010e4c */
[----:B------:R-:W-:Y:S01]  /*a6b70*/  IADD3 R62, P1, P2, R0, R101, R61 ;  /* 0x00000065003e7210 */ /* 0x000fe20007a3e03d */
[----:B------:R-:W-:Y:S01]  /*a6b80*/  IMAD.X R80, R31, 0x1, R80, P0 ;  /* 0x000000011f507824 */ /* 0x000fe200000e0650 */
[----:B------:R-:W-:Y:S02]  /*a6b90*/  SHF.L.W.U32.HI R63, R46, 0x8, R63 ;  /* 0x000000082e3f7819 */ /* 0x000fe40000010e3f */
        /* <DEDUP_REMOVED lines=34> */
[----:B------:R-:W-:-:S02]  /*a6dc0*/  IADD3.X R72, R16, R77, R72, P2, P3 ;  /* 0x0000004d10487210 */ /* 0x000fc400017e6448 */
[----:B------:R-:W-:Y:S02]  /*a6dd0*/  IADD3 R63, P1, P0, R23, R76, R62 ;  /* 0x0000004c173f7210 */ /* 0x000fe4000783e03e */
[----:B------:R-:W-:Y:S02]  /*a6de0*/  SHF.L.W.U32.HI R81, R81, 0x1, R82 ;  /* 0x0000000151517819 */ /* 0x000fe40000010e52 */
        /* <DEDUP_REMOVED lines=28> */
[----:B------:R-:W-:Y:S02]  /*a6fb0*/  SHF.L.W.U32.HI R79, R79, 0x8, R74 ;  /* 0x000000084f4f7819 */ /* 0x000fe40000010e4a */
        /* <DEDUP_REMOVED lines=36> */
[----:B------:R-:W-:Y:S02]  /*a7200*/  IADD3 R94, P1, R42, R61, RZ ;  /* 0x0000003d2a5e7210 */ /* 0x000fe40007f3e0ff */
[----:B------:R-:W-:Y:S02]  /*a7210*/  IADD3 R97, P0, R45, R62, RZ ;  /* 0x0000003e2d617210 */ /* 0x000fe40007f1e0ff */
[----:B------:R-:W-:Y:S01]  /*a7220*/  SHF.L.W.U32.HI R63, R88, 0x1, R93 ;  /* 0x00000001583f7819 */ /* 0x000fe20000010e5d */
[----:B------:R-:W-:Y:S01]  /*a7230*/  IMAD.X R96, R44, 0x1, R75, P1 ;  /* 0x000000012c607824 */ /* 0x000fe200008e064b */
        /* <DEDUP_REMOVED lines=16> */
[----:B------:R-:W-:Y:S02]  /*a7340*/  IADD3 R76, P2, P3, R40, R80, R77 ;  /* 0x00000050284c7210 */ /* 0x000fe40007b5e04d */
        /* <DEDUP_REMOVED lines=64> */
[----:B------:R-:W-:Y:S02]  /*a7750*/  IADD3 R96, P1, R41, R82, RZ ;  /* 0x0000005229607210 */ /* 0x000fe40007f3e0ff */
[----:B------:R-:W-:Y:S02]  /*a7760*/  SHF.L.W.U32.HI R46, R91, 0x10, R92 ;  /* 0x000000105b2e7819 */ /* 0x000fe40000010e5c */
[----:B------:R-:W-:Y:S02]  /*a7770*/  IADD3 R61, P0, R44, R61, RZ ;  /* 0x0000003d2c3d7210 */ /* 0x000fe40007f1e0ff */
[----:B------:R-:W-:Y:S01]  /*a7780*/  LOP3.LUT R77, R95, R62, RZ, 0x3c, !PT ;  /* 0x0000003e5f4d7212 */ /* 0x000fe200078e3cff */
[----:B------:R-:W-:Y:S01]  /*a7790*/  IMAD.X R95, R45, 0x1, R78, P2 ;  /* 0x000000012d5f7824 */ /* 0x000fe200010e064e */
        /* <DEDUP_REMOVED lines=75> */
[----:B------:R-:W-:Y:S02]  /*a7c50*/  LOP3.LUT R42, R77, R42, R91, 0x96, !PT ;  /* 0x0000002a4d2a7212 */ /* 0x000fe400078e965b */
[----:B------:R-:W-:Y:S02]  /*a7c60*/  SHF.L.W.U32.HI R43, R46, 0x10, R45 ;  /* 0x000000102e2b7819 */ /* 0x000fe40000010e2d */
[----:B------:R-:W-:Y:S02]  /*a7c70*/  SHF.L.W.U32.HI R41, R45, 0x10, R46 ;  /* 0x000000102d297819 */ /* 0x000fe40000010e2e */
[----:B------:R-:W-:Y:S01]  /*a7c80*/  SHF.L.W.U32.HI R45, R92, 0x10, R87 ;  /* 0x000000105c2d7819 */ /* 0x000fe20000010e57 */
[----:B------:R-:W-:Y:S01]  /*a7c90*/  IMAD.X R70, R29, 0x1, R88, P0 ;  /* 0x000000011d467824 */ /* 0x000fe200000e0658 */
[----:B------:R-:W-:-:S02]  /*a7ca0*/  SHF.L.W.U32.HI R44, R63, 0x10, R42 ;  /* 0x000000103f2c7819 */ /* 0x000fc40000010e2a */
[----:B------:R-:W-:Y:S02]  /*a7cb0*/  SHF.L.W.U32.HI R42, R42, 0x10, R63 ;  /* 0x000000102a2a7819 */ /* 0x000fe40000010e3f */
[----:B------:R-:W-:Y:S02]  /*a7cc0*/  IADD3 R88, P2, R41, R62, RZ ;  /* 0x0000003e29587210 */ /* 0x000fe40007f5e0ff */
[----:B------:R-:W-:Y:S02]  /*a7cd0*/  SHF.L.W.U32.HI R46, R87, 0x10, R92 ;  /* 0x00000010572e7819 */ /* 0x000fe40000010e5c */
[----:B------:R-:W-:Y:S01]  /*a7ce0*/  IADD3 R97, P0, R45, R60, RZ ;  /* 0x0000003c2d617210 */ /* 0x000fe20007f1e0ff */
[----:B------:R-:W-:Y:S01]  /*a7cf0*/  IMAD.X R86, R43, 0x1, R86, P2 ;  /* 0x000000012b567824 */ /* 0x000fe200010e0656 */
[----:B------:R-:W-:Y:S02]  /*a7d00*/  LOP3.LUT R95, R95, R78, RZ, 0x3c, !PT ;  /* 0x0000004e5f5f7212 */ /* 0x000fe400078e3cff */
[----:B------:R-:W-:-:S02]  /*a7d10*/  LOP3.LUT R94, R89, R70, RZ, 0x3c, !PT ;  /* 0x00000046595e7212 */ /* 0x000fc400078e3cff */
[----:B------:R-:W-:Y:S01]  /*a7d20*/  IADD3 R92, P1, R42, R75, RZ ;  /* 0x0000004b2a5c7210 */ /* 0x000fe20007f3e0ff */
[----:B------:R-:W-:Y:S01]  /*a7d30*/  IMAD.X R75, R46, 0x1, R61, P0 ;  /* 0x000000012e4b7824 */ /* 0x000fe200000e063d */
[----:B------:R-:W-:Y:S02]  /*a7d40*/  SHF.L.W.U32.HI R63, R94, 0x1, R95 ;  /* 0x000000015e3f7819 */ /* 0x000fe40000010e5f */
[----:B------:R-:W-:Y:S01]  /*a7d50*/  SHF.L.W.U32.HI R62, R95, 0x1, R94 ;  /* 0x000000015f3e7819 */ /* 0x000fe20000010e5e */
        /* <DEDUP_REMOVED lines=27> */
[----:B------:R-:W-:-:S02]  /*a7f10*/  IADD3 R61, P0, R61, R92, RZ ;  /* 0x0000005c3d3d7210 */ /* 0x000fc40007f1e0ff */
[----:B------:R-:W-:Y:S02]  /*a7f20*/  LOP3.LUT R79, R42, R87, RZ, 0x3c, !PT ;  /* 0x000000572a4f7212 */ /* 0x000fe400078e3cff */
        /* <DEDUP_REMOVED lines=21> */
[----:B------:R-:W-:-:S02]  /*a8080*/  IADD3 R81, P2, P3, R49, R87, R94 ;  /* 0x0000005731517210 */ /* 0x000fc40007b5e05e */
[----:B------:R-:W-:Y:S02]  /*a8090*/  SHF.L.W.U32.HI R86, R62, 0x8, R85 ;  /* 0x000000083e567819 */ /* 0x000fe40000010e55 */
[----:B------:R-:W-:Y:S02]  /*a80a0*/  SHF.L.W.U32.HI R89, R85, 0x8, R62 ;  /* 0x0000000855597819 */ /* 0x000fe40000010e3e */
        /* <DEDUP_REMOVED lines=27> */
[----:B------:R-:W-:Y:S02]  /*a8260*/  LOP3.LUT R77, R94, R80, RZ, 0x3c, !PT ;  /* 0x000000505e4d7212 */ /* 0x000fe400078e3cff */
[----:B------:R-:W-:Y:S01]  /*a8270*/  IADD3 R95, P2, R43, R60, RZ ;  /* 0x0000003c2b5f7210 */ /* 0x000fe20007f5e0ff */
[----:B------:R-:W-:Y:S01]  /*a8280*/  IMAD.X R97, R31, 0x1, R70, P1 ;  /* 0x000000011f617824 */ /* 0x000fe200008e0646 */
[----:B------:R-:W-:Y:S02]  /*a8290*/  SHF.L.W.U32.HI R46, R96, 0x10, R93 ;  /* 0x00000010602e7819 */ /* 0x000fe40000010e5d */
        /* <DEDUP_REMOVED lines=150> */
[----:B------:R-:W-:Y:S02]  /*a8c00*/  LOP3.LUT R94, R84, R46, R91, 0x96, !PT ;  /* 0x0000002e545e7212 */ /* 0x000fe400078e965b */
        /* <DEDUP_REMOVED lines=43> */
[----:B------:R-:W-:Y:S02]  /*a8ec0*/  SHF.L.W.U32.HI R85, R63, 0x1, R62 ;  /* 0x000000013f557819 */ /* 0x000fe40000010e3e */
[----:B------:R-:W-:Y:S02]  /*a8ed0*/  IADD3.X R70, R67, R77, R70, P2, P3 ;  /* 0x0000004d43467210 */ /* 0x000fe400017e6446 */
[----:B------:R-:W-:Y:S02]  /*a8ee0*/  IADD3.X R83, R7, R74, R83, P4, P5 ;  /* 0x0000004a07537210 */ /* 0x000fe400027ea453 */
        /* <DEDUP_REMOVED lines=350> */
[----:B------:R-:W-:-:S02]  /*aa4d0*/  IADD3 R70, P2, P3, R48, R87, R77 ;  /* 0x0000005730467210 */ /* 0x000fc40007b5e04d */
[----:B------:R-:W-:Y:S02]  /*aa4e0*/  SHF.L.W.U32.HI R86, R86, 0x1, R47 ;  /* 0x0000000156567819 */ /* 0x000fe40000010e2f */
        /* <DEDUP_REMOVED lines=25> */
[----:B------:R-:W-:Y:S02]  /*aa680*/  LOP3.LUT R80, R80, R77, RZ, 0x3c, !PT ;  /* 0x0000004d50507212 */ /* 0x000fe400078e3cff */
[----:B------:R-:W-:-:S02]  /*aa690*/  LOP3.LUT R79, R86, R47, RZ, 0x3c, !PT ;  /* 0x0000002f564f7212 */ /* 0x000fc400078e3cff */
[----:B------:R-:W-:Y:S02]  /*aa6a0*/  SHF.L.W.U32.HI R62, R88, 0x8, R85 ;  /* 0x00000008583e7819 */ /* 0x000fe40000010e55 */
[----:B------:R-:W-:Y:S02]  /*aa6b0*/  SHF.L.W.U32.HI R85, R85, 0x8, R88 ;  /* 0x0000000855557819 */ /* 0x000fe40000010e58 */
[----:B------:R-:W-:Y:S02]  /*aa6c0*/  IADD3 R86, P0, P1, R26, R74, R95 ;  /* 0x0000004a1a567210 */ /* 0x000fe4000791e05f */
[----:B------:R-:W-:Y:S02]  /*aa6d0*/  SHF.L.W.U32.HI R89, R90, 0x8, R81 ;  /* 0x000000085a597819 */ /* 0x000fe40000010e51 */
[----:B------:R-:W-:Y:S02]  /*aa6e0*/  LOP3.LUT R81, R87, R78, RZ, 0x3c, !PT ;  /* 0x0000004e57517212 */ /* 0x000fe400078e3cff */
[----:B------:R-:W-:-:S02]  /*aa6f0*/  LOP3.LUT R90, R93, R76, RZ, 0x3c, !PT ;  /* 0x0000004c5d5a7212 */ /* 0x000fc400078e3cff */
[----:B------:R-:W-:Y:S02]  /*aa700*/  SHF.L.W.U32.HI R87, R79, 0x8, R80 ;  /* 0x000000084f577819 */ /* 0x000fe40000010e50 */
[----:B------:R-:W-:Y:S02]  /*aa710*/  SHF.L.W.U32.HI R88, R80, 0x8, R79 ;  /* 0x0000000850587819 */ /* 0x000fe40000010e4f */
        /* <DEDUP_REMOVED lines=1059> */
[----:B------:R-:W-:Y:S02]  /*ae950*/  LOP3.LUT R23, R65, R19, R72, 0x96, !PT ;  /* 0x0000001341177212 */ /* 0x000fe400078e9648 */
[----:B------:R-:W-:Y:S02]  /*ae960*/  IADD3.X R71, R25, R72, R22, P2, P3 ;  /* 0x0000004819477210 */ /* 0x000fe400017e6416 */
[----:B------:R-:W-:-:S02]  /*ae970*/  IADD3 R19, P4, P5, R66, R49, R43 ;  /* 0x0000003142137210 */ /* 0x000fc40007d9e02b */
        /* <DEDUP_REMOVED lines=23> */
[----:B------:R-:W-:Y:S01]  /*aeaf0*/  LOP3.LUT R65, R32, R14, R65, 0x96, !PT ;  /* 0x0000000e20417212 */ /* 0x000fe200078e9641 */
[----:B------:R-:W-:Y:S01]  /*aeb00*/  IMAD.X R32, R8, 0x1, R61, P2 ;  /* 0x0000000108207824 */ /* 0x000fe200010e063d */
[----:B------:R-:W-:Y:S01]  /*aeb10*/  LOP3.LUT R26, R43, R11, RZ, 0x3c, !PT ;  /* 0x0000000b2b1a7212 */ /* 0x000fe200078e3cff */
[----:B------:R-:W-:Y:S01]  /*aeb20*/  IMAD.X R43, R7, 0x1, R0, P0 ;  /* 0x00000001072b7824 */ /* 0x000fe200000e0600 */
[----:B------:R-:W-:-:S02]  /*aeb30*/  LOP3.LUT R27, R28, R17, RZ, 0x3c, !PT ;  /* 0x000000111c1b7212 */ /* 0x000fc400078e3cff */
[----:B------:R-:W-:Y:S01]  /*aeb40*/  LOP3.LUT R28, R21, R18, RZ, 0x3c, !PT ;  /* 0x00000012151c7212 */ /* 0x000fe200078e3cff */
[----:B------:R-:W-:Y:S01]  /*aeb50*/  IMAD.X R21, R15, 0x1, R64, P1 ;  /* 0x000000010f157824 */ /* 0x000fe200008e0640 */
[----:B------:R-:W-:Y:S02]  /*aeb60*/  LOP3.LUT R40, R31, R14, RZ, 0x3c, !PT ;  /* 0x0000000e1f287212 */ /* 0x000fe400078e3cff */
[----:B------:R-:W-:Y:S01]  /*aeb70*/  LOP3.LUT R31, R34, R11, R69, 0x96, !PT ;  /* 0x0000000b221f7212 */ /* 0x000fe200078e9645 */
[----:B------:R-:W-:Y:S01]  /*aeb80*/  IMAD.X R11, R24, 0x1, R47, P3 ;  /* 0x00000001180b7824 */ /* 0x000fe200018e062f */
[----:B------:R-:W-:Y:S02]  /*aeb90*/  LOP3.LUT R16, R36, R17, R44, 0x96, !PT ;  /* 0x0000001124107212 */ /* 0x000fe400078e962c */
[----:B------:R-:W-:Y:S02]  /*aeba0*/  LOP3.LUT R18, R38, R18, R19, 0x96, !PT ;  /* 0x0000001226127212 */ /* 0x000fe400078e9613 */
[----:B------:R-:W-:-:S02]  /*aebb0*/  LOP3.LUT R36, R33, R32, R71, 0x96, !PT ;  /* 0x0000002021247212 */ /* 0x000fc400078e9647 */
[-C--:B------:R-:W-:Y:S02]  /*aebc0*/  LOP3.LUT R22, R22, R43.reuse, RZ, 0x3c, !PT ;  /* 0x0000002b16167212 */ /* 0x080fe400078e3cff */
[----:B------:R-:W-:Y:S02]  /*aebd0*/  LOP3.LUT R17, R37, R43, R46, 0x96, !PT ;  /* 0x0000002b25117212 */ /* 0x000fe400078e962e */
[-C--:B------:R-:W-:Y:S02]  /*aebe0*/  LOP3.LUT R19, R39, R21.reuse, R45, 0x96, !PT ;  /* 0x0000001527137212 */ /* 0x080fe400078e962d */
[----:B------:R-:W-:Y:S02]  /*aebf0*/  LOP3.LUT R33, R29, R32, RZ, 0x3c, !PT ;  /* 0x000000201d217212 */ /* 0x000fe400078e3cff */
[----:B------:R-:W-:Y:S02]  /*aec00*/  LOP3.LUT R29, R30, R21, RZ, 0x3c, !PT ;  /* 0x000000151e1d7212 */ /* 0x000fe400078e3cff */
[----:B------:R-:W-:-:S02]  /*aec10*/  LOP3.LUT R34, R35, R11, R67, 0x96, !PT ;  /* 0x0000000b23227212 */ /* 0x000fc400078e9643 */
[----:B------:R-:W-:Y:S02]  /*aec20*/  LOP3.LUT R41, R41, R11, RZ, 0x3c, !PT ;  /* 0x0000000b29297212 */ /* 0x000fe400078e3cff */
[----:B------:R-:W-:Y:S01]  /*aec30*/  SHF.L.W.U32.HI R11, R22, 0x1, R27 ;  /* 0x00000001160b7819 */ /* 0x000fe20000010e1b */
[----:B------:R0:W-:Y:S01]  /*aec40*/  STL.128 [R1+0x10], R16 ;  /* 0x0000101001007387 */ /* 0x0001e20000100c00 */
[----:B------:R-:W-:Y:S02]  /*aec50*/  SHF.L.W.U32.HI R21, R27, 0x1, R22 ;  /* 0x000000011b157819 */ /* 0x000fe40000010e16 */
[----:B------:R-:W-:Y:S02]  /*aec60*/  SHF.L.W.U32.HI R27, R29, 0x1, R28 ;  /* 0x000000011d1b7819 */ /* 0x000fe40000010e1c */
[----:B------:R-:W-:Y:S02]  /*aec70*/  SHF.L.W.U32.HI R0, R33, 0x1, R40 ;  /* 0x0000000121007819 */ /* 0x000fe40000010e28 */
[----:B------:R-:W-:-:S02]  /*aec80*/  SHF.L.W.U32.HI R22, R40, 0x1, R33 ;  /* 0x0000000128167819 */ /* 0x000fc40000010e21 */
[----:B------:R-:W-:Y:S02]  /*aec90*/  SHF.L.W.U32.HI R14, R41, 0x1, R26 ;  /* 0x00000001290e7819 */ /* 0x000fe40000010e1a */
[----:B------:R-:W-:Y:S02]  /*aeca0*/  SHF.L.W.U32.HI R26, R26, 0x1, R41 ;  /* 0x000000011a1a7819 */ /* 0x000fe40000010e29 */
[----:B------:R-:W-:Y:S01]  /*aecb0*/  LOP3.LUT R10, R54, R10, R11, 0x96, !PT ;  /* 0x0000000a360a7212 */ /* 0x000fe200078e960b */
[----:B0-----:R-:W-:Y:S02]  /*aecc0*/  IMAD.MOV.U32 R16, RZ, RZ, R65 ;  /* 0x000000ffff107224 */ /* 0x001fe400078e0041 */
[----:B------:R-:W-:Y:S01]  /*aecd0*/  IMAD.MOV.U32 R17, RZ, RZ, R36 ;  /* 0x000000ffff117224 */ /* 0x000fe200078e0024 */
        /* <DEDUP_REMOVED lines=9> */
[----:B------:R-:W-:-:S02]  /*aed70*/  LOP3.LUT R15, R53, R15, R26, 0x96, !PT ;  /* 0x0000000f350f7212 */ /* 0x000fc400078e961a */
[----:B------:R-:W-:Y:S01]  /*aed80*/  SHF.L.W.U32.HI R29, R28, 0x1, R29 ;  /* 0x000000011c1d7819 */ /* 0x000fe20000010e1d */
[----:B------:R-:W-:Y:S01]  /*aed90*/  IMAD.MOV.U32 R56, RZ, RZ, R8 ;  /* 0x000000ffff387224 */ /* 0x000fe200078e0008 */
[----:B------:R0:W-:Y:S01]  /*aeda0*/  STL.128 [R1], R20 ;  /* 0x0000001401007387 */ /* 0x0001e20000100c00 */
[----:B------:R-:W-:Y:S01]  /*aedb0*/  IMAD.MOV.U32 R58, RZ, RZ, R0 ;  /* 0x000000ffff3a7224 */ /* 0x000fe200078e0000 */
[----:B------:R-:W-:Y:S02]  /*aedc0*/  LOP3.LUT R57, R57, R24, R29, 0x96, !PT ;  /* 0x0000001839397212 */ /* 0x000fe400078e961d */
        /* <DEDUP_REMOVED lines=8> */
.L_x_227:
[----:B------:R0:W5:Y:S01]  /*aee50*/  LDL.64 R16, [R1+0x3d8] ;  /* 0x0003d80001107983 */ /* 0x0001620000100a00 */
[----:B------:R-:W-:Y:S05]  /*aee60*/  BRA `(.L_x_200) ;  /* 0x0000004000007947 */ /* 0x000fea0003800000 */
.L_x_199:
[----:B------:R-:W-:-:S04]  /*aee70*/  SHF.R.U64 R7, R40, 0x2, R11 ;  /* 0x0000000228077819 */ /* 0x000fc8000000120b */
[----:B------:R-:W-:-:S05]  /*aee80*/  LOP3.LUT R7, R7, 0xf8, RZ, 0xc0, !PT ;  /* 0x000000f807077812 */ /* 0x000fca00078ec0ff */
[----:B------:R-:W-:-:S06]  /*aee90*/  IMAD.IADD R16, R7, 0x1, R2 ;  /* 0x0000000107107824 */ /* 0x000fcc00078e0202 */
[----:B------:R-:W5:Y:S02]  /*aeea0*/  LDL.64 R16, [R16] ;  /* 0x0000000010107983 */ /* 0x000f640000100a00 */
.L_x_200:
[----:B-1----:R-:W-:Y:S05]  /*aeeb0*/  BSYNC B1 ;  /* 0x0000000000017941 */ /* 0x002fea0003800000 */
.L_x_198:
[----:B-----5:R-:W-:Y:S01]  /*aeec0*/  IMAD.MOV.U32 R10, RZ, RZ, R16 ;  /* 0x000000ffff0a7224 */ /* 0x020fe200078e0010 */
[----:B------:R-:W-:Y:S01]  /*aeed0*/  LOP3.LUT R0, R6, 0xff, RZ, 0xc0, !PT ;  /* 0x000000ff06007812 */ /* 0x000fe200078ec0ff */
[----:B------:R-:W-:Y:S01]  /*aeee0*/  IMAD.MOV.U32 R11, RZ, RZ, R17 ;  /* 0x000000ffff0b7224 */ /* 0x000fe200078e0011 */
[----:B------:R-:W-:Y:S01]  /*aeef0*/  BSSY B2, `(.L_x_232) ;  /* 0x00000ca000027945 */ /* 0x000fe20003800000 */
[----:B------:R-:W-:Y:S01]  /*aef00*/  BSSY B1, `(.L_x_233) ;  /* 0x000007b000017945 */ /* 0x000fe20003800000 */
[----:B------:R-:W-:Y:S02]  /*aef10*/  ISETP.GT.AND P0, PT, R0, 0x2, PT ;  /* 0x000000020000780c */ /* 0x000fe40003f04270 */
[----:B------:R1:W-:Y:S11]  /*aef20*/  STL.64 [R1+0x9a0], R10 ;  /* 0x0009a00a01007387 */ /* 0x0003f60000100a00 */
[----:B------:R-:W-:Y:S05]  /*aef30*/  @P0 BRA `(.L_x_234) ;  /* 0x000001b000000947 */ /* 0x000fea0003800000 */
[----:B------:R-:W-:-:S13]  /*aef40*/  ISETP.NE.AND P0, PT, R0, RZ, PT ;  /* 0x000000ff0000720c */ /* 0x000fda0003f05270 */
[----:B------:R-:W-:Y:S01]  /*aef50*/  @!P0 BREAK B1 ;  /* 0x0000000000018942 */ /* 0x000fe20003800000 */
[----:B------:R-:W-:Y:S05]  /*aef60*/  @!P0 BRA `(.L_x_235) ;  /* 0x0000015000008947 */ /* 0x000fea0003800000 */
[----:B------:R-:W-:-:S13]  /*aef70*/  ISETP.NE.AND P0, PT, R0, 0x1, PT ;  /* 0x000000010000780c */ /* 0x000fda0003f05270 */
[----:B------:R-:W-:Y:S01]  /*aef80*/  @!P0 BREAK B1 ;  /* 0x0000000000018942 */ /* 0x000fe20003800000 */
[----:B------:R-:W-:Y:S05]  /*aef90*/  @!P0 BRA `(.L_x_236) ;  /* 0x000000c000008947 */ /* 0x000fea0003800000 */
[----:B------:R-:W-:-:S13]  /*aefa0*/  ISETP.NE.AND P0, PT, R0, 0x2, PT ;  /* 0x000000020000780c */ /* 0x000fda0003f05270 */
[----:B------:R-:W-:Y:S01]  /*aefb0*/  @!P0 BREAK B1 ;  /* 0x0000000000018942 */ /* 0x000fe20003800000 */
[----:B------:R-:W-:Y:S05]  /*aefc0*/  @P0 BRA `(.L_x_237) ;  /* 0x000006e000000947 */ /* 0x000fea0003800000 */
[----:B------:R-:W-:-:S06]  /*aefd0*/  IMAD.WIDE.U32 R6, R13, R16, RZ ;  /* 0x000000100d067225 */ /* 0x000fcc00078e00ff */
[----:B-1----:R-:W-:-:S04]  /*aefe0*/  IMAD.WIDE.U32 R10, P0, R12, R17, R6 ;  /* 0x000000110c0a7225 */ /* 0x002fc80007800006 */
[----:B------:R-:W-:-:S04]  /*aeff0*/  IMAD.WIDE.U32 R6, R12, R16, RZ ;  /* 0x000000100c067225 */ /* 0x000fc800078e00ff */
[----:B------:R-:W-:Y:S01]  /*af000*/  IMAD.X R15, RZ, RZ, RZ, P0 ;  /* 0x000000ffff0f7224 */ /* 0x000fe200000e06ff */
[----:B------:R-:W-:Y:S01]  /*af010*/  IADD3 RZ, P0, R7, R10, RZ ;  /* 0x0000000a07ff7210 */ /* 0x000fe20007f1e0ff */
[----:B------:R-:W-:-:S04]  /*af020*/  IMAD.MOV.U32 R14, RZ, RZ, R11 ;  /* 0x000000ffff0e7224 */ /* 0x000fc800078e000b */
[----:B------:R-:W-:-:S04]  /*af030*/  IMAD.WIDE.U32.X R12, R13, R17, R14, P0 ;  /* 0x000000110d0c7225 */ /* 0x000fc800000e040e */
[----:B------:R-:W-:Y:S01]  /*af040*/  IMAD.MOV.U32 R11, RZ, RZ, R13 ;  /* 0x000000ffff0b7224 */ /* 0x000fe200078e000d */
[----:B------:R-:W-:Y:S05]  /*af050*/  BRA `(.L_x_238) ;  /* 0x00000b3000007947 */ /* 0x000fea0003800000 */
.L_x_236:
[-C--:B-1----:R-:W-:Y:S02]  /*af060*/  IMAD R11, R17, R12.reuse, RZ ;  /* 0x0000000c110b7224 */ /* 0x082fe400078e02ff */
[----:B------:R-:W-:-:S04]  /*af070*/  IMAD.WIDE.U32 R6, R16, R12, RZ ;  /* 0x0000000c10067225 */ /* 0x000fc800078e00ff */
[----:B------:R-:W-:Y:S02]  /*af080*/  IMAD R11, R13, R16, R11 ;  /* 0x000000100d0b7224 */ /* 0x000fe400078e020b */
[----:B------:R-:W-:Y:S02]  /*af090*/  IMAD.MOV.U32 R12, RZ, RZ, R6 ;  /* 0x000000ffff0c7224 */ /* 0x000fe400078e0006 */
[----:B------:R-:W-:Y:S01]  /*af0a0*/  IMAD.IADD R11, R7, 0x1, R11 ;  /* 0x00000001070b7824 */ /* 0x000fe200078e020b */
[----:B------:R-:W-:Y:S05]  /*af0b0*/  BRA `(.L_x_238) ;  /* 0x00000ad000007947 */ /* 0x000fea0003800000 */
.L_x_235:
[----:B------:R-:W-:-:S05]  /*af0c0*/  IADD3 R12, P0, R12, R16, RZ ;  /* 0x000000100c0c7210 */ /* 0x000fca0007f1e0ff */
[----:B-1----:R-:W-:Y:S01]  /*af0d0*/  IMAD.X R11, R13, 0x1, R17, P0 ;  /* 0x000000010d0b7824 */ /* 0x002fe200000e0611 */
[----:B------:R-:W-:Y:S05]  /*af0e0*/  BRA `(.L_x_238) ;  /* 0x00000aa000007947 */ /* 0x000fea0003800000 */
.L_x_234:
[----:B------:R-:W-:-:S13]  /*af0f0*/  ISETP.GT.AND P0, PT, R0, 0x4, PT ;  /* 0x000000040000780c */ /* 0x000fda0003f04270 */
[----:B------:R-:W-:Y:S05]  /*af100*/  @P0 BRA `(.L_x_239) ;  /* 0x0000052000000947 */ /* 0x000fea0003800000 */
[----:B------:R-:W-:-:S13]  /*af110*/  ISETP.NE.AND P0, PT, R0, 0x3, PT ;  /* 0x000000030000780c */ /* 0x000fda0003f05270 */
[----:B------:R-:W-:Y:S01]  /*af120*/  @!P0 BREAK B1 ;  /* 0x0000000000018942 */ /* 0x000fe20003800000 */
[----:B------:R-:W-:Y:S05]  /*af130*/  @!P0 BRA `(.L_x_240) ;  /* 0x0000029000008947 */ /* 0x000fea0003800000 */
[----:B------:R-:W-:-:S13]  /*af140*/  ISETP.NE.AND P0, PT, R0, 0x4, PT ;  /* 0x000000040000780c */ /* 0x000fda0003f05270 */
[----:B------:R-:W-:Y:S01]  /*af150*/  @!P0 BREAK B1 ;  /* 0x0000000000018942 */ /* 0x000fe20003800000 */
[----:B------:R-:W-:Y:S05]  /*af160*/  @P0 BRA `(.L_x_237) ;  /* 0x0000054000000947 */ /* 0x000fea0003800000 */
[----:B------:R-:W-:-:S04]  /*af170*/  ISETP.NE.U32.AND P0, PT, R16, RZ, PT ;  /* 0x000000ff1000720c */ /* 0x000fc80003f05070 */
[----:B------:R-:W-:-:S13]  /*af180*/  ISETP.NE.AND.EX P0, PT, R17, RZ, PT, P0 ;  /* 0x000000ff1100720c */ /* 0x000fda0003f05300 */
[----:B------:R-:W-:Y:S05]  /*af190*/  @!P0 BRA `(.L_x_241) ;  /* 0x000001e000008947 */ /* 0x000fea0003800000 */
[----:B------:R-:W-:-:S04]  /*af1a0*/  LOP3.LUT R0, R13, R17, RZ, 0xfc, !PT ;  /* 0x000000110d007212 */ /* 0x000fc800078efcff */
[----:B------:R-:W-:-:S13]  /*af1b0*/  ISETP.NE.U32.AND P0, PT, R0, RZ, PT ;  /* 0x000000ff0000720c */ /* 0x000fda0003f05070 */
[----:B------:R-:W-:Y:S05]  /*af1c0*/  @!P0 BRA `(.L_x_242) ;  /* 0x0000006000008947 */ /* 0x000fea0003800000 */
[----:B------:R-:W-:Y:S01]  /*af1d0*/  IMAD.MOV.U32 R8, RZ, RZ, R12 ;  /* 0x000000ffff087224 */ /* 0x000fe200078e000c */
[----:B0-----:R-:W-:Y:S01]  /*af1e0*/  MOV R19, 0xaf210 ;  /* 0x000af21000137802 */ /* 0x001fe20000000f00 */
[----:B------:R-:W-:Y:S02]  /*af1f0*/  IMAD.MOV.U32 R18, RZ, RZ, R13 ;  /* 0x000000ffff127224 */ /* 0x000fe400078e000d */
[----:B-1----:R-:W-:Y:S05]  /*af200*/  CALL.REL.NOINC `($__internal_0_$__cuda_sm20_div_u64) ;  /* 0x0008981000007944 */ /* 0x002fea0003c00000 */
[----:B------:R-:W-:Y:S01]  /*af210*/  IMAD.MOV.U32 R12, RZ, RZ, R0 ;  /* 0x000000ffff0c7224 */ /* 0x000fe200078e0000 */
[----:B------:R-:W-:Y:S05]  /*af220*/  BRA `(.L_x_238) ;  /* 0x0000096000007947 */ /* 0x000fea0003800000 */
.L_x_242:
[----:B------:R-:W2:Y:S01]  /*af230*/  I2F.U32.RP R0, R16 ;  /* 0x0000001000007306 */ /* 0x000ea20000209000 */
[----:B------:R-:W-:-:S07]  /*af240*/  ISETP.NE.U32.AND P2, PT, R16, RZ, PT ;  /* 0x000000ff1000720c */ /* 0x000fce0003f45070 */
[----:B--2---:R-:W2:Y:S02]  /*af250*/  MUFU.RCP R0, R0 ;  /* 0x0000000000007308 */ /* 0x004ea40000001000 */
[----:B--2---:R-:W-:-:S06]  /*af260*/  IADD3 R6, R0, 0xffffffe, RZ ;  /* 0x0ffffffe00067810 */ /* 0x004fcc0007ffe0ff */
[----:B------:R2:W3:Y:S02]  /*af270*/  F2I.FTZ.U32.TRUNC.NTZ R7, R6 ;  /* 0x0000000600077305 */ /* 0x0004e4000021f000 */
[----:B--2---:R-:W-:Y:S02]  /*af280*/  IMAD.MOV.U32 R6, RZ, RZ, RZ ;  /* 0x000000ffff067224 */ /* 0x004fe400078e00ff */
[----:B-1-3--:R-:W-:-:S04]  /*af290*/  IMAD.MOV R11, RZ, RZ, -R7 ;  /* 0x000000ffff0b7224 */ /* 0x00afc800078e0a07 */
[----:B------:R-:W-:-:S04]  /*af2a0*/  IMAD R11, R11, R16, RZ ;  /* 0x000000100b0b7224 */ /* 0x000fc800078e02ff */
[----:B------:R-:W-:-:S04]  /*af2b0*/  IMAD.HI.U32 R7, R7, R11, R6 ;  /* 0x0000000b07077227 */ /* 0x000fc800078e0006 */
[----:B------:R-:W-:Y:S02]  /*af2c0*/  IMAD.MOV.U32 R11, RZ, RZ, RZ ;  /* 0x000000ffff0b7224 */ /* 0x000fe400078e00ff */
[----:B------:R-:W-:-:S04]  /*af2d0*/  IMAD.HI.U32 R7, R7, R12, RZ ;  /* 0x0000000c07077227 */ /* 0x000fc800078e00ff */
[----:B------:R-:W-:-:S04]  /*af2e0*/  IMAD.MOV R13, RZ, RZ, -R7 ;  /* 0x000000ffff0d7224 */ /* 0x000fc800078e0a07 */
[----:B------:R-:W-:-:S05]  /*af2f0*/  IMAD R13, R16, R13, R12 ;  /* 0x0000000d100d7224 */ /* 0x000fca00078e020c */
[----:B------:R-:W-:-:S13]  /*af300*/  ISETP.GE.U32.AND P0, PT, R13, R16, PT ;  /* 0x000000100d00720c */ /* 0x000fda0003f06070 */
[----:B------:R-:W-:Y:S01]  /*af310*/  @P0 IMAD.IADD R13, R13, 0x1, -R16 ;  /* 0x000000010d0d0824 */ /* 0x000fe200078e0a10 */
[----:B------:R-:W-:-:S04]  /*af320*/  @P0 IADD3 R7, R7, 0x1, RZ ;  /* 0x0000000107070810 */ /* 0x000fc80007ffe0ff */
[----:B------:R-:W-:-:S13]  /*af330*/  ISETP.GE.U32.AND P1, PT, R13, R16, PT ;  /* 0x000000100d00720c */ /* 0x000fda0003f26070 */
[----:B------:R-:W-:Y:S02]  /*af340*/  @P1 IADD3 R7, R7, 0x1, RZ ;  /* 0x0000000107071810 */ /* 0x000fe40007ffe0ff */
[----:B------:R-:W-:-:S05]  /*af350*/  @!P2 LOP3.LUT R7, RZ, R16, RZ, 0x33, !PT ;  /* 0x00000010ff07a212 */ /* 0x000fca00078e33ff */
[----:B------:R-:W-:Y:S01]  /*af360*/  IMAD.MOV.U32 R12, RZ, RZ, R7 ;  /* 0x000000ffff0c7224 */ /* 0x000fe200078e0007 */
[----:B------:R-:W-:Y:S05]  /*af370*/  BRA `(.L_x_238) ;  /* 0x0000081000007947 */ /* 0x000fea0003800000 */
.L_x_241:
[----:B------:R-:W-:Y:S01]  /*af380*/  IMAD.U32 R49, RZ, RZ, UR23 ;  /* 0x00000017ff317e24 */ /* 0x000fe2000f8e00ff */
[----:B------:R-:W-:Y:S02]  /*af390*/  MOV R48, 0xaf3b0 ;  /* 0x000af3b000307802 */ /* 0x000fe40000000f00 */
[----:B01----:R-:W-:Y:S05]  /*af3a0*/  CALL.REL.NOINC `($mine_kernel_v2$_ZZ14mine_kernel_v2PKhiS0_S0_iPKyS2_PyPiENKUlhhyE_clEhhy) ;  /* 0x0007db9000007944 */ /* 0x003fea0003c00000 */
[----:B-----5:R-:W-:Y:S01]  /*af3b0*/  IMAD.MOV.U32 R12, RZ, RZ, R10 ;  /* 0x000000ffff0c7224 */ /* 0x020fe200078e000a */
[----:B------:R-:W-:Y:S05]  /*af3c0*/  BRA `(.L_x_238) ;  /* 0x000007c000007947 */ /* 0x000fea0003800000 */
.L_x_240:
        /* <DEDUP_REMOVED lines=12> */
.L_x_244:
        /* <DEDUP_REMOVED lines=18> */
[----:B------:R-:W-:-:S05]  /*af5b0*/  @!P2 LOP3.LUT R7, RZ, R16, RZ, 0x33, !PT ;  /* 0x00000010ff07a212 */ /* 0x000fca00078e33ff */
[----:B------:R-:W-:Y:S01]  /*af5c0*/  IMAD.MOV.U32 R12, RZ, RZ, R7 ;  /* 0x000000ffff0c7224 */ /* 0x000fe200078e0007 */
[----:B------:R-:W-:Y:S05]  /*af5d0*/  BRA `(.L_x_238) ;  /* 0x000005b000007947 */ /* 0x000fea0003800000 */
.L_x_243:
[----:B------:R-:W-:Y:S01]  /*af5e0*/  IMAD.U32 R49, RZ, RZ, UR23 ;  /* 0x00000017ff317e24 */ /* 0x000fe2000f8e00ff */
[----:B------:R-:W-:Y:S02]  /*af5f0*/  MOV R48, 0xaf610 ;  /* 0x000af61000307802 */ /* 0x000fe40000000f00 */
[----:B01----:R-:W-:Y:S05]  /*af600*/  CALL.REL.NOINC `($mine_kernel_v2$_ZZ14mine_kernel_v2PKhiS0_S0_iPKyS2_PyPiENKUlhhyE_clEhhy) ;  /* 0x0007d93000007944 */ /* 0x003fea0003c00000 */
[----:B-----5:R-:W-:Y:S01]  /*af610*/  IMAD.MOV.U32 R12, RZ, RZ, R10 ;  /* 0x000000ffff0c7224 */ /* 0x020fe200078e000a */
[----:B------:R-:W-:Y:S05]  /*af620*/  BRA `(.L_x_238) ;  /* 0x0000056000007947 */ /* 0x000fea0003800000 */
.L_x_239:
[----:B------:R-:W-:-:S13]  /*af630*/  ISETP.NE.AND P0, PT, R0, 0x5, PT ;  /* 0x000000050000780c */ /* 0x000fda0003f05270 */
[----:B------:R-:W-:Y:S01]  /*af640*/  @!P0 BREAK B1 ;  /* 0x0000000000018942 */ /* 0x000fe20003800000 */
[----:B------:R-:W-:Y:S05]  /*af650*/  @!P0 BRA `(.L_x_245) ;  /* 0x0000051000008947 */ /* 0x000fea0003800000 */
[----:B------:R-:W-:-:S13]  /*af660*/  ISETP.NE.AND P0, PT, R0, 0x6, PT ;  /* 0x000000060000780c */ /* 0x000fda0003f05270 */
[----:B------:R-:W-:Y:S01]  /*af670*/  @!P0 BREAK B1 ;  /* 0x0000000000018942 */ /* 0x000fe20003800000 */
[----:B------:R-:W-:Y:S02]  /*af680*/  @!P0 LOP3.LUT R12, R16, R12, RZ, 0xc0, !PT ;  /* 0x0000000c100c8212 */ /* 0x000fe400078ec0ff */
[----:B-1----:R-:W-:Y:S01]  /*af690*/  @!P0 LOP3.LUT R11, R17, R13, RZ, 0xc0, !PT ;  /* 0x0000000d110b8212 */ /* 0x002fe200078ec0ff */
[----:B------:R-:W-:Y:S05]  /*af6a0*/  @!P0 BRA `(.L_x_238) ;  /* 0x000004e000008947 */ /* 0x000fea0003800000 */
.L_x_237:
[----:B------:R-:W-:Y:S05]  /*af6b0*/  BSYNC B1 ;  /* 0x0000000000017941 */ /* 0x000fea0003800000 */
.L_x_233:
[----:B------:R-:W-:Y:S04]  /*af6c0*/  STL.64 [R1+0xad8], RZ ;  /* 0x000ad8ff01007387 */ /* 0x000fe80000100a00 */
[----:B-1----:R-:W2:Y:S04]  /*af6d0*/  LDL.64 R10, [R1+0xad8] ;  /* 0x000ad800010a7983 */ /* 0x002ea80000100a00 */
[----:B------:R-:W3:Y:S04]  /*af6e0*/  LDL R8, [R1+0x998] ;  /* 0x0009980001087983 */ /* 0x000ee80000100800 */
[----:B------:R-:W4:Y:S01]  /*af6f0*/  LDL R0, [R1+0x99c] ;  /* 0x00099c0001007983 */ /* 0x000f220000100800 */
[----:B0-----:R-:W-:Y:S01]  /*af700*/  IMAD.MOV.U32 R16, RZ, RZ, 0x5f1d36f1 ;  /* 0x5f1d36f1ff107424 */ /* 0x001fe200078e00ff */
[----:B------:R-:W-:Y:S01]  /*af710*/  UIADD3 UR13, UR10, 0x9a0, URZ ;  /* 0x000009a00a0d7890 */ /* 0x000fe2000fffe03f */
[----:B------:R-:W-:Y:S01]  /*af720*/  IMAD.MOV.U32 R17, RZ, RZ, -0x5ab00ac6 ;  /* 0xa54ff53aff117424 */ /* 0x000fe200078e00ff */
[----:B------:R-:W-:Y:S01]  /*af730*/  STL.64 [R1+0xa38], RZ ;  /* 0x000a38ff01007387 */ /* 0x000fe20000100a00 */
[----:B------:R-:W-:Y:S01]  /*af740*/  IMAD.MOV.U32 R18, RZ, RZ, -0x52197d2f ;  /* 0xade682d1ff127424 */ /* 0x000fe200078e00ff */
[----:B------:R-:W-:Y:S01]  /*af750*/  BSSY B3, `(.L_x_246) ;  /* 0x0000024000037945 */ /* 0x000fe20003800000 */
[----:B------:R-:W-:Y:S01]  /*af760*/  IMAD.MOV.U32 R19, RZ, RZ, 0x510e527f ;  /* 0x510e527fff137424 */ /* 0x000fe200078e00ff */
[----:B------:R-:W-:Y:S01]  /*af770*/  STL.128 [R1+0xa40], RZ ;  /* 0x000a40ff01007387 */ /* 0x000fe20000100c00 */
[----:B------:R-:W-:Y:S01]  /*af780*/  IMAD.MOV.U32 R26, RZ, RZ, -0xd4236b8 ;  /* 0xf2bdc948ff1a7424 */ /* 0x000fe200078e00ff */
[----:B------:R-:W-:Y:S01]  /*af790*/  IADD3 R6, R6, -0x7, RZ ;  /* 0xfffffff906067810 */ /* 0x000fe20007ffe0ff */
[----:B------:R-:W-:Y:S01]  /*af7a0*/  IMAD.MOV.U32 R27, RZ, RZ, 0x6a09e667 ;  /* 0x6a09e667ff1b7424 */ /* 0x000fe200078e00ff */
[----:B------:R-:W-:Y:S01]  /*af7b0*/  STL.128 [R1+0xa10], R16 ;  /* 0x000a101001007387 */ /* 0x000fe20000100c00 */
[----:B------:R-:W-:-:S02]  /*af7c0*/  IMAD.MOV.U32 R12, RZ, RZ, -0x7b3558c5 ;  /* 0x84caa73bff0c7424 */ /* 0x000fc400078e00ff */
[----:B------:R-:W-:Y:S01]  /*af7d0*/  IMAD.MOV.U32 R13, RZ, RZ, -0x4498517b ;  /* 0xbb67ae85ff0d7424 */ /* 0x000fe200078e00ff */
[----:B------:R-:W-:Y:S01]  /*af7e0*/  STL.64 [R1+0x9f8], R26 ;  /* 0x0009f81a01007387 */ /* 0x000fe20000100a00 */
[----:B------:R-:W-:Y:S02]  /*af7f0*/  IMAD.MOV.U32 R14, RZ, RZ, -0x16b07d5 ;  /* 0xfe94f82bff0e7424 */ /* 0x000fe400078e00ff */
[----:B------:R-:W-:Y:S01]  /*af800*/  IMAD.MOV.U32 R15, RZ, RZ, 0x3c6ef372 ;  /* 0x3c6ef372ff0f7424 */ /* 0x000fe200078e00ff */
[----:B------:R-:W-:Y:S01]  /*af810*/  STL.64 [R1+0xa50], RZ ;  /* 0x000a50ff01007387 */ /* 0x000fe20000100a00 */
[----:B------:R-:W-:Y:S02]  /*af820*/  IMAD.U32 R7, RZ, RZ, UR10 ;  /* 0x0000000aff077e24 */ /* 0x000fe4000f8e00ff */
[----:B------:R-:W-:Y:S01]  /*af830*/  IMAD.MOV.U32 R20, RZ, RZ, 0x2b3e6c1f ;  /* 0x2b3e6c1fff147424 */ /* 0x000fe200078e00ff */
[----:B------:R0:W-:Y:S01]  /*af840*/  STL.128 [R1+0xa00], R12 ;  /* 0x000a000c01007387 */ /* 0x0001e20000100c00 */
[----:B------:R-:W-:Y:S01]  /*af850*/  IMAD.MOV.U32 R21, RZ, RZ, -0x64fa9774 ;  /* 0x9b05688cff157424 */ /* 0x000fe200078e00ff */
[----:B------:R-:W-:Y:S01]  /*af860*/  IADD3 R7, R7, 0x9f8, RZ ;  /* 0x000009f807077810 */ /* 0x000fe20007ffe0ff */
[----:B------:R-:W-:-:S02]  /*af870*/  IMAD.MOV.U32 R22, RZ, RZ, -0x4be4295 ;  /* 0xfb41bd6bff167424 */ /* 0x000fc400078e00ff */
[----:B------:R-:W-:Y:S02]  /*af880*/  IMAD.MOV.U32 R23, RZ, RZ, 0x1f83d9ab ;  /* 0x1f83d9abff177424 */ /* 0x000fe400078e00ff */
[----:B------:R-:W-:Y:S02]  /*af890*/  IMAD.MOV.U32 R24, RZ, RZ, 0x137e2179 ;  /* 0x137e2179ff187424 */ /* 0x000fe400078e00ff */
[----:B------:R-:W-:Y:S01]  /*af8a0*/  IMAD.MOV.U32 R25, RZ, RZ, 0x5be0cd19 ;  /* 0x5be0cd19ff197424 */ /* 0x000fe200078e00ff */
[----:B------:R-:W-:Y:S04]  /*af8b0*/  STL.128 [R1+0xa20], R20 ;  /* 0x000a201401007387 */ /* 0x000fe80000100c00 */
[----:B------:R1:W-:Y:S01]  /*af8c0*/  STL.64 [R1+0xa30], R24 ;  /* 0x000a301801007387 */ /* 0x0003e20000100a00 */
[----:B0-----:R-:W-:-:S02]  /*af8d0*/  IMAD.U32 R12, RZ, RZ, UR10 ;  /* 0x0000000aff0c7e24 */ /* 0x001fc4000f8e00ff */
[----:B-1----:R-:W-:Y:S02]  /*af8e0*/  IMAD.MOV.U32 R24, RZ, RZ, 0x8 ;  /* 0x00000008ff187424 */ /* 0x002fe400078e00ff */
[----:B------:R-:W-:Y:S02]  /*af8f0*/  IMAD.U32 R20, RZ, RZ, UR13 ;  /* 0x0000000dff147e24 */ /* 0x000fe4000f8e00ff */
[----:B------:R-:W-:Y:S01]  /*af900*/  IMAD.MOV.U32 R22, RZ, RZ, R7 ;  /* 0x000000ffff167224 */ /* 0x000fe200078e0007 */
[----:B--2---:R-:W-:Y:S01]  /*af910*/  IADD3 R10, P0, R10, 0x8, RZ ;  /* 0x000000080a0a7810 */ /* 0x004fe20007f1e0ff */
[----:B---3--:R0:W-:Y:S04]  /*af920*/  STL [R1+0xa58], R8 ;  /* 0x000a580801007387 */ /* 0x0081e80000100800 */
[----:B------:R-:W-:Y:S01]  /*af930*/  IMAD.X R11, RZ, RZ, R11, P0 ;  /* 0x000000ffff0b7224 */ /* 0x000fe200000e060b */
[----:B----4-:R1:W-:Y:S04]  /*af940*/  STL [R1+0xa5c], R0 ;  /* 0x000a5c0001007387 */ /* 0x0103e80000100800 */
[----:B------:R2:W-:Y:S01]  /*af950*/  STL.64 [R1+0xad8], R10 ;  /* 0x000ad80a01007387 */ /* 0x0005e20000100a00 */
[----:B0-----:R-:W-:-:S02]  /*af960*/  IADD3 R8, R12, 0x3f0, RZ ;  /* 0x000003f00c087810 */ /* 0x001fc40007ffe0ff */
[----:B-1----:R-:W-:Y:S02]  /*af970*/  MOV R0, 0xaf990 ;  /* 0x000af99000007802 */ /* 0x002fe40000000f00 */
[----:B--2---:R-:W-:Y:S05]  /*af980*/  CALL.REL.NOINC `($mine_kernel_v2$_Z14blake2b_updateP10Blake2bCtxPKvy) ;  /* 0x0007316000007944 */ /* 0x004fea0003c00000 */
[----:B------:R-:W-:Y:S05]  /*af990*/  BSYNC B3 ;  /* 0x0000000000037941 */ /* 0x000fea0003800000 */
.L_x_246:
[----:B------:R-:W-:Y:S01]  /*af9a0*/  IMAD.MOV.U32 R13, RZ, RZ, R8 ;  /* 0x000000ffff0d7224 */ /* 0x000fe200078e0008 */
[----:B------:R-:W-:Y:S02]  /*af9b0*/  MOV R0, 0xaf9d0 ;  /* 0x000af9d000007802 */ /* 0x000fe40000000f00 */
[----:B------:R-:W-:Y:S05]  /*af9c0*/  CALL.REL.NOINC `($mine_kernel_v2$_Z13blake2b_finalP10Blake2bCtxPv) ;  /* 0x000686b000007944 */ /* 0x000fea0003c00000 */
[----:B-1----:R-:W-:-:S05]  /*af9d0*/  LOP3.LUT R7, R6, 0xff, RZ, 0xc0, !PT ;  /* 0x000000ff06077812 */ /* 0x002fca00078ec0ff */
[----:B------:R-:W-:-:S05]  /*af9e0*/  IMAD R0, R7, 0x8, R4 ;  /* 0x0000000807007824 */ /* 0x000fca00078e0204 */
[----:B------:R-:W2:Y:S04]  /*af9f0*/  LDL R13, [R0] ;  /* 0x00000000000d7983 */ /* 0x000ea80000100800 */
[----:B------:R-:W3:Y:S01]  /*afa00*/  LDL R14, [R0+0x4] ;  /* 0x00000400000e7983 */ /* 0x000ee20000100800 */
[C---:B--2---:R-:W-:Y:S02]  /*afa10*/  PRMT R6, R13.reuse, 0x7771, RZ ;  /* 0x000077710d067816 */ /* 0x044fe400000000ff */
[C---:B------:R-:W-:Y:S02]  /*afa20*/  PRMT R7, R13.reuse, 0x7772, RZ ;  /* 0x000077720d077816 */ /* 0x040fe400000000ff */
[----:B------:R-:W-:Y:S02]  /*afa30*/  PRMT R10, R13, 0x7773, RZ ;  /* 0x000077730d0a7816 */ /* 0x000fe400000000ff */
[----:B------:R-:W-:Y:S01]  /*afa40*/  LOP3.LUT R16, R6, 0xff, RZ, 0xc0, !PT ;  /* 0x000000ff06107812 */ /* 0x000fe200078ec0ff */
[----:B------:R-:W-:Y:S01]  /*afa50*/  IMAD.WIDE.U32 R6, R7, 0x10000, RZ ;  /* 0x0001000007067825 */ /* 0x000fe200078e00ff */
[----:B---3--:R-:W-:-:S02]  /*afa60*/  PRMT R12, R14, 0x7771, RZ ;  /* 0x000077710e0c7816 */ /* 0x008fc400000000ff */
[----:B------:R-:W-:Y:S01]  /*afa70*/  SHF.L.U64.HI R17, R16, 0x8, RZ ;  /* 0x0000000810117819 */ /* 0x000fe200000102ff */
[----:B------:R-:W-:Y:S01]  /*afa80*/  IMAD.WIDE.U32 R10, R10, 0x1000000, RZ ;  /* 0x010000000a0a7825 */ /* 0x000fe200078e00ff */
[C---:B------:R-:W-:Y:S02]  /*afa90*/  PRMT R0, R14.reuse, 0x7772, RZ ;  /* 0x000077720e007816 */ /* 0x040fe400000000ff */
[----:B------:R-:W-:Y:S01]  /*afaa0*/  PRMT R8, R14, 0x7770, RZ ;  /* 0x000077700e087816 */ /* 0x000fe200000000ff */
[----:B------:R-:W-:Y:S01]  /*afab0*/  IMAD.SHL.U32 R15, R12, 0x100, RZ ;  /* 0x000001000c0f7824 */ /* 0x000fe200078e00ff */
[----:B------:R-:W-:Y:S01]  /*afac0*/  LOP3.LUT R11, R11, R7, R17, 0xfe, !PT ;  /* 0x000000070b0b7212 */ /* 0x000fe200078efe11 */
[----:B------:R-:W-:Y:S01]  /*afad0*/  IMAD.SHL.U32 R12, R16, 0x100, RZ ;  /* 0x00000100100c7824 */ /* 0x000fe200078e00ff */
[----:B------:R-:W-:Y:S01]  /*afae0*/  PRMT R7, R14, 0x7773, RZ ;  /* 0x000077730e077816 */ /* 0x000fe200000000ff */
[----:B------:R-:W-:Y:S01]  /*afaf0*/  IMAD.U32 R0, R0, 0x10000, RZ ;  /* 0x0001000000007824 */ /* 0x000fe200078e00ff */
[----:B------:R-:W-:-:S02]  /*afb00*/  PRMT R13, R13, 0x7770, RZ ;  /* 0x000077700d0d7816 */ /* 0x000fc400000000ff */
[----:B------:R-:W-:Y:S01]  /*afb10*/  LOP3.LUT R8, R15, R8, R11, 0xfe, !PT ;  /* 0x000000080f087212 */ /* 0x000fe200078efe0b */
[----:B------:R-:W-:Y:S01]  /*afb20*/  IMAD.SHL.U32 R7, R7, 0x1000000, RZ ;  /* 0x0100000007077824 */ /* 0x000fe200078e00ff */
[----:B------:R-:W-:-:S04]  /*afb30*/  LOP3.LUT R13, R12, 0xffff00ff, R13, 0xf8, !PT ;  /* 0xffff00ff0c0d7812 */ /* 0x000fc800078ef80d */
[----:B------:R-:W-:Y:S02]  /*afb40*/  LOP3.LUT R12, R10, R6, R13, 0xfe, !PT ;  /* 0x000000060a0c7212 */ /* 0x000fe400078efe0d */
[----:B------:R-:W-:Y:S01]  /*afb50*/  LOP3.LUT R11, R7, R0, R8, 0xfe, !PT ;  /* 0x00000000070b7212 */ /* 0x000fe200078efe08 */
[----:B------:R-:W-:Y:S05]  /*afb60*/  BRA `(.L_x_238) ;  /* 0x0000002000007947 */ /* 0x000fea0003800000 */
.L_x_245:
[----:B------:R-:W-:Y:S02]  /*afb70*/  LOP3.LUT R12, R16, R12, RZ, 0x3c, !PT ;  /* 0x0000000c100c7212 */ /* 0x000fe400078e3cff */
[----:B-1----:R-:W-:Y:S02]  /*afb80*/  LOP3.LUT R11, R17, R13, RZ, 0x3c, !PT ;  /* 0x0000000d110b7212 */ /* 0x002fe400078e3cff */
.L_x_238:
[----:B------:R-:W-:Y:S05]  /*afb90*/  BSYNC B2 ;  /* 0x0000000000027941 */ /* 0x000fea0003800000 */
.L_x_232:
[----:B0-----:R-:W-:Y:S02]  /*afba0*/  IMAD.MOV.U32 R6, RZ, RZ, R12 ;  /* 0x000000ffff067224 */ /* 0x001fe400078e000c */
[----:B------:R-:W-:-:S05]  /*afbb0*/  IMAD.MOV.U32 R7, RZ, RZ, R11 ;  /* 0x000000ffff077224 */ /* 0x000fca00078e000b */
[----:B------:R0:W-:Y:S02]  /*afbc0*/  STL.64 [R5], R6 ;  /* 0x0000000605007387 */ /* 0x0001e40000100a00 */
.L_x_197:
[----:B------:R-:W-:Y:S05]  /*afbd0*/  BSYNC B0 ;  /* 0x0000000000007941 */ /* 0x000fea0003800000 */
.L_x_183:
[----:B------:R-:W-:Y:S01]  /*afbe0*/  WARPSYNC 0xffffffff ;  /* 0xffffffff00007948 */ /* 0x000fe20003800000 */
[----:B------:R-:W-:Y:S01]  /*afbf0*/  UIADD3 UR8, UR10, 0x980, URZ ;  /* 0x000009800a087890 */ /* 0x000fe2000fffe03f */
[----:B------:R-:W-:Y:S01]  /*afc00*/  BSSY B0, `(.L_x_247) ;  /* 0x0000006000007945 */ /* 0x000fe20003800000 */
[----:B------:R-:W-:Y:S01]  /*afc10*/  IMAD.U32 R22, RZ, RZ, UR21 ;  /* 0x00000015ff167e24 */ /* 0x000fe2000f8e00ff */
[----:B------:R-:W-:Y:S01]  /*afc20*/  MOV R0, 0xafc60 ;  /* 0x000afc6000007802 */ /* 0x000fe20000000f00 */
[----:B------:R-:W-:Y:S02]  /*afc30*/  IMAD.MOV.U32 R24, RZ, RZ, 0x14 ;  /* 0x00000014ff187424 */ /* 0x000fe400078e00ff */
[----:B------:R-:W-:Y:S02]  /*afc40*/  IMAD.U32 R20, RZ, RZ, UR8 ;  /* 0x00000008ff147e24 */ /* 0x000fe4000f8e00ff */
[----:B01----:R-:W-:Y:S05]  /*afc50*/  CALL.REL.NOINC `($mine_kernel_v2$_Z14blake2b_updateP10Blake2bCtxPKvy) ;  /* 0x00072e9000007944 */ /* 0x003fea0003c00000 */
[----:B------:R-:W-:Y:S05]  /*afc60*/  BSYNC B0 ;  /* 0x0000000000007941 */ /* 0x000fea0003800000 */
.L_x_247:
[----:B------:R0:W-:Y:S01]  /*afc70*/  STL.U8 [R1+0x3e8], RZ ;  /* 0x0003e8ff01007387 */ /* 0x0001e20000100000 */
[----:B------:R-:W-:-:S13]  /*afc80*/  PLOP3.LUT P0, PT, PT, PT, UP0, 0x80, 0x0 ;  /* 0x000000000000781c */ /* 0x000fda0003f0f008 */
[----:B0-----:R-:W-:Y:S01]  /*afc90*/  @P0 CALL.REL.NOINC `(.L_x_248) ;  /* 0x0000001000000944 */ /* 0x001fe20003c00000 */
[----:B------:R-:W-:Y:S05]  /*afca0*/  BRA `(.L_x_249) ;  /* 0xfffa1a8000007947 */ /* 0x000fea000383ffff */
.L_x_248:
[----:B------:R-:W2:Y:S04]  /*afcb0*/  LDL.128 R12, [R2] ;  /* 0x00000000020c7983 */ /* 0x000ea80000100c00 */
[----:B------:R-:W2:Y:S04]  /*afcc0*/  LDL.128 R16, [R2+0x10] ;  /* 0x0000100002107983 */ /* 0x000ea80000100c00 */
[----:B------:R-:W3:Y:S04]  /*afcd0*/  LDL.128 R28, [R2+0x20] ;  /* 0x00002000021c7983 */ /* 0x000ee80000100c00 */
[----:B------:R-:W4:Y:S04]  /*afce0*/  LDL.128 R32, [R2+0x30] ;  /* 0x0000300002207983 */ /* 0x000f280000100c00 */
[----:B------:R-:W5:Y:S04]  /*afcf0*/  LDL.128 R36, [R2+0x40] ;  /* 0x0000400002247983 */ /* 0x000f680000100c00 */
[----:B------:R-:W4:Y:S04]  /*afd00*/  LDL.128 R40, [R2+0x50] ;  /* 0x0000500002287983 */ /* 0x000f280000100c00 */
[----:B------:R-:W4:Y:S04]  /*afd10*/  LDL.128 R44, [R2+0x60] ;  /* 0x00006000022c7983 */ /* 0x000f280000100c00 */
[----:B------:R-:W4:Y:S04]  /*afd20*/  LDL.128 R52, [R2+0x70] ;  /* 0x0000700002347983 */ /* 0x000f280000100c00 */
[----:B------:R-:W5:Y:S04]  /*afd30*/  LDL.128 R56, [R2+0x80] ;  /* 0x0000800002387983 */ /* 0x000f680000100c00 */
[----:B------:R-:W5:Y:S04]  /*afd40*/  LDL.128 R60, [R2+0x90] ;  /* 0x00009000023c7983 */ /* 0x000f680000100c00 */
[----:B------:R-:W5:Y:S04]  /*afd50*/  LDL.128 R64, [R2+0xa0] ;  /* 0x0000a00002407983 */ /* 0x000f680000100c00 */
[----:B------:R-:W5:Y:S04]  /*afd60*/  LDL.128 R68, [R2+0xb0] ;  /* 0x0000b00002447983 */ /* 0x000f680000100c00 */
[----:B------:R-:W5:Y:S04]  /*afd70*/  LDL.128 R80, [R2+0xc0] ;  /* 0x0000c00002507983 */ /* 0x000f680000100c00 */
[----:B------:R-:W5:Y:S04]  /*afd80*/  LDL.128 R84, [R2+0xd0] ;  /* 0x0000d00002547983 */ /* 0x000f680000100c00 */
[----:B------:R-:W5:Y:S04]  /*afd90*/  LDL.128 R76, [R2+0xe0] ;  /* 0x0000e000024c7983 */ /* 0x000f680000100c00 */
[----:B------:R-:W5:Y:S04]  /*afda0*/  LDL.128 R72, [R2+0xf0] ;  /* 0x0000f00002487983 */ /* 0x000f680000100c00 */
[----:B------:R-:W5:Y:S04]  /*afdb0*/  LDL.64 R120, [R1+0x200] ;  /* 0x0002000001787983 */ /* 0x000f680000100a00 */
        /* <DEDUP_REMOVED lines=22> */
[----:B------:R-:W5:Y:S01]  /*aff20*/  LDL.64 R20, [R1+0x2b0] ;  /* 0x0002b00001147983 */ /* 0x000f620000100a00 */
[----:B--2---:R-:W-:-:S04]  /*aff30*/  IADD3 R5, P0, P1, R16, R12, R14 ;  /* 0x0000000c10057210 */ /* 0x004fc8000791e00e */
[----:B------:R-:W-:Y:S02]  /*aff40*/  IADD3.X R123, R17, R13, R15, P0, P1 ;  /* 0x0000000d117b7210 */ /* 0x000fe400007e240f */
[----:B---3--:R-:W-:Y:S01]  /*aff50*/  IADD3 R5, P0, P1, R28, R5, R18 ;  /* 0x000000051c057210 */ /* 0x008fe2000791e012 */
[----:B------:R-:W2:Y:S03]  /*aff60*/  LDL.64 R16, [R1+0x2c0] ;  /* 0x0002c00001107983 */ /* 0x000ea60000100a00 */
[----:B------:R-:W-:Y:S01]  /*aff70*/  IADD3.X R123, R29, R123, R19, P0, P1 ;  /* 0x0000007b1d7b7210 */ /* 0x000fe200007e2413 */
[----:B------:R-:W3:Y:S04]  /*aff80*/  LDL.64 R14, [R1+0x2c8] ;  /* 0x0002c800010e7983 */ /* 0x000ee80000100a00 */
[----:B------:R-:W3:Y:S04]  /*aff90*/  LDL.64 R28, [R1+0x290] ;  /* 0x00029000011c7983 */ /* 0x000ee80000100a00 */
[----:B------:R-:W3:Y:S04]  /*affa0*/  LDL.64 R18, [R1+0x2b8] ;  /* 0x0002b80001127983 */ /* 0x000ee80000100a00 */
[----:B------:R-:W3:Y:S01]  /*affb0*/  LDL.64 R12, [R1+0x2d0] ;  /* 0x0002d000010c7983 */ /* 0x000ee20000100a00 */
[----:B----4-:R-:W-:-:S04]  /*affc0*/  IADD3 R5, P0, P1, R32, R5, R30 ;  /* 0x0000000520057210 */ /* 0x010fc8000791e01e */
[----:B------:R-:W-:Y:S02]  /*affd0*/  IADD3.X R31, R33, R123, R31, P0, P1 ;  /* 0x0000007b211f7210 */ /* 0x000fe400007e241f */
[----:B-----5:R-:W-:-:S04]  /*affe0*/  IADD3 R5, P0, P1, R36, R5, R34 ;  /* 0x0000000524057210 */ /* 0x020fc8000791e022 */
[----:B------:R-:W-:Y:S02]  /*afff0*/  IADD3.X R35, R37, R31, R35, P0, P1 ;  /* 0x0000001f25237210 */ /* 0x000fe400007e2423 */
[----:B------:R-:W-:-:S04]  /*b0000*/  IADD3 R5, P0, P1, R40, R5, R38 ;  /* 0x0000000528057210 */ /* 0x000fc8000791e026 */
        /* <DEDUP_REMOVED lines=21> */
[----:B------:R-:W-:-:S05]  /*b0160*/  IADD3 R30, P0, R74, R31, RZ ;  /* 0x0000001f4a1e7210 */ /* 0x000fca0007f1e0ff */
[----:B------:R-:W-:Y:S01]  /*b0170*/  IMAD.X R31, R75, 0x1, R73, P0 ;  /* 0x000000014b1f7824 */ /* 0x000fe200000e0649 */
[----:B------:R-:W-:Y:S04]  /*b0180*/  STL.64 [R1+0x688], R120 ;  /* 0x0006887801007387 */ /* 0x000fe80000100a00 */
        /* <DEDUP_REMOVED lines=20> */
[----:B------:R-:W-:Y:S01]  /*b02d0*/  STL.64 [R1+0x768], R6 ;  /* 0x0007680601007387 */ /* 0x000fe20000100a00 */
[----:B------:R-:W-:-:S02]  /*b02e0*/  UIADD3 UR6, UR10, 0x688, URZ ;  /* 0x000006880a067890 */ /* 0x000fc4000fffe03f */
[----:B------:R-:W-:Y:S01]  /*b02f0*/  UIADD3 UR25, UR10, 0x680, URZ ;  /* 0x000006800a197890 */ /* 0x000fe2000fffe03f */
[----:B------:R-:W-:Y:S01]  /*b0300*/  BSSY B0, `(.L_x_250) ;  /* 0x000000f000007945 */ /* 0x000fe20003800000 */
[----:B------:R0:W-:Y:S01]  /*b0310*/  STL.64 [R1+0x728], R24 ;  /* 0x0007281801007387 */ /* 0x0001e20000100a00 */
[----:B------:R-:W-:-:S03]  /*b0320*/  MOV R0, 0xb03f0 ;  /* 0x000b03f000007802 */ /* 0x000fc60000000f00 */
[----:B------:R1:W-:Y:S04]  /*b0330*/  STL.64 [R1+0x730], R22 ;  /* 0x0007301601007387 */ /* 0x0003e80000100a00 */
[----:B------:R4:W-:Y:S01]  /*b0340*/  STL.64 [R1+0x738], R20 ;  /* 0x0007381401007387 */ /* 0x0009e20000100a00 */
[----:B------:R-:W-:Y:S01]  /*b0350*/  UMOV UR5, URZ ;  /* 0x0000003f00057c82 */ /* 0x000fe20008000000 */
[----:B0-----:R-:W-:Y:S02]  /*b0360*/  IMAD.MOV.U32 R24, RZ, RZ, 0x8 ;  /* 0x00000008ff187424 */ /* 0x001fe400078e00ff */
[----:B-1----:R-:W-:Y:S02]  /*b0370*/  IMAD.U32 R22, RZ, RZ, UR6 ;  /* 0x00000006ff167e24 */ /* 0x002fe4000f8e00ff */
[----:B----4-:R-:W-:Y:S01]  /*b0380*/  IMAD.U32 R20, RZ, RZ, UR25 ;  /* 0x00000019ff147e24 */ /* 0x010fe2000f8e00ff */
[----:B--2---:R0:W-:Y:S04]  /*b0390*/  STL.64 [R1+0x748], R16 ;  /* 0x0007481001007387 */ /* 0x0041e80000100a00 */
[----:B---3--:R0:W-:Y:S04]  /*b03a0*/  STL.64 [R1+0x750], R14 ;  /* 0x0007500e01007387 */ /* 0x0081e80000100a00 */
[----:B------:R0:W-:Y:S04]  /*b03b0*/  STL.64 [R1+0x718], R28 ;  /* 0x0007181c01007387 */ /* 0x0001e80000100a00 */
[----:B------:R0:W-:Y:S04]  /*b03c0*/  STL.64 [R1+0x740], R18 ;  /* 0x0007401201007387 */ /* 0x0001e80000100a00 */
[----:B------:R0:W-:Y:S02]  /*b03d0*/  STL.64 [R1+0x758], R12 ;  /* 0x0007580c01007387 */ /* 0x0001e40000100a00 */
[----:B0-----:R-:W-:Y:S05]  /*b03e0*/  CALL.REL.NOINC `($mine_kernel_v2$_Z14blake2b_updateP10Blake2bCtxPKvy) ;  /* 0x0007270000007944 */ /* 0x001fea0003c00000 */
[----:B------:R-:W-:Y:S05]  /*b03f0*/  BSYNC B0 ;  /* 0x0000000000007941 */ /* 0x000fea0003800000 */
.L_x_250:
[----:B------:R-:W-:Y:S01]  /*b0400*/  IMAD.U32 R7, RZ, RZ, UR6 ;  /* 0x00000006ff077e24 */ /* 0x000fe2000f8e00ff */
[----:B------:R-:W-:Y:S01]  /*b0410*/  MOV R0, 0xb0440 ;  /* 0x000b044000007802 */ /* 0x000fe20000000f00 */
[----:B------:R-:W-:-:S02]  /*b0420*/  IMAD.U32 R13, RZ, RZ, UR22 ;  /* 0x00000016ff0d7e24 */ /* 0x000fc4000f8e00ff */
[----:B------:R-:W-:Y:S05]  /*b0430*/  CALL.REL.NOINC `($mine_kernel_v2$_Z13blake2b_finalP10Blake2bCtxPv) ;  /* 0x00067c4000007944 */ /* 0x000fea0003c00000 */
[----:B------:R-:W-:-:S06]  /*b0440*/  UISETP.GE.U32.AND UP1, UPT, UR5, 0x1d, UPT ;  /* 0x0000001d0500788c */ /* 0x000fcc000bf26070 */
[----:B------:R-:W-:-:S05]  /*b0450*/  PLOP3.LUT P0, PT, PT, PT, UP1, 0x80, 0x0 ;  /* 0x000000000000781c */ /* 0x000fca0003f0f018 */
[----:B------:R-:W-:-:S09]  /*b0460*/  @UP1 ULEA UR7, UR5, UR16, 0x3 ;  /* 0x0000001005071291 */ /* 0x000fd2000f8e183f */
[----:B-1----:R-:W2:Y:S01]  /*b0470*/  @P0 LDL.64 R6, [UR7+0x2e8] ;  /* 0x0002e807ff060983 */ /* 0x002ea20008100a00 */
[----:B------:R-:W-:Y:S02]  /*b0480*/  @UP1 UMOV UR5, 0x1 ;  /* 0x0000000100051882 */ /* 0x000fe40000000000 */
[----:B------:R-:W-:Y:S02]  /*b0490*/  UIADD3 UR6, -UR5, 0x1d, URZ ;  /* 0x0000001d05067890 */ /* 0x000fe4000fffe13f */
[----:B------:R-:W-:-:S04]  /*b04a0*/  UISETP.GE.U32.AND UP0, UPT, UR5, 0x1d, UPT ;  /* 0x0000001d0500788c */ /* 0x000fc8000bf06070 */
[----:B------:R-:W-:-:S06]  /*b04b0*/  UISETP.LE.U32.OR UP0, UPT, UR6, 0x3, UP0 ;  /* 0x000000030600788c */ /* 0x000fcc0008703470 */
[----:B------:R-:W-:Y:S01]  /*b04c0*/  PLOP3.LUT P1, PT, PT, PT, UP0, 0x80, 0x0 ;  /* 0x000000000000781c */ /* 0x000fe20003f2f008 */
[----:B------:R-:W-:Y:S01]  /*b04d0*/  UPLOP3.LUT UP0, UPT, UPT, UPT, UP1, 0x40, 0x0 ;  /* 0x000000000000789c */ /* 0x000fe20003f0e810 */
[----:B--2---:R0:W-:Y:S11]  /*b04e0*/  @P0 STL.64 [UR7+0x7b0], R6 ;  /* 0x0007b006ff000987 */ /* 0x0041f60008100a07 */
[----:B------:R-:W-:Y:S05]  /*b04f0*/  @P1 BRA `(.L_x_251) ;  /* 0x0000014000001947 */ /* 0x000fea0003800000 */
[----:B------:R-:W-:Y:S02]  /*b0500*/  UPLOP3.LUT UP0, UPT, UPT, UPT, UPT, 0x40, 0x0 ;  /* 0x000000000000789c */ /* 0x000fe40003f0e870 */
.L_x_252:
[----:B------:R-:W-:-:S09]  /*b0510*/  ULEA UR8, UR5, UR16, 0x3 ;  /* 0x0000001005087291 */ /* 0x000fd2000f8e183f */
[----:B0-----:R-:W2:Y:S01]  /*b0520*/  LDL.64 R6, [UR8+0x2e8] ;  /* 0x0002e808ff067983 */ /* 0x001ea20008100a00 */
[----:B------:R-:W-:-:S04]  /*b0530*/  UIADD3 UR6, UR5, 0x1, URZ ;  /* 0x0000000105067890 */ /* 0x000fc8000fffe03f */
[----:B------:R-:W-:Y:S02]  /*b0540*/  ULEA UR7, UR6, UR16, 0x3 ;  /* 0x0000001006077291 */ /* 0x000fe4000f8e183f */
[----:B------:R-:W-:Y:S01]  /*b0550*/  UIADD3 UR6, UR5, 0x2, URZ ;  /* 0x0000000205067890 */ /* 0x000fe2000fffe03f */
[----:B--2---:R0:W-:Y:S06]  /*b0560*/  STL.64 [UR8+0x7b0], R6 ;  /* 0x0007b006ff007987 */ /* 0x0041ec0008100a08 */
[----:B------:R-:W2:Y:S01]  /*b0570*/  LDL.64 R10, [UR7+0x2e8] ;  /* 0x0002e807ff0a7983 */ /* 0x000ea20008100a00 */
[----:B------:R-:W-:-:S02]  /*b0580*/  ULEA UR8, UR6, UR16, 0x3 ;  /* 0x0000001006087291 */ /* 0x000fc4000f8e183f */
[----:B------:R-:W-:-:S04]  /*b0590*/  UIADD3 UR6, UR5, 0x3, URZ ;  /* 0x0000000305067890 */ /* 0x000fc8000fffe03f */
[----:B------:R-:W-:Y:S01]  /*b05a0*/  ULEA UR6, UR6, UR16, 0x3 ;  /* 0x0000001006067291 */ /* 0x000fe2000f8e183f */
[----:B--2---:R0:W-:Y:S04]  /*b05b0*/  STL.64 [UR7+0x7b0], R10 ;  /* 0x0007b00aff007987 */ /* 0x0041e80008100a07 */
[----:B------:R-:W2:Y:S01]  /*b05c0*/  LDL.64 R12, [UR8+0x2e8] ;  /* 0x0002e808ff0c7983 */ /* 0x000ea20008100a00 */
[----:B------:R-:W-:-:S04]  /*b05d0*/  UIADD3 UR5, UR5, 0x4, URZ ;  /* 0x0000000405057890 */ /* 0x000fc8000fffe03f */
[----:B------:R-:W-:-:S06]  /*b05e0*/  UISETP.GE.U32.AND UP1, UPT, UR5, 0x1a, UPT ;  /* 0x0000001a0500788c */ /* 0x000fcc000bf26070 */
[----:B------:R-:W-:Y:S01]  /*b05f0*/  PLOP3.LUT P0, PT, PT, PT, UP1, 0x80, 0x0 ;  /* 0x000000000000781c */ /* 0x000fe20003f0f018 */
[----:B--2---:R0:W-:Y:S04]  /*b0600*/  STL.64 [UR8+0x7b0], R12 ;  /* 0x0007b00cff007987 */ /* 0x0041e80008100a08 */
[----:B------:R-:W2:Y:S04]  /*b0610*/  LDL.64 R14, [UR6+0x2e8] ;  /* 0x0002e806ff0e7983 */ /* 0x000ea80008100a00 */
[----:B--2---:R0:W-:Y:S04]  /*b0620*/  STL.64 [UR6+0x7b0], R14 ;  /* 0x0007b00eff007987 */ /* 0x0041e80008100a06 */
[----:B------:R-:W-:Y:S05]  /*b0630*/  @!P0 BRA `(.L_x_252) ;  /* 0xfffffed000008947 */ /* 0x000fea000383ffff */
.L_x_251:
[----:B------:R-:W-:Y:S02]  /*b0640*/  UIADD3 UR6, -UR5, 0x1d, URZ ;  /* 0x0000001d05067890 */ /* 0x000fe4000fffe13f */
[----:B------:R-:W-:-:S04]  /*b0650*/  UISETP.GE.U32.AND UP1, UPT, UR5, 0x1d, UPT ;  /* 0x0000001d0500788c */ /* 0x000fc8000bf26070 */
[----:B------:R-:W-:-:S06]  /*b0660*/  UISETP.LE.U32.OR UP1, UPT, UR6, 0x1, UP1 ;  /* 0x000000010600788c */ /* 0x000fcc0008f23470 */
[----:B------:R-:W-:-:S13]  /*b0670*/  PLOP3.LUT P0, PT, PT, PT, UP1, 0x80, 0x0 ;  /* 0x000000000000781c */ /* 0x000fda0003f0f018 */
[----:B------:R-:W-:Y:S05]  /*b0680*/  @P0 BRA `(.L_x_253) ;  /* 0x0000009000000947 */ /* 0x000fea0003800000 */
[----:B------:R-:W-:-:S09]  /*b0690*/  ULEA UR7, UR5, UR16, 0x3 ;  /* 0x0000001005077291 */ /* 0x000fd2000f8e183f */
[----:B0-----:R-:W2:Y:S01]  /*b06a0*/  LDL.64 R6, [UR7+0x2e8] ;  /* 0x0002e807ff067983 */ /* 0x001ea20008100a00 */
[----:B------:R-:W-:-:S04]  /*b06b0*/  UIADD3 UR6, UR5, 0x1, URZ ;  /* 0x0000000105067890 */ /* 0x000fc8000fffe03f */
[----:B------:R-:W-:Y:S01]  /*b06c0*/  ULEA UR6, UR6, UR16, 0x3 ;  /* 0x0000001006067291 */ /* 0x000fe2000f8e183f */
[----:B--2---:R0:W-:Y:S08]  /*b06d0*/  STL.64 [UR7+0x7b0], R6 ;  /* 0x0007b006ff007987 */ /* 0x0041f00008100a07 */
[----:B------:R-:W2:Y:S01]  /*b06e0*/  LDL.64 R10, [UR6+0x2e8] ;  /* 0x0002e806ff0a7983 */ /* 0x000ea20008100a00 */
[----:B------:R-:W-:-:S02]  /*b06f0*/  UPLOP3.LUT UP0, UPT, UPT, UPT, UPT, 0x40, 0x0 ;  /* 0x000000000000789c */ /* 0x000fc40003f0e870 */
[----:B------:R-:W-:Y:S01]  /*b0700*/  UIADD3 UR5, UR5, 0x2, URZ ;  /* 0x0000000205057890 */ /* 0x000fe2000fffe03f */
[----:B--2---:R0:W-:Y:S04]  /*b0710*/  STL.64 [UR6+0x7b0], R10 ;  /* 0x0007b00aff007987 */ /* 0x0041e80008100a06 */
.L_x_253:
[----:B------:R-:W-:-:S06]  /*b0720*/  UISETP.LT.U32.OR UP0, UPT, UR5, 0x1d, UP0 ;  /* 0x0000001d0500788c */ /* 0x000fcc0008701470 */
[----:B------:R-:W-:-:S05]  /*b0730*/  PLOP3.LUT P0, PT, PT, PT, UP0, 0x80, 0x0 ;  /* 0x000000000000781c */ /* 0x000fca0003f0f008 */
[----:B------:R-:W-:-:S09]  /*b0740*/  @UP0 ULEA UR5, UR5, UR16, 0x3 ;  /* 0x0000001005050291 */ /* 0x000fd2000f8e183f */
[----:B0-----:R-:W2:Y:S01]  /*b0750*/  @P0 LDL.64 R6, [UR5+0x2e8] ;  /* 0x0002e805ff060983 */ /* 0x001ea20008100a00 */
[----:B------:R-:W-:Y:S01]  /*b0760*/  BSSY B0, `(.L_x_254) ;  /* 0x000000c000007945 */ /* 0x000fe20003800000 */
[----:B------:R-:W-:Y:S01]  /*b0770*/  IMAD.U32 R20, RZ, RZ, UR25 ;  /* 0x00000019ff147e24 */ /* 0x000fe2000f8e00ff */
[----:B------:R-:W-:Y:S01]  /*b0780*/  MOV R0, 0xb0820 ;  /* 0x000b082000007802 */ /* 0x000fe20000000f00 */
[----:B------:R-:W-:Y:S01]  /*b0790*/  IMAD.MOV.U32 R24, RZ, RZ, 0x8 ;  /* 0x00000008ff187424 */ /* 0x000fe200078e00ff */
[----:B------:R-:W-:Y:S02]  /*b07a0*/  UIADD3 UR13, UR10, 0x5f0, URZ ;  /* 0x000005f00a0d7890 */ /* 0x000fe4000fffe03f */
[----:B------:R-:W-:Y:S02]  /*b07b0*/  UIADD3 UR12, UR10, 0x3d4, URZ ;  /* 0x000003d40a0c7890 */ /* 0x000fe4000fffe03f */
[----:B------:R-:W-:Y:S02]  /*b07c0*/  UIADD3 UR8, UR10, 0x898, URZ ;  /* 0x000008980a087890 */ /* 0x000fe4000fffe03f */
[----:B------:R-:W-:Y:S01]  /*b07d0*/  UIADD3 UR7, UR10, 0x5b0, URZ ;  /* 0x000005b00a077890 */ /* 0x000fe2000fffe03f */
[----:B--2---:R0:W-:Y:S01]  /*b07e0*/  @P0 STL.64 [UR5+0x7b0], R6 ;  /* 0x0007b006ff000987 */ /* 0x0041e20008100a05 */
[----:B------:R-:W-:-:S06]  /*b07f0*/  UIADD3 UR5, UR10, 0x7b0, URZ ;  /* 0x000007b00a057890 */ /* 0x000fcc000fffe03f */
[----:B------:R-:W-:Y:S02]  /*b0800*/  IMAD.U32 R22, RZ, RZ, UR5 ;  /* 0x00000005ff167e24 */ /* 0x000fe4000f8e00ff */
[----:B0-----:R-:W-:Y:S05]  /*b0810*/  CALL.REL.NOINC `($mine_kernel_v2$_Z14blake2b_updateP10Blake2bCtxPKvy) ;  /* 0x000722d000007944 */ /* 0x001fea0003c00000 */
[----:B------:R-:W-:Y:S05]  /*b0820*/  BSYNC B0 ;  /* 0x0000000000007941 */ /* 0x000fea0003800000 */
.L_x_254:
[----:B------:R-:W-:Y:S01]  /*b0830*/  IMAD.U32 R7, RZ, RZ, UR5 ;  /* 0x00000005ff077e24 */ /* 0x000fe2000f8e00ff */
[----:B------:R-:W-:Y:S01]  /*b0840*/  MOV R0, 0xb0870 ;  /* 0x000b087000007802 */ /* 0x000fe20000000f00 */
[----:B------:R-:W-:Y:S02]  /*b0850*/  IMAD.U32 R13, RZ, RZ, UR7 ;  /* 0x00000007ff0d7e24 */ /* 0x000fe4000f8e00ff */
[----:B------:R-:W-:Y:S05]  /*b0860*/  CALL.REL.NOINC `($mine_kernel_v2$_Z13blake2b_finalP10Blake2bCtxPv) ;  /* 0x0006781000007944 */ /* 0x000fea0003c00000 */
[----:B-1----:R-:W-:Y:S01]  /*b0870*/  IMAD.MOV.U32 R12, RZ, RZ, -0x7b3558c5 ;  /* 0x84caa73bff0c7424 */ /* 0x002fe200078e00ff */
[----:B------:R0:W-:Y:S01]  /*b0880*/  STL.64 [R1+0x8d8], RZ ;  /* 0x0008d8ff01007387 */ /* 0x0001e20000100a00 */
[----:B------:R-:W-:Y:S01]  /*b0890*/  IMAD.MOV.U32 R13, RZ, RZ, -0x4498517b ;  /* 0xbb67ae85ff0d7424 */ /* 0x000fe200078e00ff */
[----:B------:R-:W-:Y:S01]  /*b08a0*/  BSSY B0, `(.L_x_255) ;  /* 0x000001f000007945 */ /* 0x000fe20003800000 */
[----:B------:R-:W-:Y:S01]  /*b08b0*/  IMAD.MOV.U32 R14, RZ, RZ, -0x16b07d5 ;  /* 0xfe94f82bff0e7424 */ /* 0x000fe200078e00ff */
[----:B------:R0:W-:Y:S01]  /*b08c0*/  STL.128 [R1+0x8e0], RZ ;  /* 0x0008e0ff01007387 */ /* 0x0001e20000100c00 */
[----:B------:R-:W-:Y:S01]  /*b08d0*/  IMAD.MOV.U32 R15, RZ, RZ, 0x3c6ef372 ;  /* 0x3c6ef372ff0f7424 */ /* 0x000fe200078e00ff */
[----:B------:R-:W-:Y:S01]  /*b08e0*/  MOV R0, 0xb0a90 ;  /* 0x000b0a9000007802 */ /* 0x000fe20000000f00 */
[----:B------:R-:W-:Y:S01]  /*b08f0*/  IMAD.MOV.U32 R16, RZ, RZ, 0x5f1d36f1 ;  /* 0x5f1d36f1ff107424 */ /* 0x000fe200078e00ff */
[----:B------:R0:W-:Y:S01]  /*b0900*/  STL.64 [R1+0x8f0], RZ ;  /* 0x0008f0ff01007387 */ /* 0x0001e20000100a00 */
[----:B------:R-:W-:Y:S01]  /*b0910*/  IMAD.MOV.U32 R17, RZ, RZ, -0x5ab00ac6 ;  /* 0xa54ff53aff117424 */ /* 0x000fe200078e00ff */
[----:B------:R-:W-:Y:S01]  /*b0920*/  UMOV UR6, 0x40 ;  /* 0x0000004000067882 */ /* 0x000fe20000000000 */
[----:B------:R-:W-:Y:S01]  /*b0930*/  IMAD.MOV.U32 R18, RZ, RZ, -0x52197d2f ;  /* 0xade682d1ff127424 */ /* 0x000fe200078e00ff */
[----:B------:R0:W-:Y:S01]  /*b0940*/  STL.128 [R1+0x8a0], R12 ;  /* 0x0008a00c01007387 */ /* 0x0001e20000100c00 */
[----:B------:R-:W-:Y:S01]  /*b0950*/  IMAD.MOV.U32 R19, RZ, RZ, 0x510e527f ;  /* 0x510e527fff137424 */ /* 0x000fe200078e00ff */
[----:B------:R-:W-:Y:S01]  /*b0960*/  UMOV UR5, URZ ;  /* 0x0000003f00057c82 */ /* 0x000fe20008000000 */
[----:B------:R-:W-:Y:S01]  /*b0970*/  IMAD.MOV.U32 R28, RZ, RZ, 0x2b3e6c1f ;  /* 0x2b3e6c1fff1c7424 */ /* 0x000fe200078e00ff */
[----:B------:R0:W-:Y:S01]  /*b0980*/  STL.64 [R1+0x978], RZ ;  /* 0x000978ff01007387 */ /* 0x0001e20000100a00 */
[----:B------:R-:W-:-:S02]  /*b0990*/  IMAD.MOV.U32 R29, RZ, RZ, -0x64fa9774 ;  /* 0x9b05688cff1d7424 */ /* 0x000fc400078e00ff */
[----:B------:R-:W-:Y:S01]  /*b09a0*/  IMAD.MOV.U32 R30, RZ, RZ, -0x4be4295 ;  /* 0xfb41bd6bff1e7424 */ /* 0x000fe200078e00ff */
[----:B------:R0:W-:Y:S01]  /*b09b0*/  STL.128 [R1+0x8b0], R16 ;  /* 0x0008b01001007387 */ /* 0x0001e20000100c00 */
[----:B------:R-:W-:Y:S02]  /*b09c0*/  IMAD.MOV.U32 R31, RZ, RZ, 0x1f83d9ab ;  /* 0x1f83d9abff1f7424 */ /* 0x000fe400078e00ff */
[----:B------:R-:W-:Y:S02]  /*b09d0*/  IMAD.MOV.U32 R10, RZ, RZ, 0x137e2179 ;  /* 0x137e2179ff0a7424 */ /* 0x000fe400078e00ff */
[----:B------:R-:W-:Y:S01]  /*b09e0*/  IMAD.MOV.U32 R11, RZ, RZ, 0x5be0cd19 ;  /* 0x5be0cd19ff0b7424 */ /* 0x000fe200078e00ff */
[----:B------:R0:W-:Y:S01]  /*b09f0*/  STL.128 [R1+0x8c0], R28 ;  /* 0x0008c01c01007387 */ /* 0x0001e20000100c00 */
[----:B------:R-:W-:Y:S02]  /*b0a00*/  IMAD.MOV.U32 R26, RZ, RZ, -0xd4236b8 ;  /* 0xf2bdc948ff1a7424 */ /* 0x000fe400078e00ff */
[----:B------:R-:W-:Y:S01]  /*b0a10*/  IMAD.MOV.U32 R27, RZ, RZ, 0x6a09e667 ;  /* 0x6a09e667ff1b7424 */ /* 0x000fe200078e00ff */
[----:B------:R0:W-:Y:S01]  /*b0a20*/  STL.64 [R1+0x8d0], R10 ;  /* 0x0008d00a01007387 */ /* 0x0001e20000100a00 */
[----:B------:R-:W-:-:S02]  /*b0a30*/  IMAD.U32 R22, RZ, RZ, UR8 ;  /* 0x00000008ff167e24 */ /* 0x000fc4000f8e00ff */
[----:B------:R-:W-:Y:S01]  /*b0a40*/  IMAD.U32 R20, RZ, RZ, UR22 ;  /* 0x00000016ff147e24 */ /* 0x000fe2000f8e00ff */
[----:B------:R0:W-:Y:S01]  /*b0a50*/  STL.64 [R1+0x898], R26 ;  /* 0x0008981a01007387 */ /* 0x0001e20000100a00 */
[----:B------:R-:W-:Y:S02]  /*b0a60*/  IMAD.MOV.U32 R24, RZ, RZ, 0x40 ;  /* 0x00000040ff187424 */ /* 0x000fe400078e00ff */
[----:B------:R-:W-:Y:S02]  /*b0a70*/  IMAD.MOV.U32 R6, RZ, RZ, RZ ;  /* 0x000000ffff067224 */ /* 0x000fe400078e00ff */
[----:B0-----:R-:W-:Y:S05]  /*b0a80*/  CALL.REL.NOINC `($mine_kernel_v2$_Z14blake2b_updateP10Blake2bCtxPKvy) ;  /* 0x0007206000007944 */ /* 0x001fea0003c00000 */
[----:B------:R-:W-:Y:S05]  /*b0a90*/  BSYNC B0 ;  /* 0x0000000000007941 */ /* 0x000fea0003800000 */
.L_x_255:
[----:B------:R-:W-:Y:S01]  /*b0aa0*/  BSSY B0, `(.L_x_256) ;  /* 0x0000006000007945 */ /* 0x000fe20003800000 */
[----:B------:R-:W-:Y:S01]  /*b0ab0*/  IMAD.U32 R22, RZ, RZ, UR8 ;  /* 0x00000008ff167e24 */ /* 0x000fe2000f8e00ff */
[----:B------:R-:W-:Y:S01]  /*b0ac0*/  MOV R0, 0xb0b00 ;  /* 0x000b0b0000007802 */ /* 0x000fe20000000f00 */
[----:B------:R-:W-:Y:S02]  /*b0ad0*/  IMAD.U32 R20, RZ, RZ, UR7 ;  /* 0x00000007ff147e24 */ /* 0x000fe4000f8e00ff */
[----:B------:R-:W-:Y:S02]  /*b0ae0*/  IMAD.MOV.U32 R24, RZ, RZ, 0x40 ;  /* 0x00000040ff187424 */ /* 0x000fe400078e00ff */
[----:B------:R-:W-:Y:S05]  /*b0af0*/  CALL.REL.NOINC `($mine_kernel_v2$_Z14blake2b_updateP10Blake2bCtxPKvy) ;  /* 0x00071ff000007944 */ /* 0x000fea0003c00000 */
[----:B------:R-:W-:Y:S05]  /*b0b00*/  BSYNC B0 ;  /* 0x0000000000007941 */ /* 0x000fea0003800000 */
.L_x_256:
[----:B------:R-:W-:Y:S01]  /*b0b10*/  BSSY B0, `(.L_x_257) ;  /* 0x0000006000007945 */ /* 0x000fe20003800000 */
[----:B------:R-:W-:Y:S01]  /*b0b20*/  IMAD.U32 R22, RZ, RZ, UR8 ;  /* 0x00000008ff167e24 */ /* 0x000fe2000f8e00ff */
[----:B------:R-:W-:Y:S01]  /*b0b30*/  MOV R0, 0xb0b70 ;  /* 0x000b0b7000007802 */ /* 0x000fe20000000f00 */
[----:B------:R-:W-:-:S02]  /*b0b40*/  IMAD.U32 R20, RZ, RZ, UR12 ;  /* 0x0000000cff147e24 */ /* 0x000fc4000f8e00ff */
[----:B------:R-:W-:Y:S02]  /*b0b50*/  IMAD.MOV.U32 R24, RZ, RZ, 0x4 ;  /* 0x00000004ff187424 */ /* 0x000fe400078e00ff */
[----:B------:R-:W-:Y:S05]  /*b0b60*/  CALL.REL.NOINC `($mine_kernel_v2$_Z14blake2b_updateP10Blake2bCtxPKvy) ;  /* 0x00071f8000007944 */ /* 0x000fea0003c00000 */
[----:B------:R-:W-:Y:S05]  /*b0b70*/  BSYNC B0 ;  /* 0x0000000000007941 */ /* 0x000fea0003800000 */
.L_x_257:
[----:B------:R-:W-:Y:S01]  /*b0b80*/  IMAD.U32 R7, RZ, RZ, UR8 ;  /* 0x00000008ff077e24 */ /* 0x000fe2000f8e00ff */
[----:B------:R-:W-:Y:S01]  /*b0b90*/  MOV R0, 0xb0bc0 ;  /* 0x000b0bc000007802 */ /* 0x000fe20000000f00 */
[----:B------:R-:W-:Y:S02]  /*b0ba0*/  IMAD.U32 R13, RZ, RZ, UR13 ;  /* 0x0000000dff0d7e24 */ /* 0x000fe4000f8e00ff */
[----:B------:R-:W-:Y:S05]  /*b0bb0*/  CALL.REL.NOINC `($mine_kernel_v2$_Z13blake2b_finalP10Blake2bCtxPv) ;  /* 0x000674c000007944 */ /* 0x000fea0003c00000 */
[----:B-1----:R-:W-:Y:S01]  /*b0bc0*/  IMAD.MOV.U32 R12, RZ, RZ, -0x16b07d5 ;  /* 0xfe94f82bff0c7424 */ /* 0x002fe200078e00ff */
[----:B------:R0:W-:Y:S01]  /*b0bd0*/  STL.64 [R1+0x470], RZ ;  /* 0x000470ff01007387 */ /* 0x0001e20000100a00 */
[----:B------:R-:W-:Y:S01]  /*b0be0*/  IMAD.MOV.U32 R13, RZ, RZ, 0x3c6ef372 ;  /* 0x3c6ef372ff0d7424 */ /* 0x000fe200078e00ff */
[----:B------:R-:W-:Y:S01]  /*b0bf0*/  ISETP.LT.U32.AND P0, PT, RZ, UR6, PT ;  /* 0x00000006ff007c0c */ /* 0x000fe2000bf01070 */
[----:B------:R-:W-:Y:S01]  /*b0c00*/  IMAD.MOV.U32 R14, RZ, RZ, 0x5f1d36f1 ;  /* 0x5f1d36f1ff0e7424 */ /* 0x000fe200078e00ff */
[----:B------:R0:W-:Y:S01]  /*b0c10*/  STL.128 [R1+0x40], RZ ;  /* 0x000040ff01007387 */ /* 0x0001e20000100c00 */
[----:B------:R-:W-:Y:S02]  /*b0c20*/  IMAD.MOV.U32 R15, RZ, RZ, -0x5ab00ac6 ;  /* 0xa54ff53aff0f7424 */ /* 0x000fe400078e00ff */
[----:B------:R-:W-:Y:S01]  /*b0c30*/  IMAD.MOV.U32 R16, RZ, RZ, -0x52197d2f ;  /* 0xade682d1ff107424 */ /* 0x000fe200078e00ff */
[----:B------:R0:W-:Y:S01]  /*b0c40*/  STL.128 [R1+0x50], RZ ;  /* 0x000050ff01007387 */ /* 0x0001e20000100c00 */
[----:B------:R-:W-:-:S02]  /*b0c50*/  IMAD.MOV.U32 R17, RZ, RZ, 0x510e527f ;  /* 0x510e527fff117424 */ /* 0x000fc400078e00ff */
[----:B------:R-:W-:Y:S01]  /*b0c60*/  IMAD.MOV.U32 R18, RZ, RZ, 0x2b3e6c1f ;  /* 0x2b3e6c1fff127424 */ /* 0x000fe200078e00ff */
[----:B------:R0:W-:Y:S01]  /*b0c70*/  STL.128 [R1+0x10], R12 ;  /* 0x0000100c01007387 */ /* 0x0001e20000100c00 */
[----:B------:R-:W-:Y:S02]  /*b0c80*/  IMAD.MOV.U32 R19, RZ, RZ, -0x64fa9774 ;  /* 0x9b05688cff137424 */ /* 0x000fe400078e00ff */
[----:B------:R-:W-:Y:S02]  /*b0c90*/  IMAD.MOV.U32 R20, RZ, RZ, -0x4be4295 ;  /* 0xfb41bd6bff147424 */ /* 0x000fe400078e00ff */
[----:B------:R-:W-:Y:S01]  /*b0ca0*/  IMAD.MOV.U32 R21, RZ, RZ, 0x1f83d9ab ;  /* 0x1f83d9abff157424 */ /* 0x000fe200078e00ff */
[----:B------:R0:W-:Y:S01]  /*b0cb0*/  STL.128 [R1+0x20], R16 ;  /* 0x0000201001007387 */ /* 0x0001e20000100c00 */
[----:B------:R-:W-:Y:S02]  /*b0cc0*/  IMAD.MOV.U32 R22, RZ, RZ, 0x137e2179 ;  /* 0x137e2179ff167424 */ /* 0x000fe400078e00ff */
[----:B------:R-:W-:-:S02]  /*b0cd0*/  IMAD.MOV.U32 R23, RZ, RZ, 0x5be0cd19 ;  /* 0x5be0cd19ff177424 */ /* 0x000fc400078e00ff */
[----:B------:R-:W-:Y:S02]  /*b0ce0*/  IMAD.MOV.U32 R10, RZ, RZ, -0x7b3558c5 ;  /* 0x84caa73bff0a7424 */ /* 0x000fe400078e00ff */
[----:B------:R-:W-:Y:S01]  /*b0cf0*/  IMAD.MOV.U32 R11, RZ, RZ, -0x4498517b ;  /* 0xbb67ae85ff0b7424 */ /* 0x000fe200078e00ff */
[----:B------:R0:W-:Y:S01]  /*b0d00*/  STL.128 [R1+0x30], R20 ;  /* 0x0000301401007387 */ /* 0x0001e20000100c00 */
[----:B------:R-:W-:Y:S02]  /*b0d10*/  IMAD.MOV.U32 R24, RZ, RZ, -0xd4236b8 ;  /* 0xf2bdc948ff187424 */ /* 0x000fe400078e00ff */
[----:B------:R-:W-:Y:S01]  /*b0d20*/  IMAD.MOV.U32 R25, RZ, RZ, 0x6a09e667 ;  /* 0x6a09e667ff197424 */ /* 0x000fe200078e00ff */
[----:B------:R0:W-:Y:S01]  /*b0d30*/  STL.64 [R1+0x8], R10 ;  /* 0x0000080a01007387 */ /* 0x0001e20000100a00 */
[----:B------:R-:W-:Y:S02]  /*b0d40*/  IMAD.MOV.U32 R26, RZ, RZ, 0x4 ;  /* 0x00000004ff1a7424 */ /* 0x000fe400078e00ff */
[----:B------:R-:W-:Y:S01]  /*b0d50*/  IMAD.MOV.U32 R27, RZ, RZ, 0x0 ;  /* 0x00000000ff1b7424 */ /* 0x000fe200078e00ff */
[----:B------:R0:W-:Y:S01]  /*b0d60*/  STL.64 [R1], R24 ;  /* 0x0000001801007387 */ /* 0x0001e20000100a00 */
[----:B------:R-:W-:-:S02]  /*b0d70*/  IMAD.MOV.U32 R0, RZ, RZ, 0x2000 ;  /* 0x00002000ff007424 */ /* 0x000fc400078e00ff */
[----:B------:R-:W-:Y:S01]  /*b0d80*/  IMAD.U32 R5, RZ, RZ, UR5 ;  /* 0x00000005ff057e24 */ /* 0x000fe2000f8e00ff */
[----:B------:R0:W-:Y:S04]  /*b0d90*/  STL.64 [R1+0xe0], R26 ;  /* 0x0000e01a01007387 */ /* 0x0001e80000100a00 */
[----:B------:R0:W-:Y:S01]  /*b0da0*/  STL [R1+0x47c], R0 ;  /* 0x00047c0001007387 */ /* 0x0001e20000100800 */
[----:B------:R-:W-:-:S03]  /*b0db0*/  ISETP.GT.AND.EX P0, PT, R5, RZ, PT, P0 ;  /* 0x000000ff0500720c */ /* 0x000fc60003f04300 */
[----:B------:R0:W-:Y:S10]  /*b0dc0*/  STL [R1+0x60], R0 ;  /* 0x0000600001007387 */ /* 0x0001f40000100800 */
[----:B0-----:R-:W-:Y:S05]  /*b0dd0*/  @!P0 BRA `(.L_x_258) ;  /* 0x0000026000008947 */ /* 0x001fea0003800000 */
[----:B------:R-:W-:Y:S01]  /*b0de0*/  UISETP.GT.U32.AND UP0, UPT, UR6, 0xc, UPT ;  /* 0x0000000c0600788c */ /* 0x000fe2000bf04070 */
[----:B------:R-:W-:-:S03]  /*b0df0*/  PLOP3.LUT P0, PT, PT, PT, PT, 0x80, 0x0 ;  /* 0x000000000000781c */ /* 0x000fc60003f0f070 */
[----:B------:R-:W-:-:S06]  /*b0e00*/  UISETP.GT.AND.EX UP0, UPT, UR5, URZ, UPT, UP0 ;  /* 0x0000003f0500728c */ /* 0x000fcc000bf04300 */
[----:B------:R-:W-:-:S13]  /*b0e10*/  PLOP3.LUT P1, PT, PT, PT, UP0, 0x80, 0x0 ;  /* 0x000000000000781c */ /* 0x000fda0003f2f008 */
[----:B------:R-:W-:Y:S05]  /*b0e20*/  @!P1 BRA `(.L_x_259) ;  /* 0x0000011000009947 */ /* 0x000fea0003800000 */
[----:B------:R-:W-:Y:S02]  /*b0e30*/  PLOP3.LUT P0, PT, PT, PT, PT, 0x8, 0x0 ;  /* 0x000000000000781c */ /* 0x000fe40003f0e170 */
.L_x_260:
[----:B0-----:R-:W-:-:S05]  /*b0e40*/  IMAD.IADD R10, R1, 0x1, R6 ;  /* 0x00000001010a7824 */ /* 0x001fca00078e0206 */
[----:B------:R-:W2:Y:S04]  /*b0e50*/  LDL R0, [R10+0x5f0] ;  /* 0x0005f0000a007983 */ /* 0x000ea80000100800 */
[----:B------:R-:W3:Y:S04]  /*b0e60*/  LDL R5, [R10+0x5f4] ;  /* 0x0005f4000a057983 */ /* 0x000ee80000100800 */
[----:B------:R-:W4:Y:S04]  /*b0e70*/  LDL R7, [R10+0x5f8] ;  /* 0x0005f8000a077983 */ /* 0x000f280000100800 */
[----:B------:R-:W5:Y:S01]  /*b0e80*/  LDL R8, [R10+0x5fc] ;  /* 0x0005fc000a087983 */ /* 0x000f620000100800 */
[----:B------:R-:W-:Y:S01]  /*b0e90*/  UIADD3 UR6, UP0, UR6, -0x10, URZ ;  /* 0xfffffff006067890 */ /* 0x000fe2000ff1e03f */
[----:B------:R-:W-:-:S03]  /*b0ea0*/  IADD3 R6, R6, 0x10, RZ ;  /* 0x0000001006067810 */ /* 0x000fc60007ffe0ff */
[----:B------:R-:W-:Y:S02]  /*b0eb0*/  UIADD3.X UR5, UR5, -0x1, URZ, UP0, !UPT ;  /* 0xffffffff05057890 */ /* 0x000fe400087fe43f */
[----:B------:R-:W-:-:S04]  /*b0ec0*/  UISETP.GT.U32.AND UP0, UPT, UR6, 0xc, UPT ;  /* 0x0000000c0600788c */ /* 0x000fc8000bf04070 */
[----:B------:R-:W-:-:S06]  /*b0ed0*/  UISETP.GT.AND.EX UP0, UPT, UR5, URZ, UPT, UP0 ;  /* 0x0000003f0500728c */ /* 0x000fcc000bf04300 */
[----:B------:R-:W-:Y:S01]  /*b0ee0*/  PLOP3.LUT P1, PT, PT, PT, UP0, 0x80, 0x0 ;  /* 0x000000000000781c */ /* 0x000fe20003f2f008 */
[----:B--2---:R0:W-:Y:S04]  /*b0ef0*/  STL [R10+0x64], R0 ;  /* 0x000064000a007387 */ /* 0x0041e80000100800 */
[----:B---3--:R0:W-:Y:S04]  /*b0f00*/  STL [R10+0x68], R5 ;  /* 0x000068050a007387 */ /* 0x0081e80000100800 */
[----:B----4-:R0:W-:Y:S04]  /*b0f10*/  STL [R10+0x6c], R7 ;  /* 0x00006c070a007387 */ /* 0x0101e80000100800 */
[----:B-----5:R0:W-:Y:S01]  /*b0f20*/  STL [R10+0x70], R8 ;  /* 0x000070080a007387 */ /* 0x0201e20000100800 */
[----:B------:R-:W-:Y:S05]  /*b0f30*/  @P1 BRA `(.L_x_260) ;  /* 0xffffff0000001947 */ /* 0x000fea000383ffff */
.L_x_259:
[----:B------:R-:W-:-:S04]  /*b0f40*/  UISETP.GT.U32.AND UP0, UPT, UR6, 0x4, UPT ;  /* 0x000000040600788c */ /* 0x000fc8000bf04070 */
[----:B------:R-:W-:-:S06]  /*b0f50*/  UISETP.GT.AND.EX UP0, UPT, UR5, URZ, UPT, UP0 ;  /* 0x0000003f0500728c */ /* 0x000fcc000bf04300 */
[----:B------:R-:W-:-:S13]  /*b0f60*/  PLOP3.LUT P1, PT, PT, PT, UP0, 0x80, 0x0 ;  /* 0x000000000000781c */ /* 0x000fda0003f2f008 */
[----:B------:R-:W-:Y:S05]  /*b0f70*/  @!P1 BRA `(.L_x_261) ;  /* 0x0000009000009947 */ /* 0x000fea0003800000 */
[----:B0-----:R-:W-:-:S05]  /*b0f80*/  IMAD.IADD R7, R1, 0x1, R6 ;  /* 0x0000000101077824 */ /* 0x001fca00078e0206 */
[----:B------:R-:W2:Y:S04]  /*b0f90*/  LDL R0, [R7+0x5f0] ;  /* 0x0005f00007007983 */ /* 0x000ea80000100800 */
[----:B------:R-:W3:Y:S01]  /*b0fa0*/  LDL R5, [R7+0x5f4] ;  /* 0x0005f40007057983 */ /* 0x000ee20000100800 */
[----:B------:R-:W-:Y:S01]  /*b0fb0*/  UIADD3 UR6, UP0, UR6, -0x8, URZ ;  /* 0xfffffff806067890 */ /* 0x000fe2000ff1e03f */
[----:B------:R-:W-:Y:S02]  /*b0fc0*/  PLOP3.LUT P0, PT, PT, PT, PT, 0x8, 0x0 ;  /* 0x000000000000781c */ /* 0x000fe40003f0e170 */
[----:B------:R-:W-:Y:S01]  /*b0fd0*/  IADD3 R6, R6, 0x8, RZ ;  /* 0x0000000806067810 */ /* 0x000fe20007ffe0ff */
[----:B------:R-:W-:Y:S01]  /*b0fe0*/  UIADD3.X UR5, UR5, -0x1, URZ, UP0, !UPT ;  /* 0xffffffff05057890 */ /* 0x000fe200087fe43f */
[----:B--2---:R0:W-:Y:S04]  /*b0ff0*/  STL [R7+0x64], R0 ;  /* 0x0000640007007387 */ /* 0x0041e80000100800 */
[----:B---3--:R0:W-:Y:S04]  /*b1000*/  STL [R7+0x68], R5 ;  /* 0x0000680507007387 */ /* 0x0081e80000100800 */
.L_x_261:
[----:B------:R-:W-:-:S04]  /*b1010*/  ISETP.NE.U32.AND P1, PT, RZ, UR6, PT ;  /* 0x00000006ff007c0c */ /* 0x000fc8000bf25070 */
[----:B------:R-:W-:-:S13]  /*b1020*/  ISETP.NE.OR.EX P0, PT, RZ, UR5, P0, P1 ;  /* 0x00000005ff007c0c */ /* 0x000fda0008705710 */
[----:B------:R-:W-:Y:S05]  /*b1030*/  @!P0 BRA `(.L_x_262) ;  /* 0x0000009000008947 */ /* 0x000fea0003800000 */
.L_x_258:
[----:B0-----:R-:W-:-:S05]  /*b1040*/  IMAD.IADD R5, R1, 0x1, R6 ;  /* 0x0000000101057824 */ /* 0x001fca00078e0206 */
[----:B------:R-:W2:Y:S01]  /*b1050*/  LDL R0, [R5+0x5f0] ;  /* 0x0005f00005007983 */ /* 0x000ea20000100800 */
[----:B------:R-:W-:Y:S01]  /*b1060*/  UIADD3 UR6, UP0, UR6, -0x4, URZ ;  /* 0xfffffffc06067890 */ /* 0x000fe2000ff1e03f */
[----:B------:R-:W-:-:S03]  /*b1070*/  IADD3 R6, R6, 0x4, RZ ;  /* 0x0000000406067810 */ /* 0x000fc60007ffe0ff */
[----:B------:R-:W-:Y:S02]  /*b1080*/  UIADD3.X UR5, UR5, -0x1, URZ, UP0, !UPT ;  /* 0xffffffff05057890 */ /* 0x000fe400087fe43f */
[----:B------:R-:W-:-:S04]  /*b1090*/  ISETP.NE.U32.AND P0, PT, RZ, UR6, PT ;  /* 0x00000006ff007c0c */ /* 0x000fc8000bf05070 */
[----:B------:R-:W-:Y:S01]  /*b10a0*/  ISETP.NE.AND.EX P0, PT, RZ, UR5, PT, P0 ;  /* 0x00000005ff007c0c */ /* 0x000fe2000bf05300 */
[----:B--2---:R0:W-:-:S12]  /*b10b0*/  STL [R5+0x64], R0 ;  /* 0x0000640005007387 */ /* 0x0041d80000100800 */
[----:B0-----:R-:W-:Y:S05]  /*b10c0*/  @P0 BRA `(.L_x_258) ;  /* 0xffffff7000000947 */ /* 0x001fea000383ffff */
.L_x_262:
[----:B------:R-:W2:Y:S04]  /*b10d0*/  LDL.64 R14, [R1+0xe0] ;  /* 0x0000e000010e7983 */ /* 0x000ea80000100a00 */
[----:B0-----:R-:W3:Y:S01]  /*b10e0*/  LDL.64 R6, [R1+0x40] ;  /* 0x0000400001067983 */ /* 0x001ee20000100a00 */
[----:B------:R-:W-:Y:S01]  /*b10f0*/  IMAD.MOV.U32 R10, RZ, RZ, -0x1 ;  /* 0xffffffffff0a7424 */ /* 0x000fe200078e00ff */
[----:B------:R-:W-:Y:S01]  /*b1100*/  BSSY B0, `(.L_x_263) ;  /* 0x0000014000007945 */ /* 0x000fe20003800000 */
[----:B------:R-:W-:-:S05]  /*b1110*/  IMAD.MOV.U32 R11, RZ, RZ, -0x1 ;  /* 0xffffffffff0b7424 */ /* 0x000fca00078e00ff */
[----:B------:R0:W-:Y:S01]  /*b1120*/  STL.64 [R1+0x50], R10 ;  /* 0x0000500a01007387 */ /* 0x0001e20000100a00 */
[----:B--2---:R-:W-:-:S04]  /*b1130*/  IADD3 R0, P0, R14, 0x40, RZ ;  /* 0x000000400e007810 */ /* 0x004fc80007f1e0ff */
[----:B------:R-:W-:Y:S01]  /*b1140*/  ISETP.GT.U32.AND P1, PT, R0, 0x7f, PT ;  /* 0x0000007f0000780c */ /* 0x000fe20003f24070 */
[----:B------:R-:W-:Y:S01]  /*b1150*/  IMAD.X R5, RZ, RZ, R15, P0 ;  /* 0x000000ffff057224 */ /* 0x000fe200000e060f */
[----:B---3--:R-:W-:Y:S01]  /*b1160*/  IADD3 R12, P0, R6, R0, RZ ;  /* 0x00000000060c7210 */ /* 0x008fe20007f1e0ff */
[----:B0-----:R-:W-:Y:S02]  /*b1170*/  IMAD.MOV.U32 R10, RZ, RZ, R0 ;  /* 0x000000ffff0a7224 */ /* 0x001fe400078e0000 */
[--C-:B------:R-:W-:Y:S01]  /*b1180*/  IMAD.MOV.U32 R11, RZ, RZ, R5.reuse ;  /* 0x000000ffff0b7224 */ /* 0x100fe200078e0005 */
[----:B------:R-:W-:Y:S01]  /*b1190*/  ISETP.GT.U32.AND.EX P1, PT, R5, RZ, PT, P1 ;  /* 0x000000ff0500720c */ /* 0x000fe20003f24110 */
[----:B------:R-:W-:Y:S01]  /*b11a0*/  IMAD.X R13, R7, 0x1, R5, P0 ;  /* 0x00000001070d7824 */ /* 0x000fe200000e0605 */
[----:B------:R-:W-:Y:S02]  /*b11b0*/  ISETP.GE.U32.AND P0, PT, R12, R6, PT ;  /* 0x000000060c00720c */ /* 0x000fe40003f06070 */
[----:B------:R0:W-:Y:S02]  /*b11c0*/  STL.64 [R1+0xe0], R10 ;  /* 0x0000e00a01007387 */ /* 0x0001e40000100a00 */
[----:B------:R-:W-:-:S02]  /*b11d0*/  ISETP.GE.U32.AND.EX P0, PT, R13, R7, PT, P0 ;  /* 0x000000070d00720c */ /* 0x000fc40003f06100 */
[----:B------:R0:W-:Y:S11]  /*b11e0*/  STL.64 [R1+0x40], R12 ;  /* 0x0000400c01007387 */ /* 0x0001f60000100a00 */
[----:B------:R-:W-:Y:S05]  /*b11f0*/  @P0 BRA `(.L_x_264) ;  /* 0x0000004000000947 */ /* 0x000fea0003800000 */
[----:B------:R-:W2:Y:S02]  /*b1200*/  LDL.64 R6, [R1+0x48] ;  /* 0x0000480001067983 */ /* 0x000ea40000100a00 */
[----:B--2---:R-:W-:-:S05]  /*b1210*/  IADD3 R6, P0, R6, 0x1, RZ ;  /* 0x0000000106067810 */ /* 0x004fca0007f1e0ff */
[----:B------:R-:W-:-:S05]  /*b1220*/  IMAD.X R7, RZ, RZ, R7, P0 ;  /* 0x000000ffff077224 */ /* 0x000fca00000e0607 */
[----:B------:R1:W-:Y:S03]  /*b1230*/  STL.64 [R1+0x48], R6 ;  /* 0x0000480601007387 */ /* 0x0003e60000100a00 */
.L_x_264:
[----:B------:R-:W-:Y:S05]  /*b1240*/  BSYNC B0 ;  /* 0x0000000000007941 */ /* 0x000fea0003800000 */
.L_x_263:
[----:B------:R-:W-:Y:S01]  /*b1250*/  BSSY B0, `(.L_x_265) ;  /* 0x000013a000007945 */ /* 0x000fe20003800000 */
[----:B------:R-:W-:Y:S05]  /*b1260*/  @P1 BRA `(.L_x_266) ;  /* 0x0000138000001947 */ /* 0x000fea0003800000 */
[----:B-1----:R-:W-:Y:S01]  /*b1270*/  IMAD.MOV R7, RZ, RZ, -R14 ;  /* 0x000000ffff077224 */ /* 0x002fe200078e0a0e */
[----:B------:R-:W-:Y:S01]  /*b1280*/  IADD3 R6, P0, -R14, 0x3f, RZ ;  /* 0x0000003f0e067810 */ /* 0x000fe20007f1e1ff */
[----:B------:R-:W-:Y:S03]  /*b1290*/  BSSY B1, `(.L_x_267) ;  /* 0x0000012000017945 */ /* 0x000fe60003800000 */
[----:B------:R-:W-:Y:S01]  /*b12a0*/  LOP3.LUT R7, R7, 0x3, RZ, 0xc0, !PT ;  /* 0x0000000307077812 */ /* 0x000fe200078ec0ff */
[----:B------:R-:W-:Y:S01]  /*b12b0*/  IMAD.X R14, RZ, RZ, ~R15, P0 ;  /* 0x000000ffff0e7224 */ /* 0x000fe200000e0e0f */
[----:B------:R-:W-:Y:S02]  /*b12c0*/  ISETP.GE.U32.AND P1, PT, R6, 0x3, PT ;  /* 0x000000030600780c */ /* 0x000fe40003f26070 */
[----:B------:R-:W-:-:S02]  /*b12d0*/  ISETP.NE.U32.AND P0, PT, R7, RZ, PT ;  /* 0x000000ff0700720c */ /* 0x000fc40003f05070 */
[----:B------:R-:W-:Y:S02]  /*b12e0*/  ISETP.GE.U32.AND.EX P1, PT, R14, RZ, PT, P1 ;  /* 0x000000ff0e00720c */ /* 0x000fe40003f26110 */
[----:B------:R-:W-:-:S13]  /*b12f0*/  ISETP.NE.AND.EX P0, PT, RZ, RZ, PT, P0 ;  /* 0x000000ffff00720c */ /* 0x000fda0003f05300 */
[----:B------:R-:W-:Y:S05]  /*b1300*/  @!P0 BRA `(.L_x_268) ;  /* 0x000000a000008947 */ /* 0x000fea0003800000 */
[----:B------:R-:W-:Y:S02]  /*b1310*/  IMAD.MOV.U32 R8, RZ, RZ, RZ ;  /* 0x000000ffff087224 */ /* 0x000fe400078e00ff */
.L_x_269:
[----:B------:R-:W-:Y:S01]  /*b1320*/  IMAD.IADD R6, R1, 0x1, R0 ;  /* 0x0000000101067824 */ /* 0x000fe200078e0200 */
[----:B------:R-:W-:Y:S02]  /*b1330*/  IADD3 R7, P0, R7, -0x1, RZ ;  /* 0xffffffff07077810 */ /* 0x000fe40007f1e0ff */
[----:B------:R-:W-:Y:S02]  /*b1340*/  IADD3 R0, P2, R0, 0x1, RZ ;  /* 0x0000000100007810 */ /* 0x000fe40007f5e0ff */
[----:B------:R1:W-:Y:S01]  /*b1350*/  STL.U8 [R6+0x60], RZ ;  /* 0x000060ff06007387 */ /* 0x0003e20000100000 */
[----:B------:R-:W-:Y:S02]  /*b1360*/  IADD3.X R8, R8, -0x1, RZ, P0, !PT ;  /* 0xffffffff08087810 */ /* 0x000fe400007fe4ff */
[----:B------:R-:W-:Y:S01]  /*b1370*/  ISETP.NE.U32.AND P0, PT, R7, RZ, PT ;  /* 0x000000ff0700720c */ /* 0x000fe20003f05070 */
[----:B------:R-:W-:-:S03]  /*b1380*/  IMAD.X R5, RZ, RZ, R5, P2 ;  /* 0x000000ffff057224 */ /* 0x000fc600010e0605 */
[----:B------:R-:W-:-:S13]  /*b1390*/  ISETP.NE.AND.EX P0, PT, R8, RZ, PT, P0 ;  /* 0x000000ff0800720c */ /* 0x000fda0003f05300 */
[----:B-1----:R-:W-:Y:S05]  /*b13a0*/  @P0 BRA `(.L_x_269) ;  /* 0xffffff7000000947 */ /* 0x002fea000383ffff */
.L_x_268:
[----:B------:R-:W-:Y:S05]  /*b13b0*/  BSYNC B1 ;  /* 0x0000000000017941 */ /* 0x000fea0003800000 */
.L_x_267:
        /* <DEDUP_REMOVED lines=291> */
.L_x_266:
[----:B--2---:R-:W-:Y:S05]  /*b25f0*/  BSYNC B0 ;  /* 0x0000000000007941 */ /* 0x004fea0003800000 */
.L_x_265:
[----:B------:R-:W2:Y:S04]  /*b2600*/  LDL.128 R32, [R1+0x60] ;  /* 0x0000600001207983 */ /* 0x000ea80000100c00 */
[----:B------:R-:W3:Y:S04]  /*b2610*/  LDL.128 R28, [R1+0x70] ;  /* 0x00007000011c7983 */ /* 0x000ee80000100c00 */
[----:B------:R-:W4:Y:S04]  /*b2620*/  LDL.128 R24, [R1+0x80] ;  /* 0x0000800001187983 */ /* 0x000f280000100c00 */
[----:B------:R-:W5:Y:S04]  /*b2630*/  LDL.128 R20, [R1+0x90] ;  /* 0x0000900001147983 */ /* 0x000f680000100c00 */
[----:B0-----:R-:W3:Y:S04]  /*b2640*/  LDL.128 R12, [R1+0xa0] ;  /* 0x0000a000010c7983 */ /* 0x001ee80000100c00 */
[----:B------:R-:W3:Y:S01]  /*b2650*/  LDL.128 R16, [R1+0xb0] ;  /* 0x0000b00001107983 */ /* 0x000ee20000100c00 */
[----:B--2---:R-:W-:-:S02]  /*b2660*/  LOP3.LUT R5, R32, 0xffff, RZ, 0xc0, !PT ;  /* 0x0000ffff20057812 */ /* 0x004fc400078ec0ff */
[----:B------:R-:W-:Y:S02]  /*b2670*/  PRMT R11, R34, 0x7732, RZ ;  /* 0x00007732220b7816 */ /* 0x000fe400000000ff */
[----:B------:R-:W-:Y:S02]  /*b2680*/  SHF.R.U32.HI R0, RZ, 0x8, R5 ;  /* 0x00000008ff007819 */ /* 0x000fe40000011605 */
[----:B-1----:R-:W-:Y:S01]  /*b2690*/  PRMT R6, R32, 0x7732, RZ ;  /* 0x0000773220067816 */ /* 0x002fe200000000ff */
        /* <DEDUP_REMOVED lines=15> */
[----:B------:R-:W-:Y:S02]  /*b2790*/  PRMT R61, R5, 0x6540, R36 ;  /* 0x00006540053d7816 */ /* 0x000fe40000000024 */
[----:B------:R-:W-:Y:S01]  /*b27a0*/  LOP3.LUT R35, R11, 0xff, RZ, 0xc0, !PT ;  /* 0x000000ff0b237812 */ /* 0x000fe200078ec0ff */
[----:B------:R-:W-:Y:S01]  /*b27b0*/  IMAD.WIDE.U32 R44, R6, 0x1000000, RZ ;  /* 0x01000000062c7825 */ /* 0x000fe200078e00ff */
[----:B------:R-:W-:Y:S02]  /*b27c0*/  SHF.L.U64.HI R5, R36, 0x8, RZ ;  /* 0x0000000824057819 */ /* 0x000fe400000102ff */
[----:B------:R-:W2:Y:S01]  /*b27d0*/  LDL.128 R36, [R1+0xc0] ;  /* 0x0000c00001247983 */ /* 0x000ea20000100c00 */
[----:B------:R-:W-:Y:S02]  /*b27e0*/  SHF.L.U64.HI R11, R35, 0x8, RZ ;  /* 0x00000008230b7819 */ /* 0x000fe400000102ff */
[----:B------:R-:W-:-:S02]  /*b27f0*/  LOP3.LUT R7, R33, 0xffff, RZ, 0xc0, !PT ;  /* 0x0000ffff21077812 */ /* 0x000fc400078ec0ff */
[----:B------:R-:W-:Y:S02]  /*b2800*/  LOP3.LUT R6, R43, R5, R41, 0xfe, !PT ;  /* 0x000000052b067212 */ /* 0x000fe400078efe29 */
[----:B------:R-:W-:Y:S02]  /*b2810*/  SHF.R.U32.HI R5, RZ, 0x8, R10 ;  /* 0x00000008ff057819 */ /* 0x000fe4000001160a */
[----:B------:R-:W-:Y:S02]  /*b2820*/  LOP3.LUT R11, R45, R11, R49, 0xfe, !PT ;  /* 0x0000000b2d0b7212 */ /* 0x000fe400078efe31 */
[----:B------:R-:W-:Y:S02]  /*b2830*/  PRMT R32, R33, 0x7732, RZ ;  /* 0x0000773221207816 */ /* 0x000fe400000000ff */
        /* <DEDUP_REMOVED lines=21> */
[----:B------:R-:W-:Y:S02]  /*b2990*/  LOP3.LUT R7, R30, 0xffff, RZ, 0xc0, !PT ;  /* 0x0000ffff1e077812 */ /* 0x000fe400078ec0ff */
[----:B------:R-:W-:Y:S02]  /*b29a0*/  LOP3.LUT R49, R49, R6, RZ, 0xfc, !PT ;  /* 0x0000000631317212 */ /* 0x000fe400078efcff */
[----:B------:R-:W-:Y:S02]  /*b29b0*/  LOP3.LUT R6, R28, 0xffff, RZ, 0xc0, !PT ;  /* 0x0000ffff1c067812 */ /* 0x000fe400078ec0ff */
[----:B------:R-:W-:Y:S02]  /*b29c0*/  SHF.R.U32.HI R5, RZ, 0x8, R7 ;  /* 0x00000008ff057819 */ /* 0x000fe40000011607 */
[----:B------:R-:W-:-:S02]  /*b29d0*/  SHF.R.U32.HI R0, RZ, 0x8, R6 ;  /* 0x00000008ff007819 */ /* 0x000fc40000011606 */
[----:B------:R-:W-:Y:S02]  /*b29e0*/  PRMT R35, R8, 0x6540, R35 ;  /* 0x0000654008237816 */ /* 0x000fe40000000023 */
[----:B------:R-:W-:Y:S02]  /*b29f0*/  PRMT R10, R28, 0x7732, RZ ;  /* 0x000077321c0a7816 */ /* 0x000fe400000000ff */
[----:B------:R-:W-:Y:S02]  /*b2a00*/  LOP3.LUT R8, R5, 0xff, RZ, 0xc0, !PT ;  /* 0x000000ff05087812 */ /* 0x000fe400078ec0ff */
[----:B------:R-:W-:Y:S02]  /*b2a10*/  SHF.R.U32.HI R5, RZ, 0x8, R62 ;  /* 0x00000008ff057819 */ /* 0x000fe4000001163e */
[----:B------:R-:W-:Y:S02]  /*b2a20*/  LOP3.LUT R45, R0, 0xff, RZ, 0xc0, !PT ;  /* 0x000000ff002d7812 */ /* 0x000fe400078ec0ff */
[----:B------:R-:W-:-:S02]  /*b2a30*/  SHF.R.U32.HI R0, RZ, 0x8, R10 ;  /* 0x00000008ff007819 */ /* 0x000fc4000001160a */
[----:B------:R-:W-:Y:S02]  /*b2a40*/  LOP3.LUT R62, R62, 0xff, RZ, 0xc0, !PT ;  /* 0x000000ff3e3e7812 */ /* 0x000fe400078ec0ff */
[----:B------:R-:W-:Y:S02]  /*b2a50*/  LOP3.LUT R5, R5, 0xffff, RZ, 0xc0, !PT ;  /* 0x0000ffff05057812 */ /* 0x000fe400078ec0ff */
[----:B------:R-:W-:Y:S02]  /*b2a60*/  LOP3.LUT R10, R10, 0xff, RZ, 0xc0, !PT ;  /* 0x000000ff0a0a7812 */ /* 0x000fe400078ec0ff */
[----:B------:R-:W-:Y:S02]  /*b2a70*/  LOP3.LUT R0, R0, 0xffff, RZ, 0xc0, !PT ;  /* 0x0000ffff00007812 */ /* 0x000fe400078ec0ff */
[----:B------:R-:W-:Y:S01]  /*b2a80*/  LOP3.LUT R48, R44, R35, R48, 0xfe, !PT ;  /* 0x000000232c307212 */ /* 0x000fe200078efe30 */
[----:B------:R-:W-:Y:S01]  /*b2a90*/  IMAD.WIDE.U32 R62, R62, 0x10000, RZ ;  /* 0x000100003e3e7825 */ /* 0x000fe200078e00ff */
[----:B------:R-:W-:-:S02]  /*b2aa0*/  LOP3.LUT R61, R42, R61, R40, 0xfe, !PT ;  /* 0x0000003d2a3d7212 */ /* 0x000fc400078efe28 */
[C---:B------:R-:W-:Y:S01]  /*b2ab0*/  LOP3.LUT R33, R31.reuse, 0xffff, RZ, 0xc0, !PT ;  /* 0x0000ffff1f217812 */ /* 0x040fe200078ec0ff */
[----:B------:R-:W3:Y:S01]  /*b2ac0*/  LDL.128 R40, [R1+0xd0] ;  /* 0x0000d00001287983 */ /* 0x000ee20000100c00 */
[----:B------:R-:W-:Y:S01]  /*b2ad0*/  PRMT R44, R31, 0x7732, RZ ;  /* 0x000077321f2c7816 */ /* 0x000fe200000000ff */
[----:B------:R-:W-:Y:S01]  /*b2ae0*/  IMAD.WIDE.U32 R30, R5, 0x1000000, RZ ;  /* 0x01000000051e7825 */ /* 0x000fe200078e00ff */
[C---:B------:R-:W-:Y:S02]  /*b2af0*/  LOP3.LUT R32, R29.reuse, 0xffff, RZ, 0xc0, !PT ;  /* 0x0000ffff1d207812 */ /* 0x040fe400078ec0ff */
[----:B------:R-:W-:Y:S01]  /*b2b00*/  PRMT R34, R29, 0x7732, RZ ;  /* 0x000077321d227816 */ /* 0x000fe200000000ff */
[----:B------:R-:W-:Y:S01]  /*b2b10*/  IMAD.WIDE.U32 R10, R10, 0x10000, RZ ;  /* 0x000100000a0a7825 */ /* 0x000fe200078e00ff */
[----:B------:R-:W-:Y:S02]  /*b2b20*/  SHF.L.U64.HI R5, R8, 0x8, RZ ;  /* 0x0000000808057819 */ /* 0x000fe400000102ff */
[----:B------:R-:W-:Y:S01]  /*b2b30*/  PRMT R65, R6, 0x6540, R45 ;  /* 0x0000654006417816 */ /* 0x000fe2000000002d */
[----:B------:R-:W-:Y:S01]  /*b2b40*/  IMAD.WIDE.U32 R28, R0, 0x1000000, RZ ;  /* 0x01000000001c7825 */ /* 0x000fe200078e00ff */
[----:B------:R-:W-:-:S02]  /*b2b50*/  SHF.L.U64.HI R45, R45, 0x8, RZ ;  /* 0x000000082d2d7819 */ /* 0x000fc400000102ff */
[----:B------:R-:W-:Y:S02]  /*b2b60*/  PRMT R35, R7, 0x6540, R8 ;  /* 0x0000654007237816 */ /* 0x000fe40000000008 */
[----:B------:R-:W-:Y:S02]  /*b2b70*/  LOP3.LUT R8, R31, R5, R63, 0xfe, !PT ;  /* 0x000000051f087212 */ /* 0x000fe400078efe3f */
[----:B------:R-:W-:Y:S02]  /*b2b80*/  SHF.R.U32.HI R0, RZ, 0x8, R32 ;  /* 0x00000008ff007819 */ /* 0x000fe40000011620 */
[----:B------:R-:W-:Y:S02]  /*b2b90*/  SHF.R.U32.HI R5, RZ, 0x8, R33 ;  /* 0x00000008ff057819 */ /* 0x000fe40000011621 */
[----:B------:R-:W-:Y:S02]  /*b2ba0*/  LOP3.LUT R11, R29, R45, R11, 0xfe, !PT ;  /* 0x0000002d1d0b7212 */ /* 0x000fe400078efe0b */
[----:B------:R-:W-:Y:S01]  /*b2bb0*/  PRMT R6, R0, 0x7104, RZ ;  /* 0x0000710400067816 */ /* 0x000fe200000000ff */
[----:B------:R-:W-:Y:S01]  /*b2bc0*/  IMAD.MOV.U32 R0, RZ, RZ, R34 ;  /* 0x000000ffff007224 */ /* 0x000fe200078e0022 */
[----:B------:R-:W-:Y:S01]  /*b2bd0*/  PRMT R7, R5, 0x7104, RZ ;  /* 0x0000710405077816 */ /* 0x000fe200000000ff */
[----:B------:R-:W-:Y:S01]  /*b2be0*/  IMAD.MOV.U32 R5, RZ, RZ, R44 ;  /* 0x000000ffff057224 */ /* 0x000fe200078e002c */
[----:B------:R-:W-:Y:S01]  /*b2bf0*/  LOP3.LUT R11, R11, 0xff, R32, 0xf8, !PT ;  /* 0x000000ff0b0b7812 */ /* 0x000fe200078ef820 */
[----:B------:R-:W2:Y:S01]  /*b2c00*/  LDL.128 R44, [R1] ;  /* 0x00000000012c7983 */ /* 0x000ea20000100c00 */
[----:B------:R-:W-:-:S02]  /*b2c10*/  LOP3.LUT R8, R8, 0xff, R33, 0xf8, !PT ;  /* 0x000000ff08087812 */ /* 0x000fc400078ef821 */
        /* <DEDUP_REMOVED lines=10> */
[----:B----4-:R-:W-:Y:S01]  /*b2cc0*/  LOP3.LUT R11, R24, 0xffff, RZ, 0xc0, !PT ;  /* 0x0000ffff180b7812 */ /* 0x010fe200078ec0ff */
[----:B------:R-:W-:Y:S01]  /*b2cd0*/  IMAD.SHL.U32 R7, R7, 0x1000000, RZ ;  /* 0x0100000007077824 */ /* 0x000fe200078e00ff */
[----:B------:R-:W-:Y:S02]  /*b2ce0*/  LOP3.LUT R64, R8, 0xff0000, R5, 0xf8, !PT ;  /* 0x00ff000008407812 */ /* 0x000fe400078ef805 */
[----:B------:R-:W-:Y:S02]  /*b2cf0*/  LOP3.LUT R53, R26, 0xffff, RZ, 0xc0, !PT ;  /* 0x0000ffff1a357812 */ /* 0x000fe400078ec0ff */
[----:B------:R-:W-:Y:S02]  /*b2d00*/  SHF.R.U32.HI R0, RZ, 0x8, R11 ;  /* 0x00000008ff007819 */ /* 0x000fe4000001160b */
[----:B------:R-:W-:-:S02]  /*b2d10*/  PRMT R5, R24, 0x7732, RZ ;  /* 0x0000773218057816 */ /* 0x000fc400000000ff */
[----:B------:R-:W-:Y:S02]  /*b2d20*/  LOP3.LUT R63, R63, R6, RZ, 0xfc, !PT ;  /* 0x000000063f3f7212 */ /* 0x000fe400078efcff */
[----:B------:R-:W-:Y:S02]  /*b2d30*/  LOP3.LUT R64, R64, R7, RZ, 0xfc, !PT ;  /* 0x0000000740407212 */ /* 0x000fe400078efcff */
[----:B------:R-:W-:Y:S02]  /*b2d40*/  LOP3.LUT R65, R28, R65, R10, 0xfe, !PT ;  /* 0x000000411c417212 */ /* 0x000fe400078efe0a */
[C---:B------:R-:W-:Y:S02]  /*b2d50*/  LOP3.LUT R52, R25.reuse, 0xffff, RZ, 0xc0, !PT ;  /* 0x0000ffff19347812 */ /* 0x040fe400078ec0ff */
[----:B------:R-:W-:Y:S02]  /*b2d60*/  PRMT R66, R25, 0x7732, RZ ;  /* 0x0000773219427816 */ /* 0x000fe400000000ff */
[----:B------:R-:W-:-:S02]  /*b2d70*/  PRMT R7, R26, 0x7732, RZ ;  /* 0x000077321a077816 */ /* 0x000fc400000000ff */
[C---:B------:R-:W-:Y:S02]  /*b2d80*/  LOP3.LUT R54, R27.reuse, 0xffff, RZ, 0xc0, !PT ;  /* 0x0000ffff1b367812 */ /* 0x040fe400078ec0ff */
[----:B------:R-:W-:Y:S02]  /*b2d90*/  PRMT R68, R27, 0x7732, RZ ;  /* 0x000077321b447816 */ /* 0x000fe400000000ff */
[----:B------:R-:W-:Y:S01]  /*b2da0*/  SHF.R.U32.HI R6, RZ, 0x8, R53 ;  /* 0x00000008ff067819 */ /* 0x000fe20000011635 */
[----:B------:R-:W4:Y:S01]  /*b2db0*/  LDL.128 R24, [R1+0x20] ;  /* 0x0000200001187983 */ /* 0x000f220000100c00 */
[----:B------:R-:W-:Y:S02]  /*b2dc0*/  LOP3.LUT R10, R0, 0xff, RZ, 0xc0, !PT ;  /* 0x000000ff000a7812 */ /* 0x000fe400078ec0ff */
[----:B------:R-:W-:Y:S02]  /*b2dd0*/  SHF.R.U32.HI R0, RZ, 0x8, R5 ;  /* 0x00000008ff007819 */ /* 0x000fe40000011605 */
[----:B------:R-:W-:-:S02]  /*b2de0*/  LOP3.LUT R8, R6, 0xff, RZ, 0xc0, !PT ;  /* 0x000000ff06087812 */ /* 0x000fc400078ec0ff */
[----:B------:R-:W-:Y:S02]  /*b2df0*/  SHF.R.U32.HI R6, RZ, 0x8, R7 ;  /* 0x00000008ff067819 */ /* 0x000fe40000011607 */
[----:B------:R-:W-:Y:S02]  /*b2e00*/  LOP3.LUT R5, R5, 0xff, RZ, 0xc0, !PT ;  /* 0x000000ff05057812 */ /* 0x000fe400078ec0ff */
[----:B------:R-:W-:Y:S02]  /*b2e10*/  LOP3.LUT R0, R0, 0xffff, RZ, 0xc0, !PT ;  /* 0x0000ffff00007812 */ /* 0x000fe400078ec0ff */
[----:B------:R-:W-:Y:S02]  /*b2e20*/  LOP3.LUT R62, R30, R35, R62, 0xfe, !PT ;  /* 0x000000231e3e7212 */ /* 0x000fe400078efe3e */
[----:B------:R-:W2:Y:S01]  /*b2e30*/  LDL.128 R28, [R1+0x40] ;  /* 0x00004000011c7983 */ /* 0x000ea20000100c00 */
[----:B------:R-:W-:Y:S02]  /*b2e40*/  LOP3.LUT R7, R7, 0xff, RZ, 0xc0, !PT ;  /* 0x000000ff07077812 */ /* 0x000fe400078ec0ff */
[----:B------:R-:W-:Y:S01]  /*b2e50*/  LOP3.LUT R6, R6, 0xffff, RZ, 0xc0, !PT ;  /* 0x0000ffff06067812 */ /* 0x000fe200078ec0ff */
[----:B------:R-:W-:Y:S01]  /*b2e60*/  IMAD.WIDE.U32 R32, R5, 0x10000, RZ ;  /* 0x0001000005207825 */ /* 0x000fe200078e00ff */
[----:B------:R-:W-:-:S03]  /*b2e70*/  SHF.L.U64.HI R55, R10, 0x8, RZ ;  /* 0x000000080a377819 */ /* 0x000fc600000102ff */
[----:B------:R-:W-:Y:S01]  /*b2e80*/  IMAD.WIDE.U32 R34, R0, 0x1000000, RZ ;  /* 0x0100000000227825 */ /* 0x000fe200078e00ff */
[----:B------:R-:W-:-:S03]  /*b2e90*/  PRMT R67, R11, 0x6540, R10 ;  /* 0x000065400b437816 */ /* 0x000fc6000000000a */
        /* <DEDUP_REMOVED lines=33> */
[C---:B-----5:R-:W-:Y:S02]  /*b30b0*/  LOP3.LUT R7, R20.reuse, 0xffff, RZ, 0xc0, !PT ;  /* 0x0000ffff14077812 */ /* 0x060fe400078ec0ff */
        /* <DEDUP_REMOVED lines=80> */
[--C-:B------:R-:W-:Y:S01]  /*b35c0*/  SHF.R.U32.HI R13, RZ, 0x8, R71.reuse ;  /* 0x00000008ff0d7819 */ /* 0x100fe20000011647 */
[----:B------:R-:W-:Y:S01]  /*b35d0*/  IMAD.MOV.U32 R15, RZ, RZ, R72 ;  /* 0x000000ffff0f7224 */ /* 0x000fe200078e0048 */
[----:B------:R-:W-:Y:S01]  /*b35e0*/  LOP3.LUT R23, R23, 0xff, R68, 0xf8, !PT ;  /* 0x000000ff17177812 */ /* 0x000fe200078ef844 */
[----:B------:R-:W-:Y:S01]  /*b35f0*/  IMAD.MOV.U32 R21, RZ, RZ, R74 ;  /* 0x000000ffff157224 */ /* 0x000fe200078e004a */
[----:B------:R-:W-:-:S02]  /*b3600*/  LOP3.LUT R66, R66, 0xff, R71, 0xf8, !PT ;  /* 0x000000ff42427812 */ /* 0x000fc400078ef847 */
        /* <DEDUP_REMOVED lines=16> */
[----:B------:R-:W-:Y:S02]  /*b3710*/  LOP3.LUT R13, R20, R73, R14, 0xfe, !PT ;  /* 0x00000049140d7212 */ /* 0x000fe400078efe0e */
[----:B------:R-:W-:-:S02]  /*b3720*/  LOP3.LUT R12, R68, R15, RZ, 0xfc, !PT ;  /* 0x0000000f440c7212 */ /* 0x000fc400078efcff */
[----:B------:R-:W-:Y:S02]  /*b3730*/  LOP3.LUT R14, R66, R21, RZ, 0xfc, !PT ;  /* 0x00000015420e7212 */ /* 0x000fe400078efcff */
[C---:B------:R-:W-:Y:S02]  /*b3740*/  LOP3.LUT R66, R16.reuse, 0xffff, RZ, 0xc0, !PT ;  /* 0x0000ffff10427812 */ /* 0x040fe400078ec0ff */
[C---:B------:R-:W-:Y:S02]  /*b3750*/  LOP3.LUT R68, R17.reuse, 0xffff, RZ, 0xc0, !PT ;  /* 0x0000ffff11447812 */ /* 0x040fe400078ec0ff */
[----:B------:R-:W-:Y:S02]  /*b3760*/  PRMT R72, R17, 0x7732, RZ ;  /* 0x0000773211487816 */ /* 0x000fe400000000ff */
[----:B------:R-:W-:Y:S02]  /*b3770*/  PRMT R16, R16, 0x7732, RZ ;  /* 0x0000773210107816 */ /* 0x000fe400000000ff */
[----:B------:R-:W-:-:S02]  /*b3780*/  PRMT R17, R18, 0x7732, RZ ;  /* 0x0000773212117816 */ /* 0x000fc400000000ff */
[----:B------:R-:W-:Y:S01]  /*b3790*/  LOP3.LUT R70, R18, 0xffff, RZ, 0xc0, !PT ;  /* 0x0000ffff12467812 */ /* 0x000fe200078ec0ff */
[----:B------:R-:W-:Y:S01]  /*b37a0*/  IMAD.MOV.U32 R18, RZ, RZ, R16 ;  /* 0x000000ffff127224 */ /* 0x000fe200078e0010 */
[C---:B------:R-:W-:Y:S02]  /*b37b0*/  LOP3.LUT R71, R19.reuse, 0xffff, RZ, 0xc0, !PT ;  /* 0x0000ffff13477812 */ /* 0x040fe400078ec0ff */
[----:B------:R-:W-:Y:S01]  /*b37c0*/  PRMT R74, R19, 0x7732, RZ ;  /* 0x00007732134a7816 */ /* 0x000fe200000000ff */
[----:B------:R-:W-:Y:S01]  /*b37d0*/  IMAD.MOV.U32 R19, RZ, RZ, R17 ;  /* 0x000000ffff137224 */ /* 0x000fe200078e0011 */
[----:B------:R-:W-:Y:S02]  /*b37e0*/  SHF.R.U32.HI R15, RZ, 0x8, R66 ;  /* 0x00000008ff0f7819 */ /* 0x000fe40000011642 */
        /* <DEDUP_REMOVED lines=18> */
[----:B------:R-:W-:Y:S01]  /*b3910*/  LOP3.LUT R19, R23, R77, R19, 0xfe, !PT ;  /* 0x0000004d17137212 */ /* 0x000fe200078efe13 */
[----:B------:R-:W-:Y:S01]  /*b3920*/  IMAD.MOV.U32 R21, RZ, RZ, R74 ;  /* 0x000000ffff157224 */ /* 0x000fe200078e004a */
        /* <DEDUP_REMOVED lines=8> */
[----:B------:R-:W-:Y:S02]  /*b39b0*/  LOP3.LUT R68, R68, R15, RZ, 0xfc, !PT ;  /* 0x0000000f44447212 */ /* 0x000fe400078efcff */
[----:B------:R-:W-:Y:S01]  /*b39c0*/  SHF.R.U32.HI R15, RZ, 0x8, R19 ;  /* 0x00000008ff0f7819 */ /* 0x000fe20000011613 */
[----:B------:R-:W-:Y:S01]  /*b39d0*/  IMAD.U32 R21, R21, 0x10000, RZ ;  /* 0x0001000015157824 */ /* 0x000fe200078e00ff */
[----:B------:R-:W-:-:S02]  /*b39e0*/  LOP3.LUT R23, R17, 0xffff, RZ, 0xc0, !PT ;  /* 0x0000ffff11177812 */ /* 0x000fc400078ec0ff */
[----:B------:R-:W-:Y:S02]  /*b39f0*/  LOP3.LUT R15, R15, 0xffff, RZ, 0xc0, !PT ;  /* 0x0000ffff0f0f7812 */ /* 0x000fe400078ec0ff */
[----:B------:R-:W-:Y:S01]  /*b3a00*/  LOP3.LUT R66, R66, 0xff0000, R21, 0xf8, !PT ;  /* 0x00ff000042427812 */ /* 0x000fe200078ef815 */
[----:B------:R-:W-:Y:S02]  /*b3a10*/  IMAD.SHL.U32 R23, R23, 0x1000000, RZ ;  /* 0x0100000017177824 */ /* 0x000fe400078e00ff */
[----:B------:R-:W-:Y:S01]  /*b3a20*/  IMAD.SHL.U32 R17, R15, 0x1000000, RZ ;  /* 0x010000000f117824 */ /* 0x000fe200078e00ff */
[----:B------:R-:W-:Y:S01]  /*b3a30*/  LOP3.LUT R15, R22, R75, R18, 0xfe, !PT ;  /* 0x0000004b160f7212 */ /* 0x000fe200078efe12 */
[----:B------:R-:W-:Y:S01]  /*b3a40*/  IMAD.U32 R19, R19, 0x10000, RZ ;  /* 0x0001000013137824 */ /* 0x000fe200078e00ff */
[----:B------:R-:W-:Y:S02]  /*b3a50*/  LOP3.LUT R18, R66, R23, RZ, 0xfc, !PT ;  /* 0x0000001742127212 */ /* 0x000fe400078efcff */
[----:B------:R-:W-:-:S02]  /*b3a60*/  PRMT R73, R70, 0x6540, R73 ;  /* 0x0000654046497816 */ /* 0x000fc40000000049 */
[----:B--2---:R-:W-:Y:S02]  /*b3a70*/  LOP3.LUT R66, R36, 0xffff, RZ, 0xc0, !PT ;  /* 0x0000ffff24427812 */ /* 0x004fe400078ec0ff */
[----:B------:R-:W-:Y:S02]  /*b3a80*/  LOP3.LUT R68, R68, 0xff0000, R19, 0xf8, !PT ;  /* 0x00ff000044447812 */ /* 0x000fe400078ef813 */
[----:B------:R-:W-:Y:S02]  /*b3a90*/  LOP3.LUT R16, R20, R73, R16, 0xfe, !PT ;  /* 0x0000004914107212 */ /* 0x000fe400078efe10 */
[----:B------:R-:W-:Y:S02]  /*b3aa0*/  SHF.R.U32.HI R19, RZ, 0x8, R66 ;  /* 0x00000008ff137819 */ /* 0x000fe40000011642 */
[----:B------:R-:W-:Y:S02]  /*b3ab0*/  PRMT R20, R36, 0x7732, RZ ;  /* 0x0000773224147816 */ /* 0x000fe400000000ff */
[----:B------:R-:W-:-:S02]  /*b3ac0*/  PRMT R23, R38, 0x7732, RZ ;  /* 0x0000773226177816 */ /* 0x000fc400000000ff */
[----:B------:R-:W-:Y:S02]  /*b3ad0*/  LOP3.LUT R70, R38, 0xffff, RZ, 0xc0, !PT ;  /* 0x0000ffff26467812 */ /* 0x000fe400078ec0ff */
[----:B------:R-:W-:Y:S02]  /*b3ae0*/  LOP3.LUT R75, R19, 0xff, RZ, 0xc0, !PT ;  /* 0x000000ff134b7812 */ /* 0x000fe400078ec0ff */
[----:B------:R-:W-:Y:S02]  /*b3af0*/  SHF.R.U32.HI R19, RZ, 0x8, R20 ;  /* 0x00000008ff137819 */ /* 0x000fe40000011614 */
[----:B------:R-:W-:Y:S02]  /*b3b00*/  SHF.R.U32.HI R22, RZ, 0x8, R23 ;  /* 0x00000008ff167819 */ /* 0x000fe40000011617 */
[----:B------:R-:W-:Y:S02]  /*b3b10*/  SHF.R.U32.HI R21, RZ, 0x8, R70 ;  /* 0x00000008ff157819 */ /* 0x000fe40000011646 */
[----:B------:R-:W-:-:S02]  /*b3b20*/  LOP3.LUT R23, R23, 0xff, RZ, 0xc0, !PT ;  /* 0x000000ff17177812 */ /* 0x000fc400078ec0ff */
[----:B------:R-:W-:Y:S02]  /*b3b30*/  LOP3.LUT R19, R19, 0xffff, RZ, 0xc0, !PT ;  /* 0x0000ffff13137812 */ /* 0x000fe400078ec0ff */
[----:B------:R-:W-:Y:S02]  /*b3b40*/  LOP3.LUT R36, R22, 0xffff, RZ, 0xc0, !PT ;  /* 0x0000ffff16247812 */ /* 0x000fe400078ec0ff */
[----:B------:R-:W-:Y:S02]  /*b3b50*/  LOP3.LUT R20, R20, 0xff, RZ, 0xc0, !PT ;  /* 0x000000ff14147812 */ /* 0x000fe400078ec0ff */
[----:B------:R-:W-:Y:S02]  /*b3b60*/  LOP3.LUT R73, R21, 0xff, RZ, 0xc0, !PT ;  /* 0x000000ff15497812 */ /* 0x000fe400078ec0ff */
[----:B------:R-:W-:Y:S01]  /*b3b70*/  LOP3.LUT R17, R68, R17, RZ, 0xfc, !PT ;  /* 0x0000001144117212 */ /* 0x000fe200078efcff */
        /* <DEDUP_REMOVED lines=13> */
[----:B------:R-:W-:Y:S02]  /*b3c50*/  SHF.R.U32.HI R19, RZ, 0x8, R68 ;  /* 0x00000008ff137819 */ /* 0x000fe40000011644 */
        /* <DEDUP_REMOVED lines=69> */
[----:B------:R-:W-:Y:S02]  /*b40b0*/  LOP3.LUT R42, R41, 0xff0000, R40, 0xf8, !PT ;  /* 0x00ff0000292a7812 */ /* 0x000fe400078ef828 */
[----:B------:R-:W-:-:S02]  /*b40c0*/  LOP3.LUT R41, R73, 0x9b05688c, R31, 0x96, !PT ;  /* 0x9b05688c49297812 */ /* 0x000fc400078e961f */
[----:B------:R-:W-:Y:S02]  /*b40d0*/  LOP3.LUT R37, R37, 0xffff, RZ, 0xc0, !PT ;  /* 0x0000ffff25257812 */ /* 0x000fe400078ec0ff */
[----:B------:R-:W-:Y:S02]  /*b40e0*/  IADD3 R77, P0, P1, R24, R44, R61 ;  /* 0x0000002c184d7210 */ /* 0x000fe4000791e03d */
[----:B------:R-:W-:Y:S02]  /*b40f0*/  LOP3.LUT R66, R66, 0xff0000, R39, 0xf8, !PT ;  /* 0x00ff000042427812 */ /* 0x000fe400078ef827 */
[----:B------:R-:W-:Y:S02]  /*b4100*/  LOP3.LUT R39, R71, 0x2b3e6c1f, R30, 0x96, !PT ;  /* 0x2b3e6c1f47277812 */ /* 0x000fe400078e961e */
[----:B------:R-:W-:Y:S01]  /*b4110*/  IADD3 R40, P2, R41, -0x7b3558c5, RZ ;  /* 0x84caa73b29287810 */ /* 0x000fe20007f5e0ff */
[----:B------:R-:W-:Y:S01]  /*b4120*/  IMAD.SHL.U32 R37, R37, 0x1000000, RZ ;  /* 0x0100000025257824 */ /* 0x000fe200078e00ff */
[----:B------:R-:W-:-:S02]  /*b4130*/  IADD3.X R79, R25, R45, R49, P0, P1 ;  /* 0x0000002d194f7210 */ /* 0x000fc400007e2431 */
[----:B------:R-:W-:Y:S02]  /*b4140*/  SHF.R.U32.HI R30, RZ, 0x8, R38 ;  /* 0x00000008ff1e7819 */ /* 0x000fe40000011626 */
[----:B------:R-:W-:Y:S02]  /*b4150*/  IADD3.X R80, R39, -0x4498517b, RZ, P2, !PT ;  /* 0xbb67ae8527507810 */ /* 0x000fe400017fe4ff */
[----:B------:R-:W-:Y:S02]  /*b4160*/  LOP3.LUT R74, R79, 0x510e527f, R29, 0x96, !PT ;  /* 0x510e527f4f4a7812 */ /* 0x000fe400078e961d */
[----:B------:R-:W-:Y:S02]  /*b4170*/  LOP3.LUT R31, R30, 0xffff, RZ, 0xc0, !PT ;  /* 0x0000ffff1e1f7812 */ /* 0x000fe400078ec0ff */
[----:B------:R-:W-:Y:S02]  /*b4180*/  LOP3.LUT R30, R66, R37, RZ, 0xfc, !PT ;  /* 0x00000025421e7212 */ /* 0x000fe400078efcff */
[----:B------:R-:W-:-:S02]  /*b4190*/  LOP3.LUT R37, R40, R26, RZ, 0x3c, !PT ;  /* 0x0000001a28257212 */ /* 0x000fc400078e3cff */
[----:B------:R-:W-:Y:S02]  /*b41a0*/  LOP3.LUT R38, R80, R27, RZ, 0x3c, !PT ;  /* 0x0000001b50267212 */ /* 0x000fe400078e3cff */
[----:B------:R-:W-:Y:S02]  /*b41b0*/  LOP3.LUT R99, R77, 0xade682d1, R28, 0x96, !PT ;  /* 0xade682d14d637812 */ /* 0x000fe400078e961c */
[----:B------:R-:W-:Y:S02]  /*b41c0*/  IADD3 R68, P0, R74, -0xc4336f8, RZ ;  /* 0xf3bcc9084a447810 */ /* 0x000fe40007f1e0ff */
[----:B------:R-:W-:Y:S01]  /*b41d0*/  SHF.L.W.U32.HI R43, R37, 0x8, R38 ;  /* 0x00000008252b7819 */ /* 0x000fe20000010e26 */
[----:B------:R-:W-:Y:S01]  /*b41e0*/  IMAD.SHL.U32 R31, R31, 0x1000000, RZ ;  /* 0x010000001f1f7824 */ /* 0x000fe200078e00ff */
[----:B------:R-:W-:Y:S02]  /*b41f0*/  IADD3.X R66, R99, 0x6a09e667, RZ, P0, !PT ;  /* 0x6a09e66763427810 */ /* 0x000fe400007fe4ff */
[----:B------:R-:W-:-:S02]  /*b4200*/  IADD3 R95, P2, P3, R32, R52, R67 ;  /* 0x00000034205f7210 */ /* 0x000fc40007b5e043 */
[----:B------:R-:W-:Y:S02]  /*b4210*/  SHF.L.W.U32.HI R37, R38, 0x8, R37 ;  /* 0x0000000826257819 */ /* 0x000fe40000010e25 */
[----:B------:R-:W-:Y:S02]  /*b4220*/  IADD3 R78, P0, P1, R43, R71, R62 ;  /* 0x000000472b4e7210 */ /* 0x000fe4000791e03e */
[----:B------:R-:W-:Y:S02]  /*b4230*/  LOP3.LUT R29, R68, R24, RZ, 0x3c, !PT ;  /* 0x00000018441d7212 */ /* 0x000fe400078e3cff */
[----:B------:R-:W-:Y:S02]  /*b4240*/  LOP3.LUT R70, R66, R25, RZ, 0x3c, !PT ;  /* 0x0000001942467212 */ /* 0x000fe400078e3cff */
[----:B------:R-:W-:Y:S02]  /*b4250*/  LOP3.LUT R28, R42, R31, RZ, 0xfc, !PT ;  /* 0x0000001f2a1c7212 */ /* 0x000fe400078efcff */
[----:B------:R-:W-:-:S02]  /*b4260*/  IADD3 R83, P4, P5, R34, R54, R7 ;  /* 0x0000003622537210 */ /* 0x000fc40007d9e007 */
[----:B------:R-:W-:Y:S02]  /*b4270*/  IADD3.X R97, R33, R53, R69, P2, P3 ;  /* 0x0000003521617210 */ /* 0x000fe400017e6445 */
[----:B------:R-:W-:Y:S02]  /*b4280*/  IADD3.X R42, R37, R73, R64, P0, P1 ;  /* 0x00000049252a7210 */ /* 0x000fe400007e2440 */
[----:B------:R-:W-:Y:S02]  /*b4290*/  SHF.L.W.U32.HI R73, R29, 0x8, R70 ;  /* 0x000000081d497819 */ /* 0x000fe40000010e46 */
[----:B------:R-:W-:Y:S02]  /*b42a0*/  IADD3.X R75, R35, R55, R11, P4, P5 ;  /* 0x00000037234b7210 */ /* 0x000fe400027ea40b */
[----:B------:R-:W-:Y:S02]  /*b42b0*/  LOP3.LUT R93, R97, 0x1f83d9ab, R57, 0x96, !PT ;  /* 0x1f83d9ab615d7812 */ /* 0x000fe400078e9639 */
[----:B------:R-:W-:-:S02]  /*b42c0*/  SHF.L.W.U32.HI R71, R70, 0x8, R29 ;  /* 0x0000000846477819 */ /* 0x000fc40000010e1d */
[----:B------:R-:W-:Y:S02]  /*b42d0*/  IADD3 R77, P0, P1, R73, R77, R48 ;  /* 0x0000004d494d7210 */ /* 0x000fe4000791e030 */
[----:B------:R-:W-:Y:S02]  /*b42e0*/  LOP3.LUT R91, R95, 0xfb41bd6b, R56, 0x96, !PT ;  /* 0xfb41bd6b5f5b7812 */ /* 0x000fe400078e9638 */
[----:B------:R-:W-:Y:S02]  /*b42f0*/  LOP3.LUT R70, R75, 0x5be0cd19, R59, 0x96, !PT ;  /* 0x5be0cd194b467812 */ /* 0x000fe400078e963b */
[----:B------:R-:W-:Y:S02]  /*b4300*/  IADD3 R88, P2, R93, -0x16b07d5, RZ ;  /* 0xfe94f82b5d587810 */ /* 0x000fe40007f5e0ff */
[----:B------:R-:W-:Y:S02]  /*b4310*/  IADD3.X R56, R71, R79, R60, P0, P1 ;  /* 0x0000004f47387210 */ /* 0x000fe400007e243c */
[----:B------:R-:W-:-:S02]  /*b4320*/  LOP3.LUT R31, R78, R41, RZ, 0x3c, !PT ;  /* 0x000000294e1f7212 */ /* 0x000fc400078e3cff */
[----:B------:R-:W-:Y:S02]  /*b4330*/  LOP3.LUT R38, R42, R39, RZ, 0x3c, !PT ;  /* 0x000000272a267212 */ /* 0x000fe400078e3cff */
[----:B------:R-:W-:Y:S02]  /*b4340*/  LOP3.LUT R81, R83, 0x137e2179, R58, 0x96, !PT ;  /* 0x137e217953517812 */ /* 0x000fe400078e963a */
[----:B------:R-:W-:Y:S02]  /*b4350*/  IADD3 R85, P3, R70, 0x5f1d36f1, RZ ;  /* 0x5f1d36f146557810 */ /* 0x000fe40007f7e0ff */
[----:B------:R-:W-:Y:S02]  /*b4360*/  IADD3.X R89, R91, 0x3c6ef372, RZ, P2, !PT ;  /* 0x3c6ef3725b597810 */ /* 0x000fe400017fe4ff */
[----:B------:R-:W-:Y:S02]  /*b4370*/  LOP3.LUT R39, R77, R74, RZ, 0x3c, !PT ;  /* 0x0000004a4d277212 */ /* 0x000fe400078e3cff */
[----:B------:R-:W-:-:S02]  /*b4380*/  LOP3.LUT R58, R56, R99, RZ, 0x3c, !PT ;  /* 0x00000063383a7212 */ /* 0x000fc400078e3cff */
[----:B------:R-:W-:Y:S02]  /*b4390*/  SHF.L.W.U32.HI R29, R38, 0x10, R31 ;  /* 0x00000010261d7819 */ /* 0x000fe40000010e1f */
[----:B------:R-:W-:Y:S02]  /*b43a0*/  SHF.L.W.U32.HI R31, R31, 0x10, R38 ;  /* 0x000000101f1f7819 */ /* 0x000fe40000010e26 */
[----:B------:R-:W-:Y:S02]  /*b43b0*/  LOP3.LUT R72, R88, R32, RZ, 0x3c, !PT ;  /* 0x0000002058487212 */ /* 0x000fe400078e3cff */
[----:B------:R-:W-:Y:S02]  /*b43c0*/  IADD3.X R87, R81, -0x5ab00ac6, RZ, P3, !PT ;  /* 0xa54ff53a51577810 */ /* 0x000fe40001ffe4ff */
[----:B------:R-:W-:Y:S02]  /*b43d0*/  LOP3.LUT R79, R89, R33, RZ, 0x3c, !PT ;  /* 0x00000021594f7212 */ /* 0x000fe400078e3cff */
        /* <DEDUP_REMOVED lines=9> */
[----:B------:R-:W-:Y:S02]  /*b4470*/  IADD3 R76, P1, P2, R57, R95, R0 ;  /* 0x0000005f394c7210 */ /* 0x000fe40007a3e000 */
[----:B------:R-:W-:Y:S02]  /*b4480*/  SHF.L.W.U32.HI R59, R38, 0x8, R59 ;  /* 0x00000008263b7819 */ /* 0x000fe40000010e3b */
[----:B------:R-:W-:Y:S02]  /*b4490*/  IADD3 R83, P3, P4, R79, R83, R6 ;  /* 0x000000534f537210 */ /* 0x000fe40007c7e006 */
[----:B------:R-:W-:Y:S02]  /*b44a0*/  IADD3.X R90, R72, R97, R5, P1, P2 ;  /* 0x00000061485a7210 */ /* 0x000fe40000fe4405 */
[----:B------:R-:W-:-:S02]  /*b44b0*/  LOP3.LUT R43, R58, R43, RZ, 0x3c, !PT ;  /* 0x0000002b3a2b7212 */ /* 0x000fc400078e3cff */
[----:B------:R-:W-:Y:S02]  /*b44c0*/  LOP3.LUT R38, R80, R37, RZ, 0x3c, !PT ;  /* 0x0000002550267212 */ /* 0x000fe400078e3cff */
[----:B------:R-:W-:Y:S02]  /*b44d0*/  LOP3.LUT R40, R76, R93, RZ, 0x3c, !PT ;  /* 0x0000005d4c287212 */ /* 0x000fe400078e3cff */
[----:B------:R-:W-:Y:S02]  /*b44e0*/  IADD3.X R86, R59, R75, R8, P3, P4 ;  /* 0x0000004b3b567210 */ /* 0x000fe40001fe8408 */
        /* <DEDUP_REMOVED lines=8> */
[----:B------:R-:W-:-:S02]  /*b4570*/  IADD3 R88, P1, R37, R88, RZ ;  /* 0x0000005825587210 */ /* 0x000fc40007f3e0ff */
        /* <DEDUP_REMOVED lines=17> */
[----:B------:R-:W-:Y:S02]  /*b4690*/  SHF.L.W.U32.HI R68, R57, 0x1, R68 ;  /* 0x0000000139447819 */ /* 0x000fe40000010e44 */
[----:B------:R-:W-:-:S02]  /*b46a0*/  IADD3 R78, P4, P5, R79, R78, R15 ;  /* 0x0000004e4f4e7210 */ /* 0x000fc40007d9e00f */
        /* <DEDUP_REMOVED lines=12> */
[----:B------:R-:W-:Y:S01]  /*b4770*/  IADD3 R56, P1, R56, R82, RZ ;  /* 0x0000005238387210 */ /* 0x000fe20007f3e0ff */
[----:B------:R-:W-:Y:S01]  /*b4780*/  IMAD.X R66, R66, 0x1, R89, P0 ;  /* 0x0000000142427824 */ /* 0x000fe200000e0659 */
        /* <DEDUP_REMOVED lines=29> */
[-C--:B------:R-:W-:Y:S02]  /*b4960*/  LOP3.LUT R88, R68, R76.reuse, R41, 0x96, !PT ;  /* 0x0000004c44587212 */ /* 0x080fe400078e9629 */
[----:B------:R-:W-:Y:S02]  /*b4970*/  IADD3.X R70, R79, R76, R18, P2, P3 ;  /* 0x0000004c4f467210 */ /* 0x000fe400017e6412 */
[----:B------:R-:W-:Y:S02]  /*b4980*/  IADD3 R76, P0, P1, R85, R73, R22 ;  /* 0x00000049554c7210 */ /* 0x000fe4000791e016 */
[----:B------:R-:W-:Y:S02]  /*b4990*/  LOP3.LUT R40, R43, R77, R40, 0x96, !PT ;  /* 0x0000004d2b287212 */ /* 0x000fe400078e9628 */
[----:B------:R-:W-:-:S02]  /*b49a0*/  IADD3 R77, P2, P3, R87, R42, R23 ;  /* 0x0000002a574d7210 */ /* 0x000fc40007b5e017 */
[----:B------:R-:W-:Y:S02]  /*b49b0*/  LOP3.LUT R89, R70, R78, R39, 0x96, !PT ;  /* 0x0000004e46597212 */ /* 0x000fe400078e9627 */
[-C--:B------:R-:W-:Y:S02]  /*b49c0*/  LOP3.LUT R39, R76, R90.reuse, R29, 0x96, !PT ;  /* 0x0000005a4c277212 */ /* 0x080fe400078e961d */
[----:B------:R-:W-:Y:S02]  /*b49d0*/  IADD3.X R90, R74, R90, R21, P0, P1 ;  /* 0x0000005a4a5a7210 */ /* 0x000fe400007e2415 */
[-C--:B------:R-:W-:Y:S02]  /*b49e0*/  IADD3.X R78, R82, R83.reuse, R28, P2, P3 ;  /* 0x00000053524e7210 */ /* 0x080fe400017e641c */
        /* <DEDUP_REMOVED lines=78> */
[-C--:B------:R-:W-:Y:S02]  /*b4ed0*/  IADD3.X R70, R85, R75.reuse, R12, P2, P3 ;  /* 0x0000004b55467210 */ /* 0x080fe400017e640c */
[----:B------:R-:W-:Y:S02]  /*b4ee0*/  IADD3 R77, P0, P1, R87, R76, R23 ;  /* 0x0000004c574d7210 */ /* 0x000fe4000791e017 */
[----:B------:R-:W-:Y:S02]  /*b4ef0*/  LOP3.LUT R40, R79, R75, R40, 0x96, !PT ;  /* 0x0000004b4f287212 */ /* 0x000fe400078e9628 */
[----:B------:R-:W-:-:S02]  /*b4f00*/  IADD3 R75, P2, P3, R89, R80, R7 ;  /* 0x00000050594b7210 */ /* 0x000fc40007b5e007 */
[----:B------:R-:W-:Y:S02]  /*b4f10*/  LOP3.LUT R88, R58, R88, R41, 0x96, !PT ;  /* 0x000000583a587212 */ /* 0x000fe400078e9629 */
[----:B------:R-:W-:Y:S02]  /*b4f20*/  LOP3.LUT R59, R70, R59, R38, 0x96, !PT ;  /* 0x0000003b463b7212 */ /* 0x000fe400078e9626 */
[-C--:B------:R-:W-:Y:S02]  /*b4f30*/  LOP3.LUT R41, R77, R90.reuse, R39, 0x96, !PT ;  /* 0x0000005a4d297212 */ /* 0x080fe400078e9627 */
[----:B------:R-:W-:Y:S02]  /*b4f40*/  IADD3.X R90, R81, R90, R28, P0, P1 ;  /* 0x0000005a515a7210 */ /* 0x000fe400007e241c */
[-C--:B------:R-:W-:Y:S02]  /*b4f50*/  LOP3.LUT R39, R75, R78.reuse, R31, 0x96, !PT ;  /* 0x0000004e4b277212 */ /* 0x080fe400078e961f */
[----:B------:R-:W-:-:S02]  /*b4f60*/  IADD3.X R78, R82, R78, R11, P2, P3 ;  /* 0x0000004e524e7210 */ /* 0x000fc400017e640b */
[----:B------:R-:W-:Y:S02]  /*b4f70*/  SHF.L.W.U32.HI R31, R40, 0x10, R59 ;  /* 0x00000010281f7819 */ /* 0x000fe40000010e3b */
[----:B------:R-:W-:Y:S02]  /*b4f80*/  LOP3.LUT R76, R90, R76, R37, 0x96, !PT ;  /* 0x0000004c5a4c7212 */ /* 0x000fe400078e9625 */
[----:B------:R-:W-:Y:S02]  /*b4f90*/  SHF.L.W.U32.HI R37, R59, 0x10, R40 ;  /* 0x000000103b257819 */ /* 0x000fe40000010e28 */
[----:B------:R-:W-:Y:S02]  /*b4fa0*/  LOP3.LUT R40, R78, R80, R29, 0x96, !PT ;  /* 0x000000504e287212 */ /* 0x000fe400078e961d */
[----:B------:R-:W-:Y:S02]  /*b4fb0*/  IADD3 R59, P0, R31, R84, RZ ;  /* 0x000000541f3b7210 */ /* 0x000fe40007f1e0ff */
[----:B------:R-:W-:-:S02]  /*b4fc0*/  SHF.L.W.U32.HI R38, R76, 0x10, R41 ;  /* 0x000000104c267819 */ /* 0x000fc40000010e29 */
[----:B------:R-:W-:Y:S02]  /*b4fd0*/  SHF.L.W.U32.HI R29, R41, 0x10, R76 ;  /* 0x00000010291d7819 */ /* 0x000fe40000010e4c */
[----:B------:R-:W-:Y:S02]  /*b4fe0*/  LOP3.LUT R83, R71, R91, R42, 0x96, !PT ;  /* 0x0000005b47537212 */ /* 0x000fe400078e962a */
[----:B------:R-:W-:Y:S01]  /*b4ff0*/  SHF.L.W.U32.HI R41, R40, 0x10, R39 ;  /* 0x0000001028297819 */ /* 0x000fe20000010e27 */
[----:B------:R-:W-:Y:S01]  /*b5000*/  IMAD.X R80, R37, 0x1, R86, P0 ;  /* 0x0000000125507824 */ /* 0x000fe200000e0656 */
[----:B------:R-:W-:Y:S02]  /*b5010*/  SHF.L.W.U32.HI R39, R39, 0x10, R40 ;  /* 0x0000001027277819 */ /* 0x000fe40000010e28 */
[----:B------:R-:W-:Y:S02]  /*b5020*/  IADD3 R84, P1, R29, R72, RZ ;  /* 0x000000481d547210 */ /* 0x000fe40007f3e0ff */
[----:B------:R-:W-:-:S02]  /*b5030*/  SHF.L.W.U32.HI R40, R83, 0x10, R88 ;  /* 0x0000001053287819 */ /* 0x000fc40000010e58 */
[----:B------:R-:W-:Y:S01]  /*b5040*/  IADD3 R56, P2, R39, R56, RZ ;  /* 0x0000003827387210 */ /* 0x000fe20007f5e0ff */
[----:B------:R-:W-:Y:S01]  /*b5050*/  IMAD.X R91, R38, 0x1, R73, P1 ;  /* 0x00000001265b7824 */ /* 0x000fe200008e0649 */
[----:B------:R-:W-:Y:S02]  /*b5060*/  LOP3.LUT R92, R59, R92, RZ, 0x3c, !PT ;  /* 0x0000005c3b5c7212 */ /* 0x000fe400078e3cff */
[----:B------:R-:W-:Y:S02]  /*b5070*/  LOP3.LUT R85, R80, R85, RZ, 0x3c, !PT ;  /* 0x0000005550557212 */ /* 0x000fe400078e3cff */
        /* <DEDUP_REMOVED lines=59> */
[----:B------:R-:W-:Y:S02]  /*b5430*/  IADD3.X R43, R85, R88, R20, P0, P1 ;  /* 0x00000058552b7210 */ /* 0x000fe400007e2414 */
[----:B------:R-:W-:Y:S02]  /*b5440*/  IADD3 R72, P2, P3, R78, R79, R65 ;  /* 0x0000004f4e487210 */ /* 0x000fe40007b5e041 */
[----:B------:R-:W-:Y:S02]  /*b5450*/  IADD3 R73, P0, P1, R87, R68, R6 ;  /* 0x0000004457497210 */ /* 0x000fe4000791e006 */
[----:B------:R-:W-:-:S02]  /*b5460*/  LOP3.LUT R89, R82, R88, R41, 0x96, !PT ;  /* 0x0000005852597212 */ /* 0x000fc400078e9629 */
[----:B------:R-:W-:Y:S02]  /*b5470*/  LOP3.LUT R92, R43, R76, R39, 0x96, !PT ;  /* 0x0000004c2b5c7212 */ /* 0x000fe400078e9627 */
[-C--:B------:R-:W-:Y:S02]  /*b5480*/  LOP3.LUT R41, R72, R71.reuse, R42, 0x96, !PT ;  /* 0x0000004748297212 */ /* 0x080fe400078e962a */
[----:B------:R-:W-:Y:S02]  /*b5490*/  IADD3.X R71, R74, R71, R63, P2, P3 ;  /* 0x000000474a477210 */ /* 0x000fe400017e643f */
[-C--:B------:R-:W-:Y:S02]  /*b54a0*/  LOP3.LUT R39, R73, R90.reuse, R37, 0x96, !PT ;  /* 0x0000005a49277212 */ /* 0x080fe400078e9625 */
[----:B------:R-:W-:Y:S02]  /*b54b0*/  IADD3 R76, P2, P3, R86, R75, R62 ;  /* 0x0000004b564c7210 */ /* 0x000fe40007b5e03e */
[----:B------:R-:W-:-:S02]  /*b54c0*/  IADD3.X R90, R77, R90, R8, P0, P1 ;  /* 0x0000005a4d5a7210 */ /* 0x000fc400007e2408 */
[----:B------:R-:W-:Y:S02]  /*b54d0*/  SHF.L.W.U32.HI R37, R89, 0x10, R92 ;  /* 0x0000001059257819 */ /* 0x000fe40000010e5c */
[----:B------:R-:W-:Y:S02]  /*b54e0*/  IADD3.X R88, R83, R81, R64, P2, P3 ;  /* 0x0000005153587210 */ /* 0x000fe400017e6440 */
[----:B------:R-:W-:Y:S02]  /*b54f0*/  LOP3.LUT R68, R90, R68, R31, 0x96, !PT ;  /* 0x000000445a447212 */ /* 0x000fe400078e961f */
[----:B------:R-:W-:Y:S02]  /*b5500*/  SHF.L.W.U32.HI R31, R92, 0x10, R89 ;  /* 0x000000105c1f7819 */ /* 0x000fe40000010e59 */
[----:B------:R-:W-:Y:S02]  /*b5510*/  IADD3 R70, P0, R37, R70, RZ ;  /* 0x0000004625467210 */ /* 0x000fe40007f1e0ff */
[----:B------:R-:W-:-:S02]  /*b5520*/  LOP3.LUT R42, R71, R79, R40, 0x96, !PT ;  /* 0x0000004f472a7212 */ /* 0x000fc400078e9628 */
[----:B------:R-:W-:Y:S02]  /*b5530*/  LOP3.LUT R75, R88, R75, R29, 0x96, !PT ;  /* 0x0000004b584b7212 */ /* 0x000fe400078e961d */
[----:B------:R-:W-:Y:S02]  /*b5540*/  LOP3.LUT R38, R76, R81, R38, 0x96, !PT ;  /* 0x000000514c267212 */ /* 0x000fe400078e9626 */
[----:B------:R-:W-:Y:S02]  /*b5550*/  SHF.L.W.U32.HI R40, R68, 0x10, R39 ;  /* 0x0000001044287819 */ /* 0x000fe40000010e27 */
[----:B------:R-:W-:Y:S01]  /*b5560*/  SHF.L.W.U32.HI R29, R39, 0x10, R68 ;  /* 0x00000010271d7819 */ /* 0x000fe20000010e44 */
[----:B------:R-:W-:Y:S01]  /*b5570*/  IMAD.X R68, R31, 0x1, R84, P0 ;  /* 0x000000011f447824 */ /* 0x000fe200000e0654 */
[----:B------:R-:W-:Y:S02]  /*b5580*/  SHF.L.W.U32.HI R39, R75, 0x10, R38 ;  /* 0x000000104b277819 */ /* 0x000fe40000010e26 */
[----:B------:R-:W-:-:S02]  /*b5590*/  SHF.L.W.U32.HI R38, R38, 0x10, R75 ;  /* 0x0000001026267819 */ /* 0x000fc40000010e4b */
[----:B------:R-:W-:Y:S02]  /*b55a0*/  LOP3.LUT R91, R70, R91, RZ, 0x3c, !PT ;  /* 0x0000005b465b7212 */ /* 0x000fe400078e3cff */
[----:B------:R-:W-:Y:S02]  /*b55b0*/  LOP3.LUT R84, R68, R85, RZ, 0x3c, !PT ;  /* 0x0000005544547212 */ /* 0x000fe400078e3cff */
[----:B------:R-:W-:Y:S02]  /*b55c0*/  SHF.L.W.U32.HI R75, R42, 0x10, R41 ;  /* 0x000000102a4b7819 */ /* 0x000fe40000010e29 */
[----:B------:R-:W-:Y:S02]  /*b55d0*/  SHF.L.W.U32.HI R41, R41, 0x10, R42 ;  /* 0x0000001029297819 */ /* 0x000fe40000010e2a */
[----:B------:R-:W-:Y:S02]  /*b55e0*/  IADD3 R89, P2, R38, R59, RZ ;  /* 0x0000003b26597210 */ /* 0x000fe40007f5e0ff */
[----:B------:R-:W-:-:S02]  /*b55f0*/  SHF.L.W.U32.HI R59, R84, 0x1, R91 ;  /* 0x00000001543b7819 */ /* 0x000fc40000010e5b */
        /* <DEDUP_REMOVED lines=46> */
[----:B------:R-:W-:-:S02]  /*b58e0*/  SHF.L.W.U32.HI R73, R73, 0x8, R78 ;  /* 0x0000000849497819 */ /* 0x000fc40000010e4e */
[----:B------:R-:W-:Y:S01]  /*b58f0*/  LOP3.LUT R78, R68, R81, RZ, 0x3c, !PT ;  /* 0x00000051444e7212 */ /* 0x000fe200078e3cff */
[----:B------:R-:W-:Y:S01]  /*b5900*/  IMAD.X R74, R71, 0x1, R93, P3 ;  /* 0x00000001474a7824 */ /* 0x000fe200018e065d */
[----:B------:R-:W-:Y:S02]  /*b5910*/  SHF.L.W.U32.HI R81, R42, 0x8, R87 ;  /* 0x000000082a517819 */ /* 0x000fe40000010e57 */
[----:B------:R-:W-:Y:S02]  /*b5920*/  SHF.L.W.U32.HI R87, R87, 0x8, R42 ;  /* 0x0000000857577819 */ /* 0x000fe40000010e2a */
[----:B------:R-:W-:Y:S02]  /*b5930*/  LOP3.LUT R79, R70, R79, RZ, 0x3c, !PT ;  /* 0x0000004f464f7212 */ /* 0x000fe400078e3cff */
[----:B------:R-:W-:Y:S02]  /*b5940*/  IADD3 R71, P2, P3, R87, R72, R61 ;  /* 0x0000004857477210 */ /* 0x000fe40007b5e03d */
[----:B------:R-:W-:-:S02]  /*b5950*/  LOP3.LUT R42, R58, R83, RZ, 0x3c, !PT ;  /* 0x000000533a2a7212 */ /* 0x000fc400078e3cff */
[----:B------:R-:W-:Y:S02]  /*b5960*/  LOP3.LUT R85, R74, R85, RZ, 0x3c, !PT ;  /* 0x000000554a557212 */ /* 0x000fe400078e3cff */
[----:B------:R-:W-:Y:S02]  /*b5970*/  IADD3 R80, P0, P1, R73, R82, R10 ;  /* 0x0000005249507210 */ /* 0x000fe4000791e00a */
[----:B------:R-:W-:Y:S02]  /*b5980*/  SHF.L.W.U32.HI R84, R78, 0x8, R79 ;  /* 0x000000084e547819 */ /* 0x000fe40000010e4f */
[----:B------:R-:W-:Y:S02]  /*b5990*/  SHF.L.W.U32.HI R83, R79, 0x8, R78 ;  /* 0x000000084f537819 */ /* 0x000fe40000010e4e */
[----:B------:R-:W-:Y:S02]  /*b59a0*/  LOP3.LUT R40, R71, R66, R40, 0x96, !PT ;  /* 0x0000004247287212 */ /* 0x000fe400078e9628 */
[----:B------:R-:W-:-:S02]  /*b59b0*/  SHF.L.W.U32.HI R78, R85, 0x8, R42 ;  /* 0x00000008554e7819 */ /* 0x000fc40000010e2a */
[----:B------:R-:W-:Y:S02]  /*b59c0*/  IADD3.X R66, R81, R66, R49, P2, P3 ;  /* 0x0000004251427210 */ /* 0x000fe400017e6431 */
[----:B------:R-:W-:Y:S02]  /*b59d0*/  SHF.L.W.U32.HI R85, R42, 0x8, R85 ;  /* 0x000000082a557819 */ /* 0x000fe40000010e55 */
[-C--:B------:R-:W-:Y:S02]  /*b59e0*/  LOP3.LUT R91, R80, R92.reuse, R75, 0x96, !PT ;  /* 0x0000005c505b7212 */ /* 0x080fe400078e964b */
[----:B------:R-:W-:Y:S02]  /*b59f0*/  IADD3.X R42, R59, R92, R12, P0, P1 ;  /* 0x0000005c3b2a7210 */ /* 0x000fe400007e240c */
[----:B------:R-:W-:Y:S02]  /*b5a00*/  IADD3 R75, P0, P1, R83, R56, R65 ;  /* 0x00000038534b7210 */ /* 0x000fe4000791e041 */
[----:B------:R-:W-:-:S02]  /*b5a10*/  LOP3.LUT R89, R66, R72, R29, 0x96, !PT ;  /* 0x0000004842597212 */ /* 0x000fc400078e961d */
[----:B------:R-:W-:Y:S02]  /*b5a20*/  LOP3.LUT R92, R42, R82, R41, 0x96, !PT ;  /* 0x000000522a5c7212 */ /* 0x000fe400078e9629 */
[----:B------:R-:W-:Y:S02]  /*b5a30*/  IADD3 R82, P2, P3, R85, R76, R22 ;  /* 0x0000004c55527210 */ /* 0x000fe40007b5e016 */
[-C--:B------:R-:W-:Y:S02]  /*b5a40*/  IADD3.X R79, R84, R90.reuse, R63, P0, P1 ;  /* 0x0000005a544f7210 */ /* 0x080fe400007e243f */
[----:B------:R-:W-:Y:S02]  /*b5a50*/  SHF.L.W.U32.HI R29, R40, 0x10, R89 ;  /* 0x00000010281d7819 */ /* 0x000fe40000010e59 */
[----:B------:R-:W-:Y:S02]  /*b5a60*/  LOP3.LUT R41, R75, R90, R39, 0x96, !PT ;  /* 0x0000005a4b297212 */ /* 0x000fe400078e9627 */
        /* <DEDUP_REMOVED lines=15> */
[----:B------:R-:W-:Y:S02]  /*b5b60*/  SHF.L.W.U32.HI R77, R86, 0x1, R87 ;  /* 0x00000001564d7819 */ /* 0x000fe40000010e57 */
[----:B------:R-:W-:Y:S02]  /*b5b70*/  SHF.L.W.U32.HI R81, R87, 0x1, R86 ;  /* 0x0000000157517819 */ /* 0x000fe40000010e56 */
[----:B------:R-:W-:Y:S02]  /*b5b80*/  IADD3 R92, P0, R40, R57, RZ ;  /* 0x00000039285c7210 */ /* 0x000fe40007f1e0ff */
        /* <DEDUP_REMOVED lines=11> */
[----:B------:R-:W-:Y:S02]  /*b5c40*/  IADD3 R80, P2, P3, R77, R80, R15 ;  /* 0x000000504d507210 */ /* 0x000fe40007b5e00f */
[----:B------:R-:W-:Y:S02]  /*b5c50*/  SHF.L.W.U32.HI R43, R58, 0x1, R73 ;  /* 0x000000013a2b7819 */ /* 0x000fe40000010e49 */
        /* <DEDUP_REMOVED lines=20> */
[----:B------:R-:W-:Y:S02]  /*b5da0*/  LOP3.LUT R57, R68, R29, RZ, 0x3c, !PT ;  /* 0x0000001d44397212 */ /* 0x000fe400078e3cff */
        /* <DEDUP_REMOVED lines=34> */
[----:B------:R-:W-:Y:S02]  /*b5fd0*/  SHF.L.W.U32.HI R37, R92, 0x10, R93 ;  /* 0x000000105c257819 */ /* 0x000fe40000010e5d */
[----:B------:R-:W-:Y:S02]  /*b5fe0*/  LOP3.LUT R38, R79, R73, R38, 0x96, !PT ;  /* 0x000000494f267212 */ /* 0x000fe400078e9626 */
[----:B------:R-:W-:Y:S02]  /*b5ff0*/  LOP3.LUT R39, R86, R68, R29, 0x96, !PT ;  /* 0x0000004456277212 */ /* 0x000fe400078e961d */
        /* <DEDUP_REMOVED lines=76> */
[----:B------:R-:W-:-:S02]  /*b64c0*/  IADD3.X R56, R59, R84, R14, P0, P1 ;  /* 0x000000543b387210 */ /* 0x000fc400007e240e */
[----:B------:R-:W-:Y:S02]  /*b64d0*/  LOP3.LUT R90, R82, R84, R71, 0x96, !PT ;  /* 0x00000054525a7212 */ /* 0x000fe400078e9647 */
[----:B------:R-:W-:Y:S02]  /*b64e0*/  IADD3 R84, P0, P1, R87, R42, R19 ;  /* 0x0000002a57547210 */ /* 0x000fe4000791e013 */
[-C--:B------:R-:W-:Y:S02]  /*b64f0*/  LOP3.LUT R40, R79, R83.reuse, R40, 0x96, !PT ;  /* 0x000000534f287212 */ /* 0x080fe400078e9628 */
[----:B------:R-:W-:Y:S02]  /*b6500*/  IADD3.X R70, R85, R83, R60, P2, P3 ;  /* 0x0000005355467210 */ /* 0x000fe400017e643c */
[----:B------:R-:W-:Y:S02]  /*b6510*/  LOP3.LUT R83, R56, R78, R41, 0x96, !PT ;  /* 0x0000004e38537212 */ /* 0x000fe400078e9629 */
[----:B------:R-:W-:-:S02]  /*b6520*/  IADD3 R78, P2, P3, R89, R80, R36 ;  /* 0x00000050594e7210 */ /* 0x000fc40007b5e024 */
[-C--:B------:R-:W-:Y:S02]  /*b6530*/  LOP3.LUT R41, R84, R86.reuse, R39, 0x96, !PT ;  /* 0x0000005654297212 */ /* 0x080fe400078e9627 */
[----:B------:R-:W-:Y:S02]  /*b6540*/  IADD3.X R86, R73, R86, R20, P0, P1 ;  /* 0x0000005649567210 */ /* 0x000fe400007e2414 */
[----:B------:R-:W-:Y:S02]  /*b6550*/  LOP3.LUT R75, R70, R75, R38, 0x96, !PT ;  /* 0x0000004b464b7212 */ /* 0x000fe400078e9626 */
[-C--:B------:R-:W-:Y:S02]  /*b6560*/  IADD3.X R71, R81, R88.reuse, R30, P2, P3 ;  /* 0x0000005851477210 */ /* 0x080fe400017e641e */
[----:B------:R-:W-:Y:S02]  /*b6570*/  LOP3.LUT R39, R78, R88, R29, 0x96, !PT ;  /* 0x000000584e277212 */ /* 0x000fe400078e961d */
[----:B------:R-:W-:-:S02]  /*b6580*/  LOP3.LUT R42, R86, R42, R31, 0x96, !PT ;  /* 0x0000002a562a7212 */ /* 0x000fc400078e961f */
[----:B------:R-:W-:Y:S02]  /*b6590*/  SHF.L.W.U32.HI R29, R40, 0x10, R75 ;  /* 0x00000010281d7819 */ /* 0x000fe40000010e4b */
        /* <DEDUP_REMOVED lines=33> */
[----:B------:R-:W-:-:S02]  /*b67b0*/  SHF.L.W.U32.HI R76, R76, 0x1, R81 ;  /* 0x000000014c4c7819 */ /* 0x000fc40000010e51 */
[----:B------:R-:W-:Y:S02]  /*b67c0*/  SHF.L.W.U32.HI R81, R43, 0x1, R68 ;  /* 0x000000012b517819 */ /* 0x000fe40000010e44 */
        /* <DEDUP_REMOVED lines=40> */
[-C--:B------:R-:W-:Y:S02]  /*b6a50*/  LOP3.LUT R92, R77, R85.reuse, R42, 0x96, !PT ;  /* 0x000000554d5c7212 */ /* 0x080fe400078e962a */
[----:B------:R-:W-:Y:S02]  /*b6a60*/  IADD3.X R75, R70, R85, R17, P2, P3 ;  /* 0x00000055464b7210 */ /* 0x000fe400017e6411 */
[----:B------:R-:W-:Y:S02]  /*b6a70*/  LOP3.LUT R42, R57, R82, R39, 0x96, !PT ;  /* 0x00000052392a7212 */ /* 0x000fe400078e9627 */
[----:B------:R-:W-:Y:S02]  /*b6a80*/  IADD3 R58, P0, P1, R90, R68, R61 ;  /* 0x000000445a3a7210 */ /* 0x000fe4000791e03d */
[----:B------:R-:W-:-:S02]  /*b6a90*/  IADD3 R82, P2, P3, R91, R73, R10 ;  /* 0x000000495b527210 */ /* 0x000fc40007b5e00a */
[----:B------:R-:W-:Y:S02]  /*b6aa0*/  LOP3.LUT R93, R78, R88, R41, 0x96, !PT ;  /* 0x000000584e5d7212 */ /* 0x000fe400078e9629 */
[----:B------:R-:W-:Y:S02]  /*b6ab0*/  IADD3.X R88, R76, R83, R49, P0, P1 ;  /* 0x000000534c587210 */ /* 0x000fe400007e2431 */
[-C--:B------:R-:W-:Y:S02]  /*b6ac0*/  LOP3.LUT R41, R82, R84.reuse, R37, 0x96, !PT ;  /* 0x0000005452297212 */ /* 0x080fe400078e9625 */
[----:B------:R-:W-:Y:S02]  /*b6ad0*/  SHF.L.W.U32.HI R37, R93, 0x10, R42 ;  /* 0x000000105d257819 */ /* 0x000fe40000010e2a */
[----:B------:R-:W-:Y:S02]  /*b6ae0*/  IADD3.X R84, R81, R84, R12, P2, P3 ;  /* 0x0000005451547210 */ /* 0x000fe400017e640c */
[----:B------:R-:W-:-:S02]  /*b6af0*/  LOP3.LUT R39, R88, R68, R29, 0x96, !PT ;  /* 0x0000004458277212 */ /* 0x000fc400078e961d */
        /* <DEDUP_REMOVED lines=15> */
[----:B------:R-:W-:Y:S02]  /*b6bf0*/  IADD3 R93, P0, R41, R56, RZ ;  /* 0x00000038295d7210 */ /* 0x000fe40007f1e0ff */
[----:B------:R-:W-:Y:S02]  /*b6c00*/  SHF.L.W.U32.HI R73, R86, 0x1, R89 ;  /* 0x0000000156497819 */ /* 0x000fe40000010e59 */
[----:B------:R-:W-:Y:S01]  /*b6c10*/  SHF.L.W.U32.HI R66, R89, 0x1, R86 ;  /* 0x0000000159427819 */ /* 0x000fe20000010e56 */
[----:B------:R-:W-:Y:S02]  /*b6c20*/  IMAD.X R86, R39, 0x1, R80, P2 ;  /* 0x0000000127567824 */ /* 0x000fe400010e0650 */
[----:B------:R-:W-:Y:S01]  /*b6c30*/  IMAD.X R92, R42, 0x1, R43, P0 ;  /* 0x000000012a5c7824 */ /* 0x000fe200000e062b */
[----:B------:R-:W-:-:S02]  /*b6c40*/  IADD3 R87, P1, R38, R71, RZ ;  /* 0x0000004726577210 */ /* 0x000fc40007f3e0ff */
[----:B------:R-:W-:Y:S02]  /*b6c50*/  LOP3.LUT R56, R86, R81, RZ, 0x3c, !PT ;  /* 0x0000005156387212 */ /* 0x000fe400078e3cff */
        /* <DEDUP_REMOVED lines=53> */
[-C--:B------:R-:W-:Y:S02]  /*b6fb0*/  LOP3.LUT R90, R59, R91.reuse, R42, 0x96, !PT ;  /* 0x0000005b3b5a7212 */ /* 0x080fe400078e962a */
[----:B------:R-:W-:Y:S02]  /*b6fc0*/  SHF.L.W.U32.HI R81, R76, 0x8, R75 ;  /* 0x000000084c517819 */ /* 0x000fe40000010e4b */
[----:B------:R-:W-:Y:S02]  /*b6fd0*/  IADD3.X R42, R66, R91, R49, P0, P1 ;  /* 0x0000005b422a7210 */ /* 0x000fe400007e2431 */
[-C--:B------:R-:W-:Y:S02]  /*b6fe0*/  LOP3.LUT R40, R73, R71.reuse, R40, 0x96, !PT ;  /* 0x0000004749287212 */ /* 0x080fe400078e9628 */
[----:B------:R-:W-:Y:S02]  /*b6ff0*/  IADD3.X R71, R87, R71, R8, P2, P3 ;  /* 0x0000004757477210 */ /* 0x000fe400017e6408 */
[----:B------:R-:W-:-:S02]  /*b7000*/  IADD3 R76, P0, P1, R83, R56, R67 ;  /* 0x00000038534c7210 */ /* 0x000fc4000791e043 */
[----:B------:R-:W-:Y:S02]  /*b7010*/  IADD3 R75, P2, P3, R85, R82, R23 ;  /* 0x00000052554b7210 */ /* 0x000fe40007b5e017 */
[----:B------:R-:W-:Y:S02]  /*b7020*/  LOP3.LUT R91, R42, R78, R41, 0x96, !PT ;  /* 0x0000004e2a5b7212 */ /* 0x000fe400078e9629 */
[-C--:B------:R-:W-:Y:S02]  /*b7030*/  LOP3.LUT R41, R76, R88.reuse, R39, 0x96, !PT ;  /* 0x000000584c297212 */ /* 0x080fe400078e9627 */
        /* <DEDUP_REMOVED lines=81> */
[-C--:B------:R-:W-:Y:S02]  /*b7550*/  LOP3.LUT R91, R74, R71.reuse, R56, 0x96, !PT ;  /* 0x000000474a5b7212 */ /* 0x080fe400078e9638 */
        /* <DEDUP_REMOVED lines=17> */
[----:B------:R-:W-:Y:S02]  /*b7670*/  LOP3.LUT R38, R72, R81, R38, 0x96, !PT ;  /* 0x0000005148267212 */ /* 0x000fe400078e9626 */
[----:B------:R-:W-:Y:S02]  /*b7680*/  SHF.L.W.U32.HI R41, R91, 0x10, R92 ;  /* 0x000000105b297819 */ /* 0x000fe40000010e5c */
[----:B------:R-:W-:Y:S02]  /*b7690*/  LOP3.LUT R81, R70, R87, RZ, 0x3c, !PT ;  /* 0x0000005746517212 */ /* 0x000fe400078e3cff */
[----:B------:R-:W-:Y:S02]  /*b76a0*/  IADD3 R87, P2, R31, R80, RZ ;  /* 0x000000501f577210 */ /* 0x000fe40007f5e0ff */
[----:B------:R-:W-:-:S02]  /*b76b0*/  LOP3.LUT R56, R76, R89, RZ, 0x3c, !PT ;  /* 0x000000594c387212 */ /* 0x000fc400078e3cff */
[----:B------:R-:W-:Y:S02]  /*b76c0*/  SHF.L.W.U32.HI R73, R92, 0x10, R91 ;  /* 0x000000105c497819 */ /* 0x000fe40000010e5b */
[----:B------:R-:W-:Y:S01]  /*b76d0*/  IADD3 R89, P0, R41, R58, RZ ;  /* 0x0000003a29597210 */ /* 0x000fe20007f1e0ff */
[----:B------:R-:W-:Y:S01]  /*b76e0*/  IMAD.X R90, R39, 0x1, R82, P2 ;  /* 0x00000001275a7824 */ /* 0x000fe200010e0652 */
[----:B------:R-:W-:Y:S02]  /*b76f0*/  SHF.L.W.U32.HI R40, R59, 0x10, R38 ;  /* 0x000000103b287819 */ /* 0x000fe40000010e26 */
[----:B------:R-:W-:Y:S01]  /*b7700*/  SHF.L.W.U32.HI R38, R38, 0x10, R59 ;  /* 0x0000001026267819 */ /* 0x000fe20000010e3b */
[----:B------:R-:W-:Y:S01]  /*b7710*/  IMAD.X R91, R73, 0x1, R42, P0 ;  /* 0x00000001495b7824 */ /* 0x000fe200000e062a */
[----:B------:R-:W-:Y:S02]  /*b7720*/  SHF.L.W.U32.HI R59, R81, 0x1, R56 ;  /* 0x00000001513b7819 */ /* 0x000fe40000010e38 */
[----:B------:R-:W-:-:S02]  /*b7730*/  IADD3 R92, P1, R38, R57, RZ ;  /* 0x00000039265c7210 */ /* 0x000fc40007f3e0ff */
[----:B------:R-:W-:Y:S02]  /*b7740*/  LOP3.LUT R80, R87, R85, RZ, 0x3c, !PT ;  /* 0x0000005557507212 */ /* 0x000fe400078e3cff */
[----:B------:R-:W-:Y:S02]  /*b7750*/  LOP3.LUT R79, R90, R79, RZ, 0x3c, !PT ;  /* 0x0000004f5a4f7212 */ /* 0x000fe400078e3cff */
[----:B------:R-:W-:Y:S02]  /*b7760*/  SHF.L.W.U32.HI R56, R56, 0x1, R81 ;  /* 0x0000000138387819 */ /* 0x000fe40000010e51 */
        /* <DEDUP_REMOVED lines=53> */
[-C--:B------:R-:W-:Y:S02]  /*b7ac0*/  LOP3.LUT R92, R78, R94.reuse, R73, 0x96, !PT ;  /* 0x0000005e4e5c7212 */ /* 0x080fe400078e9649 */
[----:B------:R-:W-:Y:S02]  /*b7ad0*/  IADD3.X R56, R59, R94, R20, P0, P1 ;  /* 0x0000005e3b387210 */ /* 0x000fe400007e2414 */
[-C--:B------:R-:W-:Y:S02]  /*b7ae0*/  LOP3.LUT R40, R71, R75.reuse, R40, 0x96, !PT ;  /* 0x0000004b47287212 */ /* 0x080fe400078e9628 */
        /* <DEDUP_REMOVED lines=19> */
[----:B------:R-:W-:Y:S01]  /*b7c20*/  IADD3 R76, P1, R31, R76, RZ ;  /* 0x0000004c1f4c7210 */ /* 0x000fe20007f3e0ff */
[----:B------:R-:W-:Y:S01]  /*b7c30*/  IMAD.X R68, R38, 0x1, R77, P0 ;  /* 0x0000000126447824 */ /* 0x000fe200000e064d */
[----:B------:R-:W-:-:S02]  /*b7c40*/  IADD3 R42, P2, R39, R42, RZ ;  /* 0x0000002a272a7210 */ /* 0x000fc40007f5e0ff */
[----:B------:R-:W-:Y:S02]  /*b7c50*/  SHF.L.W.U32.HI R58, R93, 0x10, R92 ;  /* 0x000000105d3a7819 */ /* 0x000fe40000010e5c */
        /* <DEDUP_REMOVED lines=22> */
[----:B------:R-:W-:Y:S02]  /*b7dc0*/  SHF.L.W.U32.HI R83, R83, 0x1, R72 ;  /* 0x0000000153537819 */ /* 0x000fe40000010e48 */
[----:B------:R-:W-:Y:S02]  /*b7dd0*/  IADD3 R70, P2, P3, R43, R75, R48 ;  /* 0x0000004b2b467210 */ /* 0x000fe40007b5e030 */
[----:B------:R-:W-:-:S02]  /*b7de0*/  IADD3 R59, P1, P0, R66, R80, R23 ;  /* 0x00000050423b7210 */ /* 0x000fc4000783e017 */
[----:B------:R-:W-:Y:S02]  /*b7df0*/  IADD3.X R89, R87, R73, R8, P4, P5 ;  /* 0x0000004957597210 */ /* 0x000fe400027ea408 */
[----:B------:R-:W-:Y:S02]  /*b7e00*/  LOP3.LUT R72, R90, R41, RZ, 0x3c, !PT ;  /* 0x000000295a487212 */ /* 0x000fe400078e3cff */
[----:B------:R-:W-:Y:S02]  /*b7e10*/  IADD3.X R84, R83, R84, R60, P2, P3 ;  /* 0x0000005453547210 */ /* 0x000fe400017e643c */
[----:B------:R-:W-:Y:S02]  /*b7e20*/  IADD3.X R79, R82, R79, R28, P1, P0 ;  /* 0x0000004f524f7210 */ /* 0x000fe40000fe041c */
[----:B------:R-:W-:Y:S02]  /*b7e30*/  LOP3.LUT R56, R89, R58, RZ, 0x3c, !PT ;  /* 0x0000003a59387212 */ /* 0x000fe400078e3cff */
[----:B------:R-:W-:-:S02]  /*b7e40*/  IADD3 R72, P0, R72, R76, RZ ;  /* 0x0000004c48487210 */ /* 0x000fc40007f1e0ff */
        /* <DEDUP_REMOVED lines=45> */
[----:B------:R-:W-:-:S02]  /*b8120*/  LOP3.LUT R38, R81, R79, R38, 0x96, !PT ;  /* 0x0000004f51267212 */ /* 0x000fc400078e9626 */
[----:B------:R-:W-:Y:S01]  /*b8130*/  LOP3.LUT R58, R84, R70, R31, 0x96, !PT ;  /* 0x00000046543a7212 */ /* 0x000fe200078e961f */
[----:B------:R-:W-:Y:S01]  /*b8140*/  IMAD.X R70, R29, 0x1, R76, P0 ;  /* 0x000000011d467824 */ /* 0x000fe200000e064c */
[----:B------:R-:W-:Y:S02]  /*b8150*/  LOP3.LUT R78, R77, R71, R40, 0x96, !PT ;  /* 0x000000474d4e7212 */ /* 0x000fe400078e9628 */
        /* <DEDUP_REMOVED lines=25> */
[----:B------:R-:W-:Y:S02]  /*b82f0*/  IADD3 R42, P1, P0, R83, R81, R36 ;  /* 0x00000051532a7210 */ /* 0x000fe4000783e024 */
[----:B------:R-:W-:Y:S02]  /*b8300*/  SHF.L.W.U32.HI R68, R68, 0x1, R87 ;  /* 0x0000000144447819 */ /* 0x000fe40000010e57 */
        /* <DEDUP_REMOVED lines=43> */
[-C--:B------:R-:W-:Y:S02]  /*b85c0*/  LOP3.LUT R89, R78, R94.reuse, R71, 0x96, !PT ;  /* 0x0000005e4e597212 */ /* 0x080fe400078e9647 */
[-C--:B------:R-:W-:Y:S02]  /*b85d0*/  IADD3.X R71, R79, R73.reuse, R28, P2, P3 ;  /* 0x000000494f477210 */ /* 0x080fe400017e641c */
        /* <DEDUP_REMOVED lines=8> */
[----:B------:R-:W-:-:S02]  /*b8660*/  SHF.L.W.U32.HI R29, R40, 0x10, R75 ;  /* 0x00000010281d7819 */ /* 0x000fc40000010e4b */
[----:B------:R-:W-:Y:S02]  /*b8670*/  IADD3.X R85, R86, R90, R21, P0, P1 ;  /* 0x0000005a56557210 */ /* 0x000fe400007e2415 */
        /* <DEDUP_REMOVED lines=74> */
[----:B------:R-:W-:-:S02]  /*b8b20*/  IADD3.X R56, R89, R92, R8, P0, P1 ;  /* 0x0000005c59387210 */ /* 0x000fc400007e2408 */
[----:B------:R-:W-:Y:S02]  /*b8b30*/  SHF.L.W.U32.HI R88, R88, 0x8, R93 ;  /* 0x0000000858587819 */ /* 0x000fe40000010e5d */
[----:B------:R-:W-:Y:S02]  /*b8b40*/  SHF.L.W.U32.HI R90, R90, 0x8, R73 ;  /* 0x000000085a5a7819 */ /* 0x000fe40000010e49 */
[----:B------:R-:W-:Y:S02]  /*b8b50*/  LOP3.LUT R93, R76, R92, R41, 0x96, !PT ;  /* 0x0000005c4c5d7212 */ /* 0x000fe400078e9629 */
[-C--:B------:R-:W-:Y:S02]  /*b8b60*/  LOP3.LUT R92, R79, R87.reuse, R42, 0x96, !PT ;  /* 0x000000574f5c7212 */ /* 0x080fe400078e962a */
[----:B------:R-:W-:Y:S02]  /*b8b70*/  IADD3.X R73, R75, R87, R64, P2, P3 ;  /* 0x000000574b497210 */ /* 0x000fe400017e6440 */
[----:B------:R-:W-:-:S02]  /*b8b80*/  LOP3.LUT R42, R56, R78, R39, 0x96, !PT ;  /* 0x0000004e382a7212 */ /* 0x000fc400078e9627 */
[----:B------:R-:W-:Y:S02]  /*b8b90*/  IADD3 R72, P0, P1, R88, R66, R65 ;  /* 0x0000004258487210 */ /* 0x000fe4000791e041 */
[----:B------:R-:W-:Y:S02]  /*b8ba0*/  IADD3 R78, P2, P3, R90, R71, R16 ;  /* 0x000000475a4e7210 */ /* 0x000fe40007b5e010 */
[----:B------:R-:W-:Y:S02]  /*b8bb0*/  IADD3.X R80, R74, R85, R63, P0, P1 ;  /* 0x000000554a507210 */ /* 0x000fe400007e243f */
[----:B------:R-:W-:Y:S02]  /*b8bc0*/  LOP3.LUT R41, R78, R84, R37, 0x96, !PT ;  /* 0x000000544e297212 */ /* 0x000fe400078e9625 */
[----:B------:R-:W-:Y:S02]  /*b8bd0*/  SHF.L.W.U32.HI R37, R93, 0x10, R42 ;  /* 0x000000105d257819 */ /* 0x000fe40000010e2a */
[----:B------:R-:W-:-:S02]  /*b8be0*/  LOP3.LUT R39, R80, R66, R29, 0x96, !PT ;  /* 0x0000004250277212 */ /* 0x000fc400078e961d */
[----:B------:R-:W-:Y:S02]  /*b8bf0*/  SHF.L.W.U32.HI R29, R42, 0x10, R93 ;  /* 0x000000102a1d7819 */ /* 0x000fe40000010e5d */
[----:B------:R-:W-:Y:S02]  /*b8c00*/  IADD3 R70, P0, R37, R70, RZ ;  /* 0x0000004625467210 */ /* 0x000fe40007f1e0ff */
[----:B------:R-:W-:Y:S02]  /*b8c10*/  IADD3.X R84, R83, R84, R18, P2, P3 ;  /* 0x0000005453547210 */ /* 0x000fe400017e6412 */
[----:B------:R-:W-:Y:S01]  /*b8c20*/  LOP3.LUT R38, R72, R85, R38, 0x96, !PT ;  /* 0x0000005548267212 */ /* 0x000fe200078e9626 */
[----:B------:R-:W-:Y:S01]  /*b8c30*/  IMAD.X R66, R29, 0x1, R86, P0 ;  /* 0x000000011d427824 */ /* 0x000fe200000e0656 */
[----:B------:R-:W-:Y:S02]  /*b8c40*/  LOP3.LUT R42, R84, R71, R31, 0x96, !PT ;  /* 0x00000047542a7212 */ /* 0x000fe400078e961f */
[----:B------:R-:W-:-:S02]  /*b8c50*/  LOP3.LUT R81, R73, R81, R40, 0x96, !PT ;  /* 0x0000005149517212 */ /* 0x000fc400078e9628 */
        /* <DEDUP_REMOVED lines=114> */
[----:B------:R-:W-:-:S02]  /*b9380*/  IADD3.X R86, R81, R58, R5, P2, P3 ;  /* 0x0000003a51567210 */ /* 0x000fc400017e6405 */
[----:B------:R-:W-:Y:S02]  /*b9390*/  SHF.L.W.U32.HI R85, R91, 0x1, R56 ;  /* 0x000000015b557819 */ /* 0x000fe40000010e38 */
[----:B------:R-:W-:Y:S02]  /*b93a0*/  SHF.L.W.U32.HI R89, R82, 0x1, R89 ;  /* 0x0000000152597819 */ /* 0x000fe40000010e59 */
[----:B------:R-:W-:Y:S02]  /*b93b0*/  IADD3 R59, P4, P5, R68, R59, R23 ;  /* 0x0000003b443b7210 */ /* 0x000fe40007d9e017 */
[----:B------:R-:W-:Y:S02]  /*b93c0*/  SHF.L.W.U32.HI R77, R73, 0x1, R66 ;  /* 0x00000001494d7819 */ /* 0x000fe40000010e42 */
        /* <DEDUP_REMOVED lines=13> */
[----:B------:R-:W-:-:S02]  /*b94a0*/  IADD3 R88, P3, R43, R88, RZ ;  /* 0x000000582b587210 */ /* 0x000fc40007f7e0ff */
        /* <DEDUP_REMOVED lines=28> */
[----:B------:R-:W-:Y:S02]  /*b9670*/  IADD3 R77, P0, P1, R83, R70, R7 ;  /* 0x00000046534d7210 */ /* 0x000fe4000791e007 */
[----:B------:R-:W-:Y:S02]  /*b9680*/  LOP3.LUT R94, R58, R72, R39, 0x96, !PT ;  /* 0x000000483a5e7212 */ /* 0x000fe400078e9627 */
[----:B------:R-:W-:Y:S02]  /*b9690*/  IADD3 R72, P2, P3, R87, R90, R15 ;  /* 0x0000005a57487210 */ /* 0x000fe40007b5e00f */
[----:B------:R-:W-:Y:S02]  /*b96a0*/  LOP3.LUT R89, R82, R86, R41, 0x96, !PT ;  /* 0x0000005652597212 */ /* 0x000fe400078e9629 */
[----:B------:R-:W-:-:S02]  /*b96b0*/  IADD3.X R86, R74, R73, R11, P0, P1 ;  /* 0x000000494a567210 */ /* 0x000fc400007e240b */
[-C--:B------:R-:W-:Y:S02]  /*b96c0*/  LOP3.LUT R41, R72, R84.reuse, R37, 0x96, !PT ;  /* 0x0000005448297212 */ /* 0x080fe400078e9625 */
[----:B------:R-:W-:Y:S02]  /*b96d0*/  IADD3.X R84, R79, R84, R17, P2, P3 ;  /* 0x000000544f547210 */ /* 0x000fe400017e6411 */
[----:B------:R-:W-:Y:S02]  /*b96e0*/  SHF.L.W.U32.HI R37, R89, 0x10, R94 ;  /* 0x0000001059257819 */ /* 0x000fe40000010e5e */
        /* <DEDUP_REMOVED lines=16> */
[----:B------:R-:W-:Y:S01]  /*b97f0*/  LOP3.LUT R90, R70, R81, RZ, 0x3c, !PT ;  /* 0x00000051465a7212 */ /* 0x000fe200078e3cff */
[----:B------:R-:W-:Y:S02]  /*b9800*/  IMAD.X R93, R73, 0x1, R56, P0 ;  /* 0x00000001495d7824 */ /* 0x000fe400000e0638 */
[----:B------:R-:W-:Y:S01]  /*b9810*/  IMAD.X R80, R39, 0x1, R80, P2 ;  /* 0x0000000127507824 */ /* 0x000fe200010e0650 */
[----:B------:R-:W-:Y:S02]  /*b9820*/  SHF.L.W.U32.HI R59, R90, 0x1, R85 ;  /* 0x000000015a3b7819 */ /* 0x000fe40000010e55 */
[----:B------:R-:W-:Y:S02]  /*b9830*/  SHF.L.W.U32.HI R42, R85, 0x1, R90 ;  /* 0x00000001552a7819 */ /* 0x000fe40000010e5a */
[----:B------:R-:W-:Y:S02]  /*b9840*/  IADD3 R90, P1, R38, R57, RZ ;  /* 0x00000039265a7210 */ /* 0x000fe40007f3e0ff */
        /* <DEDUP_REMOVED lines=13> */
[----:B------:R-:W-:-:S02]  /*b9920*/  IADD3 R75, P4, P5, R59, R75, R36 ;  /* 0x0000004b3b4b7210 */ /* 0x000fc40007d9e024 */
[----:B------:R-:W-:Y:S02]  /*b9930*/  SHF.L.W.U32.HI R85, R74, 0x1, R83 ;  /* 0x000000014a557819 */ /* 0x000fe40000010e53 */
[----:B------:R-:W-:Y:S02]  /*b9940*/  IADD3.X R86, R81, R86, R18, P1, P0 ;  /* 0x0000005651567210 */ /* 0x000fe40000fe0412 */
[----:B------:R-:W-:Y:S02]  /*b9950*/  SHF.L.W.U32.HI R87, R83, 0x1, R74 ;  /* 0x0000000153577819 */ /* 0x000fe40000010e4a */
        /* <DEDUP_REMOVED lines=35> */
[----:B------:R-:W-:Y:S02]  /*b9b90*/  SHF.L.W.U32.HI R79, R42, 0x8, R91 ;  /* 0x000000082a4f7819 */ /* 0x000fe40000010e5b */
[----:B------:R-:W-:-:S02]  /*b9ba0*/  IADD3 R71, P2, P3, R88, R75, R13 ;  /* 0x0000004b58477210 */ /* 0x000fc40007b5e00d */
[----:B------:R-:W-:Y:S02]  /*b9bb0*/  SHF.L.W.U32.HI R91, R91, 0x8, R42 ;  /* 0x000000085b5b7819 */ /* 0x000fe40000010e2a */
[-C--:B------:R-:W-:Y:S02]  /*b9bc0*/  IADD3.X R42, R59, R92.reuse, R28, P0, P1 ;  /* 0x0000005c3b2a7210 */ /* 0x080fe400007e241c */
[-C--:B------:R-:W-:Y:S02]  /*b9bd0*/  IADD3.X R66, R89, R83.reuse, R14, P2, P3 ;  /* 0x0000005359427210 */ /* 0x080fe400017e640e */
[----:B------:R-:W-:Y:S02]  /*b9be0*/  LOP3.LUT R90, R80, R92, R73, 0x96, !PT ;  /* 0x0000005c505a7212 */ /* 0x000fe400078e9649 */
[----:B------:R-:W-:Y:S02]  /*b9bf0*/  LOP3.LUT R40, R71, R83, R40, 0x96, !PT ;  /* 0x0000005347287212 */ /* 0x000fe400078e9628 */
[----:B------:R-:W-:-:S02]  /*b9c00*/  IADD3 R73, P0, P1, R85, R56, R62 ;  /* 0x0000003855497210 */ /* 0x000fc4000791e03e */
[----:B------:R-:W-:Y:S02]  /*b9c10*/  LOP3.LUT R83, R42, R82, R41, 0x96, !PT ;  /* 0x000000522a537212 */ /* 0x000fe400078e9629 */
[----:B------:R-:W-:Y:S02]  /*b9c20*/  IADD3 R82, P2, P3, R91, R72, R10 ;  /* 0x000000485b527210 */ /* 0x000fe40007b5e00a */
        /* <DEDUP_REMOVED lines=14> */
[----:B------:R-:W-:Y:S02]  /*b9d10*/  LOP3.LUT R77, R74, R88, RZ, 0x3c, !PT ;  /* 0x000000584a4d7212 */ /* 0x000fe400078e3cff */
[----:B------:R-:W-:Y:S02]  /*b9d20*/  SHF.L.W.U32.HI R39, R39, 0x10, R40 ;  /* 0x0000001027277819 */ /* 0x000fe40000010e28 */
[----:B------:R-:W-:Y:S02]  /*b9d30*/  LOP3.LUT R88, R72, R89, RZ, 0x3c, !PT ;  /* 0x0000005948587212 */ /* 0x000fe400078e3cff */
[----:B------:R-:W-:-:S02]  /*b9d40*/  IADD3 R86, P1, R31, R76, RZ ;  /* 0x0000004c1f567210 */ /* 0x000fc40007f3e0ff */
[----:B------:R-:W-:Y:S02]  /*b9d50*/  SHF.L.W.U32.HI R40, R90, 0x10, R83 ;  /* 0x000000105a287819 */ /* 0x000fe40000010e53 */
[----:B------:R-:W-:Y:S02]  /*b9d60*/  SHF.L.W.U32.HI R75, R88, 0x1, R77 ;  /* 0x00000001584b7819 */ /* 0x000fe40000010e4d */
[----:B------:R-:W-:Y:S02]  /*b9d70*/  IADD3 R76, P2, R39, R58, RZ ;  /* 0x0000003a274c7210 */ /* 0x000fe40007f5e0ff */
[----:B------:R-:W-:Y:S01]  /*b9d80*/  SHF.L.W.U32.HI R77, R77, 0x1, R88 ;  /* 0x000000014d4d7819 */ /* 0x000fe20000010e58 */
        /* <DEDUP_REMOVED lines=19> */
[----:B------:R-:W-:Y:S02]  /*b9ec0*/  IADD3.X R90, R77, R42, R20, P2, P3 ;  /* 0x0000002a4d5a7210 */ /* 0x000fe400017e6414 */
[----:B------:R-:W-:Y:S02]  /*b9ed0*/  IADD3.X R73, R83, R66, R21, P4, P5 ;  /* 0x0000004253497210 */ /* 0x000fe400027ea415 */
[----:B------:R-:W-:Y:S02]  /*b9ee0*/  IADD3 R59, P2, P3, R79, R82, R15 ;  /* 0x000000524f3b7210 */ /* 0x000fe40007b5e00f */
[----:B------:R-:W-:Y:S02]  /*b9ef0*/  SHF.L.W.U32.HI R68, R91, 0x1, R68 ;  /* 0x000000015b447819 */ /* 0x000fe40000010e44 */
        /* <DEDUP_REMOVED lines=36> */
[----:B------:R-:W-:Y:S02]  /*ba140*/  IADD3.X R58, R86, R90, R63, P0, P1 ;  /* 0x0000005a563a7210 */ /* 0x000fe400007e243f */
[-C--:B------:R-:W-:Y:S02]  /*ba150*/  LOP3.LUT R92, R77, R73.reuse, R56, 0x96, !PT ;  /* 0x000000494d5c7212 */ /* 0x080fe400078e9638 */
[----:B------:R-:W-:Y:S02]  /*ba160*/  IADD3.X R73, R81, R73, R8, P2, P3 ;  /* 0x0000004951497210 */ /* 0x000fe400017e6408 */
[----:B------:R-:W-:Y:S02]  /*ba170*/  IADD3 R79, P0, P1, R88, R70, R67 ;  /* 0x00000046584f7210 */ /* 0x000fe4000791e043 */
[----:B------:R-:W-:-:S02]  /*ba180*/  IADD3 R75, P2, P3, R91, R59, R0 ;  /* 0x0000003b5b4b7210 */ /* 0x000fc40007b5e000 */
[----:B------:R-:W-:Y:S02]  /*ba190*/  LOP3.LUT R93, R78, R90, R41, 0x96, !PT ;  /* 0x0000005a4e5d7212 */ /* 0x000fe400078e9629 */
[----:B------:R-:W-:Y:S02]  /*ba1a0*/  LOP3.LUT R80, R58, R80, R39, 0x96, !PT ;  /* 0x000000503a507212 */ /* 0x000fe400078e9627 */
[----:B------:R-:W-:Y:S02]  /*ba1b0*/  IADD3.X R90, R68, R87, R69, P0, P1 ;  /* 0x00000057445a7210 */ /* 0x000fe400007e2445 */
[-C--:B------:R-:W-:Y:S02]  /*ba1c0*/  LOP3.LUT R41, R75, R84.reuse, R37, 0x96, !PT ;  /* 0x000000544b297212 */ /* 0x080fe400078e9625 */
[----:B------:R-:W-:Y:S02]  /*ba1d0*/  SHF.L.W.U32.HI R37, R93, 0x10, R80 ;  /* 0x000000105d257819 */ /* 0x000fe40000010e50 */
[----:B------:R-:W-:-:S02]  /*ba1e0*/  IADD3.X R84, R85, R84, R5, P2, P3 ;  /* 0x0000005455547210 */ /* 0x000fc400017e6405 */
[----:B------:R-:W-:Y:S02]  /*ba1f0*/  LOP3.LUT R38, R79, R87, R38, 0x96, !PT ;  /* 0x000000574f267212 */ /* 0x000fe400078e9626 */
[----:B------:R-:W-:Y:S02]  /*ba200*/  LOP3.LUT R39, R90, R70, R29, 0x96, !PT ;  /* 0x000000465a277212 */ /* 0x000fe400078e961d */
[----:B------:R-:W-:Y:S02]  /*ba210*/  SHF.L.W.U32.HI R29, R80, 0x10, R93 ;  /* 0x00000010501d7819 */ /* 0x000fe40000010e5d */
[----:B------:R-:W-:Y:S02]  /*ba220*/  IADD3 R82, P0, R37, R82, RZ ;  /* 0x0000005225527210 */ /* 0x000fe40007f1e0ff */
[----:B------:R-:W-:Y:S02]  /*ba230*/  LOP3.LUT R56, R84, R59, R31, 0x96, !PT ;  /* 0x0000003b54387212 */ /* 0x000fe400078e961f */
[----:B------:R-:W-:-:S02]  /*ba240*/  LOP3.LUT R71, R73, R71, R40, 0x96, !PT ;  /* 0x0000004749477212 */ /* 0x000fc400078e9628 */
[----:B------:R-:W-:Y:S02]  /*ba250*/  SHF.L.W.U32.HI R40, R39, 0x10, R38 ;  /* 0x0000001027287819 */ /* 0x000fe40000010e26 */
[----:B------:R-:W-:Y:S01]  /*ba260*/  SHF.L.W.U32.HI R38, R38, 0x10, R39 ;  /* 0x0000001026267819 */ /* 0x000fe20000010e27 */
[----:B------:R-:W-:Y:S01]  /*ba270*/  IMAD.X R70, R29, 0x1, R76, P0 ;  /* 0x000000011d467824 */ /* 0x000fe200000e064c */
[----:B------:R-:W-:Y:S02]  /*ba280*/  SHF.L.W.U32.HI R39, R56, 0x10, R41 ;  /* 0x0000001038277819 */ /* 0x000fe40000010e29 */
[----:B------:R-:W-:Y:S02]  /*ba290*/  SHF.L.W.U32.HI R31, R41, 0x10, R56 ;  /* 0x00000010291f7819 */ /* 0x000fe40000010e38 */
[----:B------:R-:W-:Y:S02]  /*ba2a0*/  SHF.L.W.U32.HI R41, R92, 0x10, R71 ;  /* 0x000000105c297819 */ /* 0x000fe40000010e47 */
[----:B------:R-:W-:-:S02]  /*ba2b0*/  LOP3.LUT R56, R82, R89, RZ, 0x3c, !PT ;  /* 0x0000005952387212 */ /* 0x000fc400078e3cff */
[----:B------:R-:W-:Y:S02]  /*ba2c0*/  IADD3 R76, P2, R31, R74, RZ ;  /* 0x0000004a1f4c7210 */ /* 0x000fe40007f5e0ff */
[----:B------:R-:W-:Y:S02]  /*ba2d0*/  SHF.L.W.U32.HI R59, R71, 0x10, R92 ;  /* 0x00000010473b7819 */ /* 0x000fe40000010e5c */
[----:B------:R-:W-:Y:S02]  /*ba2e0*/  IADD3 R89, P0, R41, R66, RZ ;  /* 0x0000004229597210 */ /* 0x000fe40007f1e0ff */
[----:B------:R-:W-:Y:S02]  /*ba2f0*/  LOP3.LUT R87, R70, R86, RZ, 0x3c, !PT ;  /* 0x0000005646577212 */ /* 0x000fe400078e3cff */
[----:B------:R-:W-:Y:S01]  /*ba300*/  IADD3 R86, P1, R38, R57, RZ ;  /* 0x0000003926567210 */ /* 0x000fe20007f3e0ff */
[----:B------:R-:W-:Y:S01]  /*ba310*/  IMAD.X R80, R39, 0x1, R72, P2 ;  /* 0x0000000127507824 */ /* 0x000fe200010e0648 */
[----:B------:R-:W-:Y:S01]  /*ba320*/  LOP3.LUT R72, R76, R91, RZ, 0x3c, !PT ;  /* 0x0000005b4c487212 */ /* 0x000fe200078e3cff */
[----:B------:R-:W-:-:S02]  /*ba330*/  IMAD.X R92, R59, 0x1, R42, P0 ;  /* 0x000000013b5c7824 */ /* 0x000fc400000e062a */
[----:B------:R-:W-:Y:S01]  /*ba340*/  IMAD.X R91, R40, 0x1, R43, P1 ;  /* 0x00000001285b7824 */ /* 0x000fe200008e062b */
        /* <DEDUP_REMOVED lines=55> */
[-C--:B------:R-:W-:Y:S02]  /*ba6c0*/  LOP3.LUT R87, R76, R96.reuse, R59, 0x96, !PT ;  /* 0x000000604c577212 */ /* 0x080fe400078e963b */
        /* <DEDUP_REMOVED lines=8> */
[----:B------:R-:W-:Y:S02]  /*ba750*/  LOP3.LUT R39, R71, R84, R29, 0x96, !PT ;  /* 0x0000005447277212 */ /* 0x000fe400078e961d */
[----:B------:R-:W-:Y:S02]  /*ba760*/  SHF.L.W.U32.HI R29, R40, 0x10, R77 ;  /* 0x00000010281d7819 */ /* 0x000fe40000010e4d */
[----:B------:R-:W-:Y:S02]  /*ba770*/  IADD3.X R85, R88, R90, R11, P0, P1 ;  /* 0x0000005a58557210 */ /* 0x000fe400007e240b */
[----:B------:R-:W-:Y:S02]  /*ba780*/  SHF.L.W.U32.HI R38, R77, 0x10, R40 ;  /* 0x000000104d267819 */ /* 0x000fe40000010e28 */
[----:B------:R-:W-:Y:S02]  /*ba790*/  IADD3 R74, P0, R29, R74, RZ ;  /* 0x0000004a1d4a7210 */ /* 0x000fe40007f1e0ff */
[----:B------:R-:W-:-:S02]  /*ba7a0*/  IADD3.X R84, R86, R84, R5, P2, P3 ;  /* 0x0000005456547210 */ /* 0x000fc400017e6405 */
[----:B------:R-:W-:Y:S01]  /*ba7b0*/  LOP3.LUT R42, R85, R42, R31, 0x96, !PT ;  /* 0x0000002a552a7212 */ /* 0x000fe200078e961f */
[----:B------:R-:W-:Y:S01]  /*ba7c0*/  IMAD.X R78, R38, 0x1, R79, P0 ;  /* 0x00000001264e7824 */ /* 0x000fe200000e064f */
[----:B------:R-:W-:Y:S02]  /*ba7d0*/  LOP3.LUT R40, R84, R75, R37, 0x96, !PT ;  /* 0x0000004b54287212 */ /* 0x000fe400078e9625 */
        /* <DEDUP_REMOVED lines=22> */
[----:B------:R-:W-:Y:S02]  /*ba940*/  LOP3.LUT R86, R89, R86, RZ, 0x3c, !PT ;  /* 0x0000005659567212 */ /* 0x000fe400078e3cff */
[----:B------:R-:W-:Y:S02]  /*ba950*/  SHF.L.W.U32.HI R68, R81, 0x1, R88 ;  /* 0x0000000151447819 */ /* 0x000fe40000010e58 */
[----:B------:R-:W-:Y:S02]  /*ba960*/  IADD3 R57, P2, P3, R75, R76, R23 ;  /* 0x0000004c4b397210 */ /* 0x000fe40007b5e017 */
[----:B------:R-:W-:-:S02]  /*ba970*/  SHF.L.W.U32.HI R81, R83, 0x1, R72 ;  /* 0x0000000153517819 */ /* 0x000fc40000010e48 */
[----:B------:R-:W-:Y:S02]  /*ba980*/  IADD3 R43, P4, P5, R66, R58, R13 ;  /* 0x0000003a422b7210 */ /* 0x000fe40007d9e00d */
[----:B------:R-:W-:Y:S02]  /*ba990*/  SHF.L.W.U32.HI R70, R86, 0x1, R79 ;  /* 0x0000000156467819 */ /* 0x000fe40000010e4f */
[----:B------:R-:W-:Y:S02]  /*ba9a0*/  IADD3.X R95, R77, R56, R28, P2, P3 ;  /* 0x000000384d5f7210 */ /* 0x000fe400017e641c */
[----:B------:R-:W-:Y:S02]  /*ba9b0*/  SHF.L.W.U32.HI R83, R72, 0x1, R83 ;  /* 0x0000000148537819 */ /* 0x000fe40000010e53 */
        /* <DEDUP_REMOVED lines=49> */
[-C--:B------:R-:W-:Y:S02]  /*bacd0*/  LOP3.LUT R40, R72, R80.reuse, R37, 0x96, !PT ;  /* 0x0000005048287212 */ /* 0x080fe400078e9625 */
[----:B------:R-:W-:Y:S02]  /*bace0*/  IADD3.X R80, R83, R80, R49, P2, P3 ;  /* 0x0000005053507210 */ /* 0x000fe400017e6431 */
        /* <DEDUP_REMOVED lines=13> */
[----:B------:R-:W-:Y:S02]  /*badc0*/  LOP3.LUT R43, R76, R89, RZ, 0x3c, !PT ;  /* 0x000000594c2b7212 */ /* 0x000fe400078e3cff */
[----:B------:R-:W-:Y:S01]  /*badd0*/  LOP3.LUT R88, R57, R88, RZ, 0x3c, !PT ;  /* 0x0000005839587212 */ /* 0x000fe200078e3cff */
[----:B------:R-:W-:Y:S01]  /*bade0*/  IMAD.X R89, R39, 0x1, R78, P2 ;  /* 0x0000000127597824 */ /* 0x000fe200010e064e */
[----:B------:R-:W-:Y:S02]  /*badf0*/  SHF.L.W.U32.HI R42, R94, 0x10, R93 ;  /* 0x000000105e2a7819 */ /* 0x000fe40000010e5d */
[----:B------:R-:W-:Y:S02]  /*bae00*/  IADD3 R95, P0, R40, R71, RZ ;  /* 0x00000047285f7210 */ /* 0x000fe40007f1e0ff */
[----:B------:R-:W-:-:S02]  /*bae10*/  IADD3 R94, P1, R38, R73, RZ ;  /* 0x00000049265e7210 */ /* 0x000fc40007f3e0ff */
[----:B------:R-:W-:Y:S01]  /*bae20*/  SHF.L.W.U32.HI R74, R88, 0x1, R43 ;  /* 0x00000001584a7819 */ /* 0x000fe20000010e2b */
[----:B------:R-:W-:Y:S01]  /*bae30*/  IMAD.X R96, R42, 0x1, R59, P0 ;  /* 0x000000012a607824 */ /* 0x000fe200000e063b */
[----:B------:R-:W-:Y:S02]  /*bae40*/  SHF.L.W.U32.HI R43, R43, 0x1, R88 ;  /* 0x000000012b2b7819 */ /* 0x000fe40000010e58 */
[----:B------:R-:W-:Y:S02]  /*bae50*/  LOP3.LUT R88, R87, R92, RZ, 0x3c, !PT ;  /* 0x0000005c57587212 */ /* 0x000fe400078e3cff */
[----:B------:R-:W-:Y:S01]  /*bae60*/  LOP3.LUT R83, R89, R83, RZ, 0x3c, !PT ;  /* 0x0000005359537212 */ /* 0x000fe200078e3cff */
[----:B------:R-:W-:Y:S01]  /*bae70*/  IMAD.X R92, R41, 0x1, R58, P1 ;  /* 0x00000001295c7824 */ /* 0x000fe200008e063a */
[----:B------:R-:W-:Y:S02]  /*bae80*/  LOP3.LUT R79, R95, R79, RZ, 0x3c, !PT ;  /* 0x0000004f5f4f7212 */ /* 0x000fe400078e3cff */
[----:B------:R-:W-:-:S02]  /*bae90*/  SHF.L.W.U32.HI R71, R83, 0x1, R88 ;  /* 0x0000000153477819 */ /* 0x000fc40000010e58 */
[----:B------:R-:W-:Y:S02]  /*baea0*/  LOP3.LUT R82, R96, R77, RZ, 0x3c, !PT ;  /* 0x0000004d60527212 */ /* 0x000fe400078e3cff */
[----:B------:R-:W-:Y:S02]  /*baeb0*/  LOP3.LUT R86, R94, R91, RZ, 0x3c, !PT ;  /* 0x0000005b5e567212 */ /* 0x000fe400078e3cff */
[----:B------:R-:W-:Y:S02]  /*baec0*/  LOP3.LUT R81, R92, R81, RZ, 0x3c, !PT ;  /* 0x000000515c517212 */ /* 0x000fe400078e3cff */
        /* <DEDUP_REMOVED lines=47> */
[-C--:B------:R-:W-:Y:S02]  /*bb1c0*/  IADD3.X R75, R87, R93.reuse, R60, P0, P1 ;  /* 0x0000005d574b7210 */ /* 0x080fe400007e243c */
[----:B------:R-:W-:Y:S02]  /*bb1d0*/  LOP3.LUT R91, R43, R93, R42, 0x96, !PT ;  /* 0x0000005d2b5b7212 */ /* 0x000fe400078e962a */
[----:B------:R-:W-:-:S02]  /*bb1e0*/  IADD3.X R77, R81, R84, R64, P2, P3 ;  /* 0x00000054514d7210 */ /* 0x000fc400017e6440 */
[----:B------:R-:W-:Y:S02]  /*bb1f0*/  IADD3 R88, P0, P1, R86, R59, R0 ;  /* 0x0000003b56587210 */ /* 0x000fe4000791e000 */
[----:B------:R-:W-:Y:S02]  /*bb200*/  LOP3.LUT R42, R56, R84, R41, 0x96, !PT ;  /* 0x00000054382a7212 */ /* 0x000fe400078e9629 */
[----:B------:R-:W-:Y:S02]  /*bb210*/  IADD3 R76, P2, P3, R89, R72, R6 ;  /* 0x00000048594c7210 */ /* 0x000fe40007b5e006 */
[----:B------:R-:W-:Y:S02]  /*bb220*/  LOP3.LUT R84, R75, R85, R40, 0x96, !PT ;  /* 0x000000554b547212 */ /* 0x000fe400078e9628 */
[-C--:B------:R-:W-:Y:S02]  /*bb230*/  LOP3.LUT R41, R88, R90.reuse, R39, 0x96, !PT ;  /* 0x0000005a58297212 */ /* 0x080fe400078e9627 */
[----:B------:R-:W-:-:S02]  /*bb240*/  IADD3.X R90, R74, R90, R5, P0, P1 ;  /* 0x0000005a4a5a7210 */ /* 0x000fc400007e2405 */
[-C--:B------:R-:W-:Y:S02]  /*bb250*/  LOP3.LUT R39, R76, R80.reuse, R29, 0x96, !PT ;  /* 0x000000504c277212 */ /* 0x080fe400078e961d */
[----:B------:R-:W-:Y:S02]  /*bb260*/  SHF.L.W.U32.HI R29, R91, 0x10, R84 ;  /* 0x000000105b1d7819 */ /* 0x000fe40000010e54 */
[----:B------:R-:W-:Y:S02]  /*bb270*/  IADD3.X R93, R83, R80, R8, P2, P3 ;  /* 0x00000050535d7210 */ /* 0x000fe400017e6408 */
[----:B------:R-:W-:Y:S02]  /*bb280*/  LOP3.LUT R73, R77, R73, R38, 0x96, !PT ;  /* 0x000000494d497212 */ /* 0x000fe400078e9626 */
[----:B------:R-:W-:Y:S02]  /*bb290*/  LOP3.LUT R40, R90, R59, R31, 0x96, !PT ;  /* 0x0000003b5a287212 */ /* 0x000fe400078e961f */
[----:B------:R-:W-:-:S02]  /*bb2a0*/  IADD3 R59, P0, R29, R78, RZ ;  /* 0x0000004e1d3b7210 */ /* 0x000fc40007f1e0ff */
[----:B------:R-:W-:Y:S02]  /*bb2b0*/  LOP3.LUT R78, R93, R72, R37, 0x96, !PT ;  /* 0x000000485d4e7212 */ /* 0x000fe400078e9625 */
[----:B------:R-:W-:Y:S02]  /*bb2c0*/  SHF.L.W.U32.HI R37, R73, 0x10, R42 ;  /* 0x0000001049257819 */ /* 0x000fe40000010e2a */
[----:B------:R-:W-:Y:S02]  /*bb2d0*/  SHF.L.W.U32.HI R31, R42, 0x10, R73 ;  /* 0x000000102a1f7819 */ /* 0x000fe40000010e49 */
[----:B------:R-:W-:Y:S02]  /*bb2e0*/  SHF.L.W.U32.HI R38, R84, 0x10, R91 ;  /* 0x0000001054267819 */ /* 0x000fe40000010e5b */
[----:B------:R-:W-:Y:S02]  /*bb2f0*/  SHF.L.W.U32.HI R42, R40, 0x10, R41 ;  /* 0x00000010282a7819 */ /* 0x000fe40000010e29 */
[----:B------:R-:W-:Y:S01]  /*bb300*/  SHF.L.W.U32.HI R41, R41, 0x10, R40 ;  /* 0x0000001029297819 */ /* 0x000fe20000010e28 */
[----:B------:R-:W-:Y:S01]  /*bb310*/  IMAD.X R72, R38, 0x1, R79, P0 ;  /* 0x0000000126487824 */ /* 0x000fe200000e064f */
[----:B------:R-:W-:-:S02]  /*bb320*/  IADD3 R97, P0, R31, R70, RZ ;  /* 0x000000461f617210 */ /* 0x000fc40007f1e0ff */
[----:B------:R-:W-:Y:S02]  /*bb330*/  IADD3 R91, P1, R41, R66, RZ ;  /* 0x00000042295b7210 */ /* 0x000fe40007f3e0ff */
[----:B------:R-:W-:Y:S02]  /*bb340*/  SHF.L.W.U32.HI R40, R78, 0x10, R39 ;  /* 0x000000104e287819 */ /* 0x000fe40000010e27 */
[----:B------:R-:W-:Y:S01]  /*bb350*/  SHF.L.W.U32.HI R39, R39, 0x10, R78 ;  /* 0x0000001027277819 */ /* 0x000fe20000010e4e */
[----:B------:R-:W-:Y:S01]  /*bb360*/  IMAD.X R95, R42, 0x1, R57, P1 ;  /* 0x000000012a5f7824 */ /* 0x000fe200008e0639 */
        /* <DEDUP_REMOVED lines=61> */
[----:B------:R-:W-:Y:S02]  /*bb740*/  LOP3.LUT R41, R56, R70, R41, 0x96, !PT ;  /* 0x0000004638297212 */ /* 0x000fe400078e9629 */
[----:B------:R-:W-:Y:S02]  /*bb750*/  IADD3 R80, P2, P3, R84, R71, R16 ;  /* 0x0000004754507210 */ /* 0x000fe40007b5e010 */
[----:B------:R-:W-:Y:S02]  /*bb760*/  IADD3 R70, P4, P5, R85, R88, R22 ;  /* 0x0000005855467210 */ /* 0x000fe40007d9e016 */
[----:B------:R-:W-:-:S02]  /*bb770*/  IADD3 R79, P0, P1, R74, R82, R13 ;  /* 0x000000524a4f7210 */ /* 0x000fc4000791e00d */
[-C--:B------:R-:W-:Y:S02]  /*bb780*/  LOP3.LUT R87, R80, R77.reuse, R38, 0x96, !PT ;  /* 0x0000004d50577212 */ /* 0x080fe400078e9626 */
[----:B------:R-:W-:Y:S02]  /*bb790*/  IADD3.X R78, R81, R77, R18, P2, P3 ;  /* 0x0000004d514e7210 */ /* 0x000fe400017e6412 */
[----:B------:R-:W-:Y:S02]  /*bb7a0*/  LOP3.LUT R42, R43, R93, R42, 0x96, !PT ;  /* 0x0000005d2b2a7212 */ /* 0x000fe400078e962a */
[----:B------:R-:W-:Y:S02]  /*bb7b0*/  IADD3.X R77, R76, R90, R21, P4, P5 ;  /* 0x0000005a4c4d7210 */ /* 0x000fe400027ea415 */
[-C--:B------:R-:W-:Y:S02]  /*bb7c0*/  LOP3.LUT R92, R79, R75.reuse, R40, 0x96, !PT ;  /* 0x0000004b4f5c7212 */ /* 0x080fe400078e9628 */
[----:B------:R-:W-:-:S02]  /*bb7d0*/  IADD3.X R75, R73, R75, R14, P0, P1 ;  /* 0x0000004b494b7210 */ /* 0x000fc400007e240e */
[----:B------:R-:W-:Y:S02]  /*bb7e0*/  LOP3.LUT R40, R70, R90, R37, 0x96, !PT ;  /* 0x0000005a46287212 */ /* 0x000fe400078e9625 */
        /* <DEDUP_REMOVED lines=10> */
[----:B------:R-:W-:Y:S02]  /*bb890*/  SHF.L.W.U32.HI R42, R90, 0x10, R87 ;  /* 0x000000105a2a7819 */ /* 0x000fe40000010e57 */
[----:B------:R-:W-:-:S02]  /*bb8a0*/  SHF.L.W.U32.HI R31, R87, 0x10, R90 ;  /* 0x00000010571f7819 */ /* 0x000fc40000010e5a */
[----:B------:R-:W-:Y:S02]  /*bb8b0*/  LOP3.LUT R87, R82, R91, RZ, 0x3c, !PT ;  /* 0x0000005b52577212 */ /* 0x000fe400078e3cff */
[----:B------:R-:W-:Y:S02]  /*bb8c0*/  SHF.L.W.U32.HI R39, R39, 0x10, R92 ;  /* 0x0000001027277819 */ /* 0x000fe40000010e5c */
[----:B------:R-:W-:Y:S02]  /*bb8d0*/  IADD3 R91, P0, R29, R68, RZ ;  /* 0x000000441d5b7210 */ /* 0x000fe40007f1e0ff */
[----:B------:R-:W-:-:S03]  /*bb8e0*/  IADD3 R88, P1, R31, R58, RZ ;  /* 0x0000003a1f587210 */ /* 0x000fc60007f3e0ff */
[----:B------:R-:W-:Y:S01]  /*bb8f0*/  IMAD.X R92, R39, 0x1, R66, P0 ;  /* 0x00000001275c7824 */ /* 0x000fe200000e0642 */
[----:B------:R-:W-:Y:S02]  /*bb900*/  IADD3 R68, P0, R40, R59, RZ ;  /* 0x0000003b28447210 */ /* 0x000fe40007f1e0ff */
[----:B------:R-:W-:Y:S02]  /*bb910*/  LOP3.LUT R74, R91, R74, RZ, 0x3c, !PT ;  /* 0x0000004a5b4a7212 */ /* 0x000fe400078e3cff */
[----:B------:R-:W-:Y:S01]  /*bb920*/  LOP3.LUT R73, R92, R73, RZ, 0x3c, !PT ;  /* 0x000000495c497212 */ /* 0x000fe200078e3cff */
[----:B------:R-:W-:Y:S01]  /*bb930*/  IMAD.X R90, R42, 0x1, R57, P1 ;  /* 0x000000012a5a7824 */ /* 0x000fe200008e0639 */
[----:B------:R-:W-:Y:S01]  /*bb940*/  LOP3.LUT R86, R71, R89, RZ, 0x3c, !PT ;  /* 0x0000005947567212 */ /* 0x000fe200078e3cff */
[----:B------:R-:W-:Y:S01]  /*bb950*/  IMAD.X R89, R41, 0x1, R72, P0 ;  /* 0x0000000129597824 */ /* 0x000fe200000e0648 */
        /* <DEDUP_REMOVED lines=14> */
[----:B------:R-:W-:Y:S02]  /*bba40*/  SHF.L.W.U32.HI R76, R84, 0x1, R81 ;  /* 0x00000001544c7819 */ /* 0x000fe40000010e51 */
[----:B------:R-:W-:Y:S02]  /*bba50*/  IADD3 R66, P1, P0, R74, R70, R13 ;  /* 0x000000464a427210 */ /* 0x000fe4000783e00d */
[----:B------:R-:W-:Y:S02]  /*bba60*/  IADD3.X R79, R87, R75, R30, P2, P3 ;  /* 0x0000004b574f7210 */ /* 0x000fe400017e641e */
[----:B------:R-:W-:Y:S02]  /*bba70*/  LOP3.LUT R13, R86, R41, RZ, 0x3c, !PT ;  /* 0x00000029560d7212 */ /* 0x000fe400078e3cff */
[----:B------:R-:W-:Y:S02]  /*bba80*/  IADD3 R70, P2, P3, R80, R43, R22 ;  /* 0x0000002b50467210 */ /* 0x000fe40007b5e016 */
[----:B------:R-:W-:-:S02]  /*bba90*/  IADD3.X R81, R76, R77, R14, P1, P0 ;  /* 0x0000004d4c517210 */ /* 0x000fc40000fe040e */
[----:B------:R-:W-:Y:S02]  /*bbaa0*/  LOP3.LUT R30, R79, R42, RZ, 0x3c, !PT ;  /* 0x0000002a4f1e7212 */ /* 0x000fe400078e3cff */
[----:B------:R-:W-:Y:S02]  /*bbab0*/  IADD3 R84, P1, R13, R82, RZ ;  /* 0x000000520d547210 */ /* 0x000fe40007f3e0ff */
[----:B------:R-:W-:Y:S02]  /*bbac0*/  LOP3.LUT R14, R67, R40, RZ, 0x3c, !PT ;  /* 0x00000028430e7212 */ /* 0x000fe400078e3cff */
[----:B------:R-:W-:Y:S02]  /*bbad0*/  IADD3.X R78, R73, R56, R21, P2, P3 ;  /* 0x00000038494e7210 */ /* 0x000fe400017e6415 */
        /* <DEDUP_REMOVED lines=18> */
[----:B------:R-:W-:-:S02]  /*bbc00*/  LOP3.LUT R75, R21, R80, RZ, 0x3c, !PT ;  /* 0x00000050154b7212 */ /* 0x000fc400078e3cff */
[----:B------:R-:W-:Y:S02]  /*bbc10*/  SHF.L.W.U32.HI R56, R56, 0x8, R87 ;  /* 0x0000000838387819 */ /* 0x000fe40000010e57 */
[----:B------:R-:W-:Y:S02]  /*bbc20*/  LOP3.LUT R72, R57, R74, RZ, 0x3c, !PT ;  /* 0x0000004a39487212 */ /* 0x000fe400078e3cff */
[----:B------:R-:W-:Y:S02]  /*bbc30*/  LOP3.LUT R13, R43, R76, RZ, 0x3c, !PT ;  /* 0x0000004c2b0d7212 */ /* 0x000fe400078e3cff */
[----:B------:R-:W-:Y:S02]  /*bbc40*/  SHF.L.W.U32.HI R69, R14, 0x8, R59 ;  /* 0x000000080e457819 */ /* 0x000fe40000010e3b */
[----:B------:R-:W-:Y:S02]  /*bbc50*/  IADD3 R80, P2, P3, R71, R67, R10 ;  /* 0x0000004347507210 */ /* 0x000fe40007b5e00a */
[----:B------:R-:W-:-:S02]  /*bbc60*/  LOP3.LUT R14, R68, R73, RZ, 0x3c, !PT ;  /* 0x00000049440e7212 */ /* 0x000fc400078e3cff */
[----:B------:R-:W-:Y:S02]  /*bbc70*/  SHF.L.W.U32.HI R73, R13, 0x8, R72 ;  /* 0x000000080d497819 */ /* 0x000fe40000010e48 */
[----:B------:R-:W-:Y:S02]  /*bbc80*/  IADD3 R83, P0, P1, R56, R58, R15 ;  /* 0x0000003a38537210 */ /* 0x000fe4000791e00f */
[----:B------:R-:W-:Y:S02]  /*bbc90*/  IADD3.X R82, R69, R86, R12, P2, P3 ;  /* 0x0000005645527210 */ /* 0x000fe400017e640c */
[----:B------:R-:W-:Y:S02]  /*bbca0*/  SHF.L.W.U32.HI R72, R72, 0x8, R13 ;  /* 0x0000000848487819 */ /* 0x000fe40000010e0d */
[----:B------:R-:W-:Y:S02]  /*bbcb0*/  SHF.L.W.U32.HI R74, R14, 0x8, R75 ;  /* 0x000000080e4a7819 */ /* 0x000fe40000010e4b */
[----:B------:R-:W-:-:S02]  /*bbcc0*/  SHF.L.W.U32.HI R75, R75, 0x8, R14 ;  /* 0x000000084b4b7819 */ /* 0x000fc40000010e0e */
[----:B------:R-:W-:Y:S02]  /*bbcd0*/  IADD3.X R59, R36, R79, R17, P0, P1 ;  /* 0x0000004f243b7210 */ /* 0x000fe400007e2411 */
[----:B------:R-:W-:Y:S02]  /*bbce0*/  LOP3.LUT R13, R80, R86, R41, 0x96, !PT ;  /* 0x00000056500d7212 */ /* 0x000fe400078e9629 */
[----:B------:R-:W-:Y:S02]  /*bbcf0*/  LOP3.LUT R14, R82, R67, R40, 0x96, !PT ;  /* 0x00000043520e7212 */ /* 0x000fe400078e9628 */
[----:B------:R-:W-:Y:S02]  /*bbd00*/  IADD3 R77, P0, P1, R72, R66, R23 ;  /* 0x00000042484d7210 */ /* 0x000fe4000791e017 */
[----:B------:R-:W-:Y:S02]  /*bbd10*/  IADD3 R76, P2, P3, R75, R70, R7 ;  /* 0x000000464b4c7210 */ /* 0x000fe40007b5e007 */
[----:B------:R-:W-:-:S02]  /*bbd20*/  LOP3.LUT R42, R83, R79, R42, 0x96, !PT ;  /* 0x0000004f532a7212 */ /* 0x000fc400078e962a */
[----:B------:R-:W-:Y:S02]  /*bbd30*/  SHF.L.W.U32.HI R7, R13, 0x10, R14 ;  /* 0x000000100d077819 */ /* 0x000fe40000010e0e */
[----:B------:R-:W-:Y:S02]  /*bbd40*/  IADD3.X R79, R73, R81, R28, P0, P1 ;  /* 0x00000051494f7210 */ /* 0x000fe400007e241c */
[-C--:B------:R-:W-:Y:S02]  /*bbd50*/  LOP3.LUT R12, R76, R78.reuse, R39, 0x96, !PT ;  /* 0x0000004e4c0c7212 */ /* 0x080fe400078e9627 */
[----:B------:R-:W-:Y:S02]  /*bbd60*/  IADD3.X R40, R74, R78, R11, P2, P3 ;  /* 0x0000004e4a287210 */ /* 0x000fe400017e640b */
[----:B------:R-:W-:Y:S02]  /*bbd70*/  SHF.L.W.U32.HI R13, R14, 0x10, R13 ;  /* 0x000000100e0d7819 */ /* 0x000fe40000010e0d */
[----:B------:R-:W-:-:S02]  /*bbd80*/  IADD3 R39, P0, R7, R84, RZ ;  /* 0x0000005407277210 */ /* 0x000fc40007f1e0ff */
[----:B------:R-:W-:Y:S02]  /*bbd90*/  LOP3.LUT R10, R77, R81, R38, 0x96, !PT ;  /* 0x000000514d0a7212 */ /* 0x000fe400078e9626 */
[----:B------:R-:W-:Y:S01]  /*bbda0*/  LOP3.LUT R37, R79, R66, R37, 0x96, !PT ;  /* 0x000000424f257212 */ /* 0x000fe200078e9625 */
[----:B------:R-:W-:Y:S01]  /*bbdb0*/  IMAD.X R78, R13, 0x1, R85, P0 ;  /* 0x000000010d4e7824 */ /* 0x000fe200000e0655 */
[----:B------:R-:W-:Y:S02]  /*bbdc0*/  LOP3.LUT R29, R40, R70, R29, 0x96, !PT ;  /* 0x00000046281d7212 */ /* 0x000fe400078e961d */
[----:B------:R-:W-:Y:S02]  /*bbdd0*/  SHF.L.W.U32.HI R14, R37, 0x10, R10 ;  /* 0x00000010250e7819 */ /* 0x000fe40000010e0a */
[----:B------:R-:W-:Y:S02]  /*bbde0*/  SHF.L.W.U32.HI R10, R10, 0x10, R37 ;  /* 0x000000100a0a7819 */ /* 0x000fe40000010e25 */
[----:B------:R-:W-:-:S02]  /*bbdf0*/  LOP3.LUT R11, R59, R58, R31, 0x96, !PT ;  /* 0x0000003a3b0b7212 */ /* 0x000fc400078e961f */
[----:B------:R-:W-:Y:S02]  /*bbe00*/  SHF.L.W.U32.HI R15, R29, 0x10, R12 ;  /* 0x000000101d0f7819 */ /* 0x000fe40000010e0c */
[----:B------:R-:W-:Y:S02]  /*bbe10*/  SHF.L.W.U32.HI R12, R12, 0x10, R29 ;  /* 0x000000100c0c7819 */ /* 0x000fe40000010e1d */
[----:B------:R-:W-:Y:S02]  /*bbe20*/  LOP3.LUT R28, R39, R71, RZ, 0x3c, !PT ;  /* 0x00000047271c7212 */ /* 0x000fe400078e3cff */
[----:B------:R-:W-:Y:S02]  /*bbe30*/  LOP3.LUT R69, R78, R69, RZ, 0x3c, !PT ;  /* 0x000000454e457212 */ /* 0x000fe400078e3cff */
[----:B------:R-:W-:Y:S02]  /*bbe40*/  IADD3 R57, P0, R10, R57, RZ ;  /* 0x000000390a397210 */ /* 0x000fe40007f1e0ff */
[----:B------:R-:W-:-:S02]  /*bbe50*/  SHF.L.W.U32.HI R17, R11, 0x10, R42 ;  /* 0x000000100b117819 */ /* 0x000fc40000010e2a */
        /* <DEDUP_REMOVED lines=12> */
[----:B------:R-:W-:Y:S02]  /*bbf20*/  IADD3 R67, P2, P3, R23, R83, R48 ;  /* 0x0000005317437210 */ /* 0x000fe40007b5e030 */
[----:B------:R-:W-:Y:S02]  /*bbf30*/  SHF.L.W.U32.HI R30, R73, 0x1, R38 ;  /* 0x00000001491e7819 */ /* 0x000fe40000010e26 */
[----:B------:R-:W-:-:S02]  /*bbf40*/  LOP3.LUT R22, R69, R56, RZ, 0x3c, !PT ;  /* 0x0000003845167212 */ /* 0x000fc400078e3cff */
[----:B------:R-:W-:Y:S02]  /*bbf50*/  LOP3.LUT R41, R71, R36, RZ, 0x3c, !PT ;  /* 0x0000002447297212 */ /* 0x000fe400078e3cff */
[----:B------:R-:W-:Y:S02]  /*bbf60*/  SHF.L.W.U32.HI R29, R74, 0x1, R31 ;  /* 0x000000014a1d7819 */ /* 0x000fe40000010e1f */
[----:B------:R-:W-:Y:S02]  /*bbf70*/  IADD3.X R70, R28, R59, R60, P2, P3 ;  /* 0x0000003b1c467210 */ /* 0x000fe400017e643c */
[----:B------:R-:W-:Y:S02]  /*bbf80*/  SHF.L.W.U32.HI R38, R38, 0x1, R73 ;  /* 0x0000000126267819 */ /* 0x000fe40000010e49 */
[----:B------:R-:W-:Y:S02]  /*bbf90*/  IADD3 R58, P4, P5, R30, R80, R61 ;  /* 0x000000501e3a7210 */ /* 0x000fe40007d9e03d */
[----:B------:R-:W-:-:S02]  /*bbfa0*/  SHF.L.W.U32.HI R21, R41, 0x1, R22 ;  /* 0x0000000129157819 */ /* 0x000fc40000010e16 */
[----:B------:R-:W-:Y:S02]  /*bbfb0*/  SHF.L.W.U32.HI R31, R31, 0x1, R74 ;  /* 0x000000011f1f7819 */ /* 0x000fe40000010e4a */
[----:B------:R-:W-:Y:S02]  /*bbfc0*/  IADD3 R48, P1, P0, R29, R77, R16 ;  /* 0x0000004d1d307210 */ /* 0x000fe4000783e010 */
[----:B------:R-:W-:Y:S02]  /*bbfd0*/  SHF.L.W.U32.HI R22, R22, 0x1, R41 ;  /* 0x0000000116167819 */ /* 0x000fe40000010e29 */
[----:B------:R-:W-:Y:S02]  /*bbfe0*/  LOP3.LUT R68, R70, R15, RZ, 0x3c, !PT ;  /* 0x0000000f46447212 */ /* 0x000fe400078e3cff */
[----:B------:R-:W-:Y:S02]  /*bbff0*/  IADD3.X R60, R38, R82, R49, P4, P5 ;  /* 0x00000052263c7210 */ /* 0x000fe400027ea431 */
[----:B------:R-:W-:-:S02]  /*bc000*/  IADD3 R41, P2, P3, R21, R76, R0 ;  /* 0x0000004c15297210 */ /* 0x000fc40007b5e000 */
[----:B------:R-:W-:Y:S02]  /*bc010*/  IADD3.X R56, R31, R79, R18, P1, P0 ;  /* 0x0000004f1f387210 */ /* 0x000fe40000fe0412 */
[----:B------:R-:W-:Y:S02]  /*bc020*/  IADD3 R68, P0, R68, R57, RZ ;  /* 0x0000003944447210 */ /* 0x000fe40007f1e0ff */
[----:B------:R-:W-:Y:S02]  /*bc030*/  LOP3.LUT R61, R67, R12, RZ, 0x3c, !PT ;  /* 0x0000000c433d7212 */ /* 0x000fe400078e3cff */
[----:B------:R-:W-:Y:S02]  /*bc040*/  LOP3.LUT R49, R60, R17, RZ, 0x3c, !PT ;  /* 0x000000113c317212 */ /* 0x000fe400078e3cff */
[----:B------:R-:W-:Y:S02]  /*bc050*/  IADD3.X R43, R22, R40, R5, P2, P3 ;  /* 0x00000028162b7210 */ /* 0x000fe400017e6405 */
[----:B------:R-:W-:Y:S01]  /*bc060*/  LOP3.LUT R40, R56, R13, RZ, 0x3c, !PT ;  /* 0x0000000d38287212 */ /* 0x000fe200078e3cff */
[----:B------:R-:W-:Y:S01]  /*bc070*/  IMAD.X R61, R61, 0x1, R66, P0 ;  /* 0x000000013d3d7824 */ /* 0x000fe200000e0642 */
        /* <DEDUP_REMOVED lines=13> */
[----:B------:R-:W-:Y:S02]  /*bc150*/  SHF.L.W.U32.HI R23, R5, 0x8, R0 ;  /* 0x0000000805177819 */ /* 0x000fe40000010e00 */
[----:B------:R-:W-:Y:S02]  /*bc160*/  SHF.L.W.U32.HI R0, R0, 0x8, R5 ;  /* 0x0000000800007819 */ /* 0x000fe40000010e05 */
        /* <DEDUP_REMOVED lines=15> */
[----:B------:R-:W-:Y:S02]  /*bc260*/  SHF.L.W.U32.HI R31, R22, 0x8, R21 ;  /* 0x00000008161f7819 */ /* 0x000fe40000010e15 */
[----:B------:R-:W-:Y:S02]  /*bc270*/  IADD3 R15, P4, P5, R37, R41, R62 ;  /* 0x00000029250f7210 */ /* 0x000fe40007d9e03e */
[----:B------:R-:W-:Y:S02]  /*bc280*/  IADD3.X R30, R29, R56, R8, P2, P3 ;  /* 0x000000381d1e7210 */ /* 0x000fe400017e6408 */
[----:B------:R-:W-:-:S02]  /*bc290*/  LOP3.LUT R21, R65, R60, R17, 0x96, !PT ;  /* 0x0000003c41157212 */ /* 0x000fc400078e9611 */
[-C--:B------:R-:W-:Y:S02]  /*bc2a0*/  IADD3.X R17, R31, R43.reuse, R64, P4, P5 ;  /* 0x0000002b1f117210 */ /* 0x080fe400027ea440 */
[----:B------:R-:W-:Y:S02]  /*bc2b0*/  LOP3.LUT R13, R28, R56, R13, 0x96, !PT ;  /* 0x000000381c0d7212 */ /* 0x000fe400078e960d */
        /* <DEDUP_REMOVED lines=9> */
[----:B------:R-:W-:-:S02]  /*bc350*/  SHF.L.W.U32.HI R22, R14, 0x10, R7 ;  /* 0x000000100e167819 */ /* 0x000fc40000010e07 */
[----:B------:R-:W-:Y:S02]  /*bc360*/  SHF.L.W.U32.HI R11, R38, 0x10, R19 ;  /* 0x00000010260b7819 */ /* 0x000fe40000010e13 */
[----:B------:R-:W-:Y:S02]  /*bc370*/  SHF.L.W.U32.HI R13, R19, 0x10, R38 ;  /* 0x00000010130d7819 */ /* 0x000fe40000010e26 */
[----:B------:R-:W-:Y:S02]  /*bc380*/  IADD3 R7, P2, R10, R40, RZ ;  /* 0x000000280a077210 */ /* 0x000fe40007f5e0ff */
[----:B------:R-:W-:Y:S02]  /*bc390*/  SHF.L.W.U32.HI R19, R12, 0x10, R21 ;  /* 0x000000100c137819 */ /* 0x000fe40000010e15 */
[----:B------:R-:W-:Y:S02]  /*bc3a0*/  SHF.L.W.U32.HI R21, R21, 0x10, R12 ;  /* 0x0000001015157819 */ /* 0x000fe40000010e0c */
[----:B------:R-:W-:-:S02]  /*bc3b0*/  LOP3.LUT R14, R7, R5, RZ, 0x3c, !PT ;  /* 0x00000005070e7212 */ /* 0x000fc400078e3cff */
[----:B------:R-:W-:Y:S02]  /*bc3c0*/  IADD3 R6, P3, R22, R36, RZ ;  /* 0x0000002416067210 */ /* 0x000fe40007f7e0ff */
[----:B------:R-:W-:Y:S02]  /*bc3d0*/  IADD3 R5, P0, R13, R68, RZ ;  /* 0x000000440d057210 */ /* 0x000fe40007f1e0ff */
[----:B------:R-:W-:Y:S02]  /*bc3e0*/  IADD3 R41, P1, R21, R49, RZ ;  /* 0x0000003115297210 */ /* 0x000fe40007f3e0ff */
[C---:B------:R-:W-:Y:S02]  /*bc3f0*/  LOP3.LUT R37, R6.reuse, R37, RZ, 0x3c, !PT ;  /* 0x0000002506257212 */ /* 0x040fe400078e3cff */
[----:B------:R-:W-:Y:S02]  /*bc400*/  LOP3.LUT R36, R5, R0, RZ, 0x3c, !PT ;  /* 0x0000000005247212 */ /* 0x000fe400078e3cff */
[----:B------:R-:W-:Y:S01]  /*bc410*/  LOP3.LUT R6, R6, R65, R46, 0x96, !PT ;  /* 0x0000004106067212 */ /* 0x000fe200078e962e */
[----:B------:R-:W-:Y:S01]  /*bc420*/  IMAD.X R46, R20, 0x1, R39, P3 ;  /* 0x00000001142e7824 */ /* 0x000fe200018e0627 */
[----:B------:R-:W-:Y:S01]  /*bc430*/  LOP3.LUT R0, R41, R15, R54, 0x96, !PT ;  /* 0x0000000f29007212 */ /* 0x000fe200078e9636 */
[----:B------:R-:W-:-:S02]  /*bc440*/  IMAD.X R15, R19, 0x1, R57, P1 ;  /* 0x00000001130f7824 */ /* 0x000fc400008e0639 */
[----:B------:R-:W-:Y:S02]  /*bc450*/  IMAD.X R12, R8, 0x1, R42, P2 ;  /* 0x00000001080c7824 */ /* 0x000fe400010e062a */
[----:B------:R-:W-:Y:S01]  /*bc460*/  IMAD.X R39, R11, 0x1, R61, P0 ;  /* 0x000000010b277824 */ /* 0x000fe200000e063d */
[----:B------:R-:W-:Y:S02]  /*bc470*/  LOP3.LUT R5, R5, R28, R52, 0x96, !PT ;  /* 0x0000001c05057212 */ /* 0x000fe400078e9634 */
[----:B------:R-:W-:Y:S02]  /*bc480*/  LOP3.LUT R28, R41, R18, RZ, 0x3c, !PT ;  /* 0x00000012291c7212 */ /* 0x000fe400078e3cff */
[----:B------:R-:W-:Y:S02]  /*bc490*/  LOP3.LUT R55, R15, R17, R55, 0x96, !PT ;  /* 0x000000110f377212 */ /* 0x000fe400078e9637 */
[----:B------:R-:W-:Y:S02]  /*bc4a0*/  LOP3.LUT R18, R46, R31, RZ, 0x3c, !PT ;  /* 0x0000001f2e127212 */ /* 0x000fe400078e3cff */
[----:B------:R-:W-:-:S02]  /*bc4b0*/  LOP3.LUT R31, R12, R29, RZ, 0x3c, !PT ;  /* 0x0000001d0c1f7212 */ /* 0x000fc400078e3cff */
[----:B------:R-:W-:Y:S02]  /*bc4c0*/  LOP3.LUT R17, R39, R23, RZ, 0x3c, !PT ;  /* 0x0000001727117212 */ /* 0x000fe400078e3cff */
[----:B------:R-:W-:Y:S02]  /*bc4d0*/  LOP3.LUT R7, R7, R66, R44, 0x96, !PT ;  /* 0x0000004207077212 */ /* 0x000fe400078e962c */
[----:B------:R-:W-:Y:S02]  /*bc4e0*/  LOP3.LUT R44, R12, R59, R45, 0x96, !PT ;  /* 0x0000003b0c2c7212 */ /* 0x000fe400078e962d */
[----:B------:R-:W-:Y:S02]  /*bc4f0*/  LOP3.LUT R29, R15, R16, RZ, 0x3c, !PT ;  /* 0x000000100f1d7212 */ /* 0x000fe400078e3cff */
[----:B------:R-:W-:Y:S02]  /*bc500*/  SHF.L.W.U32.HI R15, R17, 0x1, R36 ;  /* 0x00000001110f7819 */ /* 0x000fe40000010e24 */
[----:B------:R-:W-:-:S02]  /*bc510*/  SHF.L.W.U32.HI R12, R31, 0x1, R14 ;  /* 0x000000011f0c7819 */ /* 0x000fc40000010e0e */
[----:B------:R-:W-:Y:S02]  /*bc520*/  LOP3.LUT R47, R46, R63, R47, 0x96, !PT ;  /* 0x0000003f2e2f7212 */ /* 0x000fe400078e962f */
[----:B------:R-:W-:Y:S02]  /*bc530*/  SHF.L.W.U32.HI R17, R36, 0x1, R17 ;  /* 0x0000000124117819 */ /* 0x000fe40000010e11 */
[----:B------:R-:W-:Y:S02]  /*bc540*/  SHF.L.W.U32.HI R14, R14, 0x1, R31 ;  /* 0x000000010e0e7819 */ /* 0x000fe40000010e1f */
[----:B------:R-:W-:Y:S02]  /*bc550*/  LOP3.LUT R52, R39, R30, R53, 0x96, !PT ;  /* 0x0000001e27347212 */ /* 0x000fe400078e9635 */
[----:B------:R-:W-:Y:S02]  /*bc560*/  LOP3.LUT R31, R12, R13, R34, 0x96, !PT ;  /* 0x0000000d0c1f7212 */ /* 0x000fe400078e9622 */
[----:B------:R-:W-:-:S02]  /*bc570*/  LOP3.LUT R30, R17, R8, R27, 0x96, !PT ;  /* 0x00000008111e7212 */ /* 0x000fc400078e961b */
[--C-:B------:R-:W-:Y:S02]  /*bc580*/  SHF.R.U32.HI R12, RZ, 0x8, R47.reuse ;  /* 0x00000008ff0c7819 */ /* 0x100fe4000001162f */
[----:B------:R-:W-:Y:S02]  /*bc590*/  SHF.R.U32.HI R17, RZ, 0x8, R44 ;  /* 0x00000008ff117819 */ /* 0x000fe4000001162c */
[----:B------:R-:W-:Y:S02]  /*bc5a0*/  LOP3.LUT R39, R15, R10, R26, 0x96, !PT ;  /* 0x0000000a0f277212 */ /* 0x000fe400078e961a */
[--C-:B------:R-:W-:Y:S02]  /*bc5b0*/  SHF.R.U32.HI R15, RZ, 0x10, R47.reuse ;  /* 0x00000010ff0f7819 */ /* 0x100fe4000001162f */
[----:B------:R-:W-:Y:S02]  /*bc5c0*/  PRMT R12, R12, 0x7604, R47 ;  /* 0x000076040c0c7816 */ /* 0x000fe4000000002f */
[----:B------:R-:W-:-:S02]  /*bc5d0*/  SHF.L.W.U32.HI R16, R18, 0x1, R37 ;  /* 0x0000000112107819 */ /* 0x000fc40000010e25 */
[----:B------:R-:W-:Y:S02]  /*bc5e0*/  LOP3.LUT R34, R14, R11, R35, 0x96, !PT ;  /* 0x0000000b0e227212 */ /* 0x000fe400078e9623 */
[--C-:B------:R-:W-:Y:S02]  /*bc5f0*/  SHF.R.U32.HI R13, RZ, 0x10, R44.reuse ;  /* 0x00000010ff0d7819 */ /* 0x100fe4000001162c */
[----:B------:R-:W-:Y:S02]  /*bc600*/  PRMT R10, R17, 0x7604, R44 ;  /* 0x00007604110a7816 */ /* 0x000fe4000000002c */
[----:B------:R-:W-:Y:S02]  /*bc610*/  SHF.L.W.U32.HI R18, R37, 0x1, R18 ;  /* 0x0000000125127819 */ /* 0x000fe40000010e12 */
[----:B------:R-:W-:Y:S02]  /*bc620*/  SHF.R.U64 R11, R6, 0x8, R47 ;  /* 0x00000008060b7819 */ /* 0x000fe4000000122f */
[----:B------:R-:W-:-:S02]  /*bc630*/  SHF.R.U64 R8, R7, 0x8, R44 ;  /* 0x0000000807087819 */ /* 0x000fc4000000122c */
[----:B------:R-:W-:Y:S02]  /*bc640*/  SHF.L.W.U32.HI R23, R29, 0x1, R28 ;  /* 0x000000011d177819 */ /* 0x000fe40000010e1c */
[----:B------:R-:W-:Y:S02]  /*bc650*/  PRMT R15, R15, 0x7054, R12 ;  /* 0x000070540f0f7816 */ /* 0x000fe4000000000c */
[----:B------:R-:W-:Y:S02]  /*bc660*/  PRMT R10, R13, 0x7054, R10 ;  /* 0x000070540d0a7816 */ /* 0x000fe4000000000a */
[----:B------:R-:W-:Y:S02]  /*bc670*/  SHF.R.U64 R12, R5, 0x8, R52 ;  /* 0x00000008050c7819 */ /* 0x000fe40000001234 */
[----:B------:R-:W-:Y:S02]  /*bc680*/  LOP3.LUT R36, R18, R19, R25, 0x96, !PT ;  /* 0x0000001312247212 */ /* 0x000fe400078e9619 */
[----:B------:R-:W-:-:S02]  /*bc690*/  SHF.R.U64 R14, R6, 0x10, R47 ;  /* 0x00000010060e7819 */ /* 0x000fc4000000122f */
[----:B------:R-:W-:Y:S02]  /*bc6a0*/  PRMT R11, R11, 0x7604, R6 ;  /* 0x000076040b0b7816 */ /* 0x000fe40000000006 */
[----:B------:R-:W-:Y:S02]  /*bc6b0*/  SHF.R.U32.HI R13, RZ, 0x8, R52 ;  /* 0x00000008ff0d7819 */ /* 0x000fe40000011634 */
[----:B------:R-:W-:Y:S02]  /*bc6c0*/  LOP3.LUT R41, R16, R21, R24, 0x96, !PT ;  /* 0x0000001510297212 */ /* 0x000fe400078e9618 */
[----:B------:R-:W-:Y:S02]  /*bc6d0*/  SHF.R.U64 R19, R7, 0x10, R44 ;  /* 0x0000001007137819 */ /* 0x000fe4000000122c */
[----:B------:R-:W-:Y:S02]  /*bc6e0*/  PRMT R8, R8, 0x7604, R7 ;  /* 0x0000760408087816 */ /* 0x000fe40000000007 */
[----:B------:R-:W-:-:S02]  /*bc6f0*/  SHF.R.U64 R17, R0, 0x8, R55 ;  /* 0x0000000800117819 */ /* 0x000fc40000001237 */
[----:B------:R-:W-:Y:S02]  /*bc700*/  LOP3.LUT R37, R23, R22, R32, 0x96, !PT ;  /* 0x0000001617257212 */ /* 0x000fe400078e9620 */
[----:B------:R-:W-:Y:S02]  /*bc710*/  SHF.R.U32.HI R16, RZ, 0x8, R55 ;  /* 0x00000008ff107819 */ /* 0x000fe40000011637 */
[--C-:B------:R-:W-:Y:S02]  /*bc720*/  SHF.R.U64 R23, R5, 0x10, R52.reuse ;  /* 0x0000001005177819 */ /* 0x100fe40000001234 */
[----:B------:R-:W-:Y:S02]  /*bc730*/  PRMT R12, R12, 0x7604, R5 ;  /* 0x000076040c0c7816 */ /* 0x000fe40000000005 */
[----:B------:R-:W-:Y:S02]  /*bc740*/  PRMT R11, R14, 0x7054, R11 ;  /* 0x000070540e0b7816 */ /* 0x000fe4000000000b */
[----:B------:R-:W-:-:S02]  /*bc750*/  SHF.R.U32.HI R18, RZ, 0x10, R52 ;  /* 0x00000010ff127819 */ /* 0x000fc40000011634 */
[----:B------:R-:W-:Y:S02]  /*bc760*/  PRMT R13, R13, 0x7604, R52 ;  /* 0x000076040d0d7816 */ /* 0x000fe40000000034 */
[----:B------:R-:W-:Y:S02]  /*bc770*/  PRMT R8, R19, 0x7054, R8 ;  /* 0x0000705413087816 */ /* 0x000fe40000000008 */
[----:B------:R-:W-:Y:S02]  /*bc780*/  SHF.R.U64 R21, R0, 0x10, R55 ;  /* 0x0000001000157819 */ /* 0x000fe40000001237 */
[----:B------:R-:W-:Y:S02]  /*bc790*/  PRMT R14, R17, 0x7604, R0 ;  /* 0x00007604110e7816 */ /* 0x000fe40000000000 */
[----:B------:R-:W-:Y:S02]  /*bc7a0*/  SHF.L.W.U32.HI R29, R28, 0x1, R29 ;  /* 0x000000011c1d7819 */ /* 0x000fe40000010e1d */
[----:B------:R-:W-:-:S02]  /*bc7b0*/  PRMT R19, R16, 0x7604, R55 ;  /* 0x0000760410137816 */ /* 0x000fc40000000037 */
[----:B------:R-:W-:Y:S02]  /*bc7c0*/  PRMT R16, R23, 0x7054, R12 ;  /* 0x0000705417107816 */ /* 0x000fe4000000000c */
[----:B------:R-:W-:Y:S02]  /*bc7d0*/  PRMT R17, R18, 0x7054, R13 ;  /* 0x0000705412117816 */ /* 0x000fe4000000000d */
[----:B------:R-:W-:Y:S02]  /*bc7e0*/  SHF.R.U64 R12, R41, 0x8, R36 ;  /* 0x00000008290c7819 */ /* 0x000fe40000001224 */
[----:B------:R-:W-:Y:S02]  /*bc7f0*/  PRMT R18, R21, 0x7054, R14 ;  /* 0x0000705415127816 */ /* 0x000fe4000000000e */
[----:B------:R-:W-:Y:S02]  /*bc800*/  SHF.R.U32.HI R13, RZ, 0x8, R36 ;  /* 0x00000008ff0d7819 */ /* 0x000fe40000011624 */
[----:B------:R-:W-:-:S02]  /*bc810*/  LOP3.LUT R32, R29, R20, R33, 0x96, !PT ;  /* 0x000000141d207212 */ /* 0x000fc400078e9621 */
[----:B------:R-:W-:Y:S02]  /*bc820*/  SHF.R.U64 R14, R39, 0x8, R30 ;  /* 0x00000008270e7819 */ /* 0x000fe4000000121e */
[----:B------:R-:W-:Y:S02]  /*bc830*/  SHF.R.U32.HI R20, RZ, 0x10, R55 ;  /* 0x00000010ff147819 */ /* 0x000fe40000011637 */
[--C-:B------:R-:W-:Y:S02]  /*bc840*/  SHF.R.U64 R21, R41, 0x10, R36.reuse ;  /* 0x0000001029157819 */ /* 0x100fe40000001224 */
[----:B------:R-:W-:Y:S02]  /*bc850*/  PRMT R12, R12, 0x7604, R41 ;  /* 0x000076040c0c7816 */ /* 0x000fe40000000029 */
[--C-:B------:R-:W-:Y:S02]  /*bc860*/  SHF.R.U32.HI R22, RZ, 0x10, R36.reuse ;  /* 0x00000010ff167819 */ /* 0x100fe40000011624 */
[----:B------:R-:W-:-:S02]  /*bc870*/  PRMT R13, R13, 0x7604, R36 ;  /* 0x000076040d0d7816 */ /* 0x000fc40000000024 */
[--C-:B------:R-:W-:Y:S02]  /*bc880*/  SHF.R.U64 R25, R39, 0x10, R30.reuse ;  /* 0x0000001027197819 */ /* 0x100fe4000000121e */
[----:B------:R-:W-:Y:S02]  /*bc890*/  PRMT R14, R14, 0x7604, R39 ;  /* 0x000076040e0e7816 */ /* 0x000fe40000000027 */
[----:B------:R-:W-:Y:S02]  /*bc8a0*/  PRMT R19, R20, 0x7054, R19 ;  /* 0x0000705414137816 */ /* 0x000fe40000000013 */
[----:B------:R-:W-:Y:S02]  /*bc8b0*/  SHF.R.U32.HI R23, RZ, 0x8, R30 ;  /* 0x00000008ff177819 */ /* 0x000fe4000001161e */
[----:B------:R-:W-:Y:S02]  /*bc8c0*/  PRMT R20, R21, 0x7054, R12 ;  /* 0x0000705415147816 */ /* 0x000fe4000000000c */
[----:B------:R-:W-:-:S02]  /*bc8d0*/  PRMT R21, R22, 0x7054, R13 ;  /* 0x0000705416157816 */ /* 0x000fc4000000000d */
[----:B------:R-:W-:Y:S02]  /*bc8e0*/  SHF.R.U64 R12, R37, 0x8, R32 ;  /* 0x00000008250c7819 */ /* 0x000fe40000001220 */
[----:B------:R-:W-:Y:S02]  /*bc8f0*/  PRMT R22, R25, 0x7054, R14 ;  /* 0x0000705419167816 */ /* 0x000fe4000000000e */
[----:B------:R-:W-:Y:S02]  /*bc900*/  SHF.R.U32.HI R13, RZ, 0x8, R32 ;  /* 0x00000008ff0d7819 */ /* 0x000fe40000011620 */
[----:B------:R-:W-:Y:S02]  /*bc910*/  SHF.R.U64 R14, R31, 0x8, R34 ;  /* 0x000000081f0e7819 */ /* 0x000fe40000001222 */
[--C-:B------:R-:W-:Y:S02]  /*bc920*/  SHF.R.U32.HI R24, RZ, 0x10, R30.reuse ;  /* 0x00000010ff187819 */ /* 0x100fe4000001161e */
[----:B------:R-:W-:-:S02]  /*bc930*/  PRMT R23, R23, 0x7604, R30 ;  /* 0x0000760417177816 */ /* 0x000fc4000000001e */
[--C-:B------:R-:W-:Y:S02]  /*bc940*/  SHF.R.U64 R25, R37, 0x10, R32.reuse ;  /* 0x0000001025197819 */ /* 0x100fe40000001220 */
[----:B------:R-:W-:Y:S02]  /*bc950*/  PRMT R12, R12, 0x7604, R37 ;  /* 0x000076040c0c7816 */ /* 0x000fe40000000025 */
[--C-:B------:R-:W-:Y:S02]  /*bc960*/  SHF.R.U32.HI R26, RZ, 0x10, R32.reuse ;  /* 0x00000010ff1a7819 */ /* 0x100fe40000011620 */
[----:B------:R-:W-:Y:S02]  /*bc970*/  PRMT R13, R13, 0x7604, R32 ;  /* 0x000076040d0d7816 */ /* 0x000fe40000000020 */
[----:B------:R-:W-:Y:S02]  /*bc980*/  SHF.R.U64 R7, R7, 0x18, R44 ;  /* 0x0000001807077819 */ /* 0x000fe4000000122c */
[----:B------:R-:W-:-:S02]  /*bc990*/  SHF.R.U64 R29, R31, 0x10, R34 ;  /* 0x000000101f1d7819 */ /* 0x000fc40000001222 */
[----:B------:R-:W-:Y:S02]  /*bc9a0*/  PRMT R14, R14, 0x7604, R31 ;  /* 0x000076040e0e7816 */ /* 0x000fe4000000001f */
[----:B------:R-:W-:Y:S02]  /*bc9b0*/  PRMT R23, R24, 0x7054, R23 ;  /* 0x0000705418177816 */ /* 0x000fe40000000017 */
[----:B------:R-:W-:Y:S02]  /*bc9c0*/  PRMT R24, R25, 0x7054, R12 ;  /* 0x0000705419187816 */ /* 0x000fe4000000000c */
[----:B------:R-:W-:Y:S02]  /*bc9d0*/  PRMT R25, R26, 0x7054, R13 ;  /* 0x000070541a197816 */ /* 0x000fe4000000000d */
[----:B------:R-:W-:Y:S02]  /*bc9e0*/  PRMT R12, R7, 0x654, R8 ;  /* 0x00000654070c7816 */ /* 0x000fe40000000008 */
[----:B------:R-:W-:-:S02]  /*bc9f0*/  PRMT R26, R29, 0x7054, R14 ;  /* 0x000070541d1a7816 */ /* 0x000fc4000000000e */
[----:B------:R-:W-:Y:S02]  /*bca00*/  SHF.R.U64 R7, R5, 0x18, R52 ;  /* 0x0000001805077819 */ /* 0x000fe40000001234 */
[----:B------:R-:W-:Y:S02]  /*bca10*/  SHF.R.U64 R14, R6, 0x18, R47 ;  /* 0x00000018060e7819 */ /* 0x000fe4000000122f */
[----:B------:R-:W-:Y:S02]  /*bca20*/  SHF.R.U64 R5, R0, 0x18, R55 ;  /* 0x0000001800057819 */ /* 0x000fe40000001237 */
[----:B------:R-:W-:Y:S02]  /*bca30*/  SHF.R.U32.HI R6, RZ, 0x18, R47 ;  /* 0x00000018ff067819 */ /* 0x000fe4000001162f */
[----:B------:R-:W-:Y:S02]  /*bca40*/  SHF.R.U32.HI R0, RZ, 0x18, R55 ;  /* 0x00000018ff007819 */ /* 0x000fe40000011637 */
[----:B------:R-:W-:-:S02]  /*bca50*/  SHF.R.U32.HI R27, RZ, 0x8, R34 ;  /* 0x00000008ff1b7819 */ /* 0x000fc40000011622 */
[----:B------:R-:W-:Y:S02]  /*bca60*/  PRMT R15, R6, 0x654, R15 ;  /* 0x00000654060f7816 */ /* 0x000fe4000000000f */
[----:B------:R-:W-:Y:S02]  /*bca70*/  PRMT R16, R7, 0x654, R16 ;  /* 0x0000065407107816 */ /* 0x000fe40000000010 */
[----:B------:R-:W-:Y:S02]  /*bca80*/  PRMT R18, R5, 0x654, R18 ;  /* 0x0000065405127816 */ /* 0x000fe40000000012 */
[----:B------:R-:W-:Y:S02]  /*bca90*/  PRMT R19, R0, 0x654, R19 ;  /* 0x0000065400137816 */ /* 0x000fe40000000013 */
[--C-:B------:R-:W-:Y:S02]  /*bcaa0*/  SHF.R.U64 R7, R41, 0x18, R36.reuse ;  /* 0x0000001829077819 */ /* 0x100fe40000001224 */
[----:B------:R-:W-:-:S02]  /*bcab0*/  SHF.R.U32.HI R6, RZ, 0x18, R36 ;  /* 0x00000018ff067819 */ /* 0x000fc40000011624 */
[--C-:B------:R-:W-:Y:S02]  /*bcac0*/  SHF.R.U64 R5, R39, 0x18, R30.reuse ;  /* 0x0000001827057819 */ /* 0x100fe4000000121e */
[----:B------:R-:W-:Y:S02]  /*bcad0*/  SHF.R.U32.HI R0, RZ, 0x18, R30 ;  /* 0x00000018ff007819 */ /* 0x000fe4000001161e */
[--C-:B------:R-:W-:Y:S02]  /*bcae0*/  SHF.R.U32.HI R28, RZ, 0x10, R34.reuse ;  /* 0x00000010ff1c7819 */ /* 0x100fe40000011622 */
[----:B------:R-:W-:Y:S02]  /*bcaf0*/  PRMT R27, R27, 0x7604, R34 ;  /* 0x000076041b1b7816 */ /* 0x000fe40000000022 */
[----:B------:R-:W-:Y:S02]  /*bcb00*/  SHF.R.U32.HI R13, RZ, 0x18, R44 ;  /* 0x00000018ff0d7819 */ /* 0x000fe4000001162c */
[----:B------:R-:W-:-:S02]  /*bcb10*/  PRMT R20, R7, 0x654, R20 ;  /* 0x0000065407147816 */ /* 0x000fc40000000014 */
[----:B------:R-:W-:Y:S02]  /*bcb20*/  PRMT R21, R6, 0x654, R21 ;  /* 0x0000065406157816 */ /* 0x000fe40000000015 */
[----:B------:R-:W-:Y:S02]  /*bcb30*/  PRMT R22, R5, 0x654, R22 ;  /* 0x0000065405167816 */ /* 0x000fe40000000016 */
[----:B------:R-:W-:Y:S02]  /*bcb40*/  PRMT R23, R0, 0x654, R23 ;  /* 0x0000065400177816 */ /* 0x000fe40000000017 */
[----:B------:R-:W-:Y:S02]  /*bcb50*/  PRMT R27, R28, 0x7054, R27 ;  /* 0x000070541c1b7816 */ /* 0x000fe4000000001b */
[----:B------:R-:W-:Y:S02]  /*bcb60*/  SHF.R.U32.HI R52, RZ, 0x18, R52 ;  /* 0x00000018ff347819 */ /* 0x000fe40000011634 */
[----:B------:R-:W-:-:S02]  /*bcb70*/  SHF.R.U64 R7, R37, 0x18, R32 ;  /* 0x0000001825077819 */ /* 0x000fc40000001220 */
[----:B------:R-:W-:Y:S02]  /*bcb80*/  SHF.R.U32.HI R6, RZ, 0x18, R32 ;  /* 0x00000018ff067819 */ /* 0x000fe40000011620 */
[--C-:B------:R-:W-:Y:S02]  /*bcb90*/  SHF.R.U64 R5, R31, 0x18, R34.reuse ;  /* 0x000000181f057819 */ /* 0x100fe40000001222 */
[----:B------:R-:W-:Y:S02]  /*bcba0*/  SHF.R.U32.HI R0, RZ, 0x18, R34 ;  /* 0x00000018ff007819 */ /* 0x000fe40000011622 */
[----:B------:R-:W-:Y:S01]  /*bcbb0*/  PRMT R13, R13, 0x654, R10 ;  /* 0x000006540d0d7816 */ /* 0x000fe2000000000a */
[----:B------:R-:W-:Y:S01]  /*bcbc0*/  IMAD.MOV.U32 R10, RZ, RZ, 0x20 ;  /* 0x00000020ff0a7424 */ /* 0x000fe200078e00ff */
[----:B------:R-:W-:Y:S02]  /*bcbd0*/  PRMT R14, R14, 0x654, R11 ;  /* 0x000006540e0e7816 */ /* 0x000fe4000000000b */
[----:B------:R-:W-:-:S02]  /*bcbe0*/  PRMT R17, R52, 0x654, R17 ;  /* 0x0000065434117816 */ /* 0x000fc40000000011 */
[----:B------:R-:W-:Y:S02]  /*bcbf0*/  PRMT R24, R7, 0x654, R24 ;  /* 0x0000065407187816 */ /* 0x000fe40000000018 */
[----:B------:R-:W-:Y:S02]  /*bcc00*/  PRMT R25, R6, 0x654, R25 ;  /* 0x0000065406197816 */ /* 0x000fe40000000019 */
[----:B------:R-:W-:Y:S02]  /*bcc10*/  PRMT R26, R5, 0x654, R26 ;  /* 0x00000654051a7816 */ /* 0x000fe4000000001a */
[----:B------:R-:W-:Y:S01]  /*bcc20*/  PRMT R27, R0, 0x654, R27 ;  /* 0x00000654001b7816 */ /* 0x000fe2000000001b */
[----:B------:R0:W-:Y:S04]  /*bcc30*/  STL [R1+0x478], R10 ;  /* 0x0004780a01007387 */ /* 0x0001e80000100800 */
[----:B------:R0:W-:Y:S04]  /*bcc40*/  STL.128 [R1+0x430], R12 ;  /* 0x0004300c01007387 */ /* 0x0001e80000100c00 */
[----:B------:R0:W-:Y:S04]  /*bcc50*/  STL.128 [R1+0x440], R16 ;  /* 0x0004401001007387 */ /* 0x0001e80000100c00 */
[----:B------:R0:W-:Y:S04]  /*bcc60*/  STL.128 [R1+0x450], R20 ;  /* 0x0004501401007387 */ /* 0x0001e80000100c00 */
[----:B------:R0:W-:Y:S01]  /*bcc70*/  STL.128 [R1+0x460], R24 ;  /* 0x0004601801007387 */ /* 0x0001e20000100c00 */
[----:B------:R-:W-:Y:S01]  /*bcc80*/  IMAD.MOV.U32 R8, RZ, RZ, 0x20 ;  /* 0x00000020ff087424 */ /* 0x000fe200078e00ff */
[----:B------:R-:W-:Y:S01]  /*bcc90*/  CS2R R6, SRZ ;  /* 0x0000000000067805 */ /* 0x000fe2000001ff00 */
[----:B------:R-:W-:-:S05]  /*bcca0*/  IMAD.MOV.U32 R0, RZ, RZ, RZ ;  /* 0x000000ffff007224 */ /* 0x000fca00078e00ff */
.L_x_292:
[----:B------:R-:W-:Y:S01]  /*bccb0*/  IADD3 R0, R0, 0x1, RZ ;  /* 0x0000000100007810 */ /* 0x000fe20007ffe0ff */
[----:B------:R-:W-:-:S03]  /*bccc0*/  IMAD.MOV.U32 R11, RZ, RZ, RZ ;  /* 0x000000ffff0b7224 */ /* 0x000fc600078e00ff */
[----:B01----:R-:W-:-:S05]  /*bccd0*/  ISETP.GE.U32.AND P2, PT, R0, 0x20, PT ;  /* 0x000000200000780c */ /* 0x003fca0003f46070 */
.L_x_290:
[----:B0-----:R-:W-:Y:S01]  /*bcce0*/  IMAD.MOV.U32 R10, RZ, RZ, RZ ;  /* 0x000000ffff0a7224 */ /* 0x001fe200078e00ff */
[----:B-1----:R-:W-:-:S07]  /*bccf0*/  CS2R R36, SRZ ;  /* 0x0000000000247805 */ /* 0x002fce000001ff00 */
.L_x_288:
[----:B------:R-:W-:Y:S02]  /*bcd00*/  ISETP.GT.U32.AND P0, PT, R6, 0x1fff, PT ;  /* 0x00001fff0600780c */ /* 0x000fe40003f04070 */
[----:B------:R-:W-:-:S11]  /*bcd10*/  PRMT R5, RZ, 0x7610, R5 ;  /* 0x00007610ff057816 */ /* 0x000fd60000000005 */
[----:B-1----:R-:W-:Y:S05]  /*bcd20*/  @P0 BRA `(.L_x_270) ;  /* 0x00017a1000000947 */ /* 0x002fea0003800000 */
[----:B------:R-:W-:-:S13]  /*bcd30*/  ISETP.GE.U32.AND P0, PT, R7, R8, PT ;  /* 0x000000080700720c */ /* 0x000fda0003f06070 */
[----:B------:R-:W-:Y:S05]  /*bcd40*/  @!P0 BRA `(.L_x_271) ;  /* 0x000179a000008947 */ /* 0x000fea0003800000 */
[----:B------:R-:W-:-:S04]  /*bcd50*/  IADD3 R8, -R6, 0x2000, RZ ;  /* 0x0000200006087810 */ /* 0x000fc80007ffe1ff */
[----:B------:R-:W-:-:S13]  /*bcd60*/  ISETP.GT.U32.AND P0, PT, R8, 0x40, PT ;  /* 0x000000400800780c */ /* 0x000fda0003f04070 */
[----:B------:R-:W-:Y:S05]  /*bcd70*/  @P0 BRA `(.L_x_272) ;  /* 0x0000b98000000947 */ /* 0x000fea0003800000 */
[----:B------:R0:W-:Y:S04]  /*bcd80*/  STL.64 [R1+0x560], RZ ;  /* 0x000560ff01007387 */ /* 0x0001e80000100a00 */
[----:B------:R-:W2:Y:S04]  /*bcd90*/  LDL.64 R24, [R1+0x560] ;  /* 0x0005600001187983 */ /* 0x000ea80000100a00 */
[----:B------:R0:W-:Y:S04]  /*bcda0*/  STL.128 [R1+0x4c0], RZ ;  /* 0x0004c0ff01007387 */ /* 0x0001e80000100c00 */
[----:B------:R-:W3:Y:S04]  /*bcdb0*/  LDL.64 R26, [R1+0x4c0] ;  /* 0x0004c000011a7983 */ /* 0x000ee80000100a00 */
[----:B------:R-:W4:Y:S04]  /*bcdc0*/  LDL R30, [R1+0x430] ;  /* 0x00043000011e7983 */ /* 0x000f280000100800 */
[----:B------:R-:W5:Y:S04]  /*bcdd0*/  LDL R32, [R1+0x434] ;  /* 0x0004340001207983 */ /* 0x000f680000100800 */
        /* <DEDUP_REMOVED lines=13> */
[----:B------:R-:W5:Y:S01]  /*bceb0*/  LDL R28, [R1+0x46c] ;  /* 0x00046c00011c7983 */ /* 0x000f620000100800 */
[----:B------:R-:W-:Y:S01]  /*bcec0*/  LOP3.LUT R5, R8, 0xff, RZ, 0xc0, !PT ;  /* 0x000000ff08057812 */ /* 0x000fe200078ec0ff */
[----:B------:R-:W-:Y:S01]  /*bced0*/  IMAD.MOV.U32 R12, RZ, RZ, -0x16b07d5 ;  /* 0xfe94f82bff0c7424 */ /* 0x000fe200078e00ff */
[----:B------:R-:W-:Y:S01]  /*bcee0*/  BSSY B0, `(.L_x_273) ;  /* 0x0000039000007945 */ /* 0x000fe20003800000 */
[----:B------:R-:W-:Y:S01]  /*bcef0*/  IMAD.MOV.U32 R13, RZ, RZ, 0x3c6ef372 ;  /* 0x3c6ef372ff0d7424 */ /* 0x000fe200078e00ff */
[----:B------:R-:W-:Y:S01]  /*bcf00*/  LOP3.LUT R5, R5, 0x1010000, RZ, 0xfc, !PT ;  /* 0x0101000005057812 */ /* 0x000fe200078efcff */
[----:B------:R-:W-:Y:S01]  /*bcf10*/  IMAD.MOV.U32 R14, RZ, RZ, 0x5f1d36f1 ;  /* 0x5f1d36f1ff0e7424 */ /* 0x000fe200078e00ff */
[----:B------:R0:W-:Y:S01]  /*bcf20*/  STL.128 [R1+0x4d0], RZ ;  /* 0x0004d0ff01007387 */ /* 0x0001e20000100c00 */
[----:B------:R-:W-:Y:S01]  /*bcf30*/  IMAD.MOV.U32 R15, RZ, RZ, -0x5ab00ac6 ;  /* 0xa54ff53aff0f7424 */ /* 0x000fe200078e00ff */
[----:B------:R-:W-:Y:S01]  /*bcf40*/  LOP3.LUT R66, R5, 0xf3bcc908, RZ, 0x3c, !PT ;  /* 0xf3bcc90805427812 */ /* 0x000fe200078e3cff */
        /* <DEDUP_REMOVED lines=16> */
[----:B------:R-:W-:-:S03]  /*bd050*/  IMAD.MOV.U32 R67, RZ, RZ, 0x6a09e667 ;  /* 0x6a09e667ff437424 */ /* 0x000fc600078e00ff */
        /* <DEDUP_REMOVED lines=13> */
[----:B-----5:R0:W-:Y:S04]  /*bd130*/  STL [R1+0x4e4], R32 ;  /* 0x0004e42001007387 */ /* 0x0201e80000100800 */
        /* <DEDUP_REMOVED lines=15> */
[----:B0-----:R-:W2:Y:S02]  /*bd230*/  LDL.64 R12, [R1+0x4c8] ;  /* 0x0004c800010c7983 */ /* 0x001ea40000100a00 */
[----:B--2---:R-:W-:-:S05]  /*bd240*/  IADD3 R12, P0, R12, 0x1, RZ ;  /* 0x000000010c0c7810 */ /* 0x004fca0007f1e0ff */
[----:B------:R-:W-:-:S05]  /*bd250*/  IMAD.X R13, RZ, RZ, R13, P0 ;  /* 0x000000ffff0d7224 */ /* 0x000fca00000e060d */
[----:B------:R0:W-:Y:S03]  /*bd260*/  STL.64 [R1+0x4c8], R12 ;  /* 0x0004c80c01007387 */ /* 0x0001e60000100a00 */
.L_x_274:
[----:B------:R-:W-:Y:S05]  /*bd270*/  BSYNC B0 ;  /* 0x0000000000007941 */ /* 0x000fea0003800000 */
.L_x_273:
        /* <DEDUP_REMOVED lines=14> */
[----:B0-----:R-:W-:Y:S02]  /*bd360*/  IADD3 R64, P3, R24, 0x41, RZ ;  /* 0x0000004118407810 */ /* 0x001fe40007f7e0ff */
        /* <DEDUP_REMOVED lines=12> */
.L_x_278:
[----:B0-----:R-:W-:Y:S05]  /*bd430*/  BSYNC B1 ;  /* 0x0000000000017941 */ /* 0x001fea0003800000 */
.L_x_277:
        /* <DEDUP_REMOVED lines=284> */
.L_x_276:
[----:B-1----:R-:W-:Y:S05]  /*be600*/  BSYNC B0 ;  /* 0x0000000000007941 */ /* 0x002fea0003800000 */
.L_x_275:
[----:B0-----:R-:W2:Y:S04]  /*be610*/  LDL.128 R40, [R1+0x4e0] ;  /* 0x0004e00001287983 */ /* 0x001ea80000100c00 */
[----:B------:R-:W3:Y:S04]  /*be620*/  LDL.128 R28, [R1+0x4f0] ;  /* 0x0004f000011c7983 */ /* 0x000ee80000100c00 */
[----:B------:R-:W4:Y:S04]  /*be630*/  LDL.128 R24, [R1+0x500] ;  /* 0x0005000001187983 */ /* 0x000f280000100c00 */
[----:B------:R-:W5:Y:S04]  /*be640*/  LDL.128 R16, [R1+0x510] ;  /* 0x0005100001107983 */ /* 0x000f680000100c00 */
        /* <DEDUP_REMOVED lines=21> */
[----:B------:R-:W-:Y:S02]  /*be7a0*/  PRMT R40, R43, 0x7732, RZ ;  /* 0x000077322b287816 */ /* 0x000fe400000000ff */
[----:B------:R-:W-:Y:S01]  /*be7b0*/  PRMT R65, R7, 0x6540, R44 ;  /* 0x0000654007417816 */ /* 0x000fe2000000002c */
[----:B------:R-:W-:Y:S01]  /*be7c0*/  IMAD.WIDE.U32 R42, R42, 0x10000, RZ ;  /* 0x000100002a2a7825 */ /* 0x000fe200078e00ff */
[----:B------:R-:W-:Y:S02]  /*be7d0*/  SHF.L.U64.HI R7, R44, 0x8, RZ ;  /* 0x000000082c077819 */ /* 0x000fe400000102ff */
[----:B------:R-:W-:Y:S01]  /*be7e0*/  SHF.L.U64.HI R5, R39, 0x8, RZ ;  /* 0x0000000827057819 */ /* 0x000fe200000102ff */
[----:B------:R-:W-:Y:S01]  /*be7f0*/  IMAD.WIDE.U32 R52, R32, 0x1000000, RZ ;  /* 0x0100000020347825 */ /* 0x000fe200078e00ff */
[C---:B------:R-:W-:Y:S01]  /*be800*/  LOP3.LUT R33, R41.reuse, 0xffff, RZ, 0xc0, !PT ;  /* 0x0000ffff29217812 */ /* 0x040fe200078ec0ff */
[----:B------:R-:W2:Y:S01]  /*be810*/  LDL.128 R44, [R1+0x540] ;  /* 0x00054000012c7983 */ /* 0x000ea20000100c00 */
[----:B------:R-:W-:-:S02]  /*be820*/  PRMT R38, R41, 0x7732, RZ ;  /* 0x0000773229267816 */ /* 0x000fc400000000ff */
        /* <DEDUP_REMOVED lines=10> */
[----:B------:R-:W-:Y:S02]  /*be8d0*/  LOP3.LUT R34, R34, 0xff, R35, 0xf8, !PT ;  /* 0x000000ff22227812 */ /* 0x000fe400078ef823 */
        /* <DEDUP_REMOVED lines=14> */
[----:B------:R-:W-:Y:S02]  /*be9c0*/  LOP3.LUT R68, R68, R33, RZ, 0xfc, !PT ;  /* 0x0000002144447212 */ /* 0x000fe400078efcff */
[C---:B---3--:R-:W-:Y:S02]  /*be9d0*/  LOP3.LUT R33, R28.reuse, 0xffff, RZ, 0xc0, !PT ;  /* 0x0000ffff1c217812 */ /* 0x048fe400078ec0ff */
[----:B------:R-:W-:Y:S02]  /*be9e0*/  PRMT R32, R28, 0x7732, RZ ;  /* 0x000077321c207816 */ /* 0x000fe400000000ff */
[C---:B------:R-:W-:Y:S02]  /*be9f0*/  LOP3.LUT R28, R29.reuse, 0xffff, RZ, 0xc0, !PT ;  /* 0x0000ffff1d1c7812 */ /* 0x040fe400078ec0ff */
[----:B------:R-:W-:-:S02]  /*bea00*/  PRMT R42, R29, 0x7732, RZ ;  /* 0x000077321d2a7816 */ /* 0x000fc400000000ff */
[C---:B------:R-:W-:Y:S02]  /*bea10*/  LOP3.LUT R29, R30.reuse, 0xffff, RZ, 0xc0, !PT ;  /* 0x0000ffff1e1d7812 */ /* 0x040fe400078ec0ff */
[----:B------:R-:W-:Y:S02]  /*bea20*/  SHF.R.U32.HI R5, RZ, 0x8, R33 ;  /* 0x00000008ff057819 */ /* 0x000fe40000011621 */
[----:B------:R-:W-:Y:S02]  /*bea30*/  SHF.R.U32.HI R7, RZ, 0x8, R29 ;  /* 0x00000008ff077819 */ /* 0x000fe4000001161d */
[----:B------:R-:W-:Y:S02]  /*bea40*/  PRMT R34, R30, 0x7732, RZ ;  /* 0x000077321e227816 */ /* 0x000fe400000000ff */
        /* <DEDUP_REMOVED lines=9> */
[----:B------:R-:W-:Y:S01]  /*beae0*/  PRMT R48, R31, 0x7732, RZ ;  /* 0x000077321f307816 */ /* 0x000fe200000000ff */
[----:B------:R-:W-:Y:S01]  /*beaf0*/  IMAD.WIDE.U32 R34, R34, 0x10000, RZ ;  /* 0x0001000022227825 */ /* 0x000fe200078e00ff */
[----:B------:R-:W-:Y:S02]  /*beb00*/  LOP3.LUT R66, R52, R41, R66, 0xfe, !PT ;  /* 0x0000002934427212 */ /* 0x000fe400078efe42 */
[----:B------:R-:W-:Y:S01]  /*beb10*/  PRMT R73, R33, 0x6540, R38 ;  /* 0x0000654021497816 */ /* 0x000fe20000000026 */
[----:B------:R-:W-:Y:S01]  /*beb20*/  IMAD.WIDE.U32 R32, R32, 0x10000, RZ ;  /* 0x0001000020207825 */ /* 0x000fe200078e00ff */
[----:B------:R-:W-:Y:S01]  /*beb30*/  SHF.L.U64.HI R31, R38, 0x8, RZ ;  /* 0x00000008261f7819 */ /* 0x000fe200000102ff */
[----:B------:R-:W3:Y:S02]  /*beb40*/  LDL.128 R52, [R1+0x4a0] ;  /* 0x0004a00001347983 */ /* 0x000ee40000100c00 */
        /* <DEDUP_REMOVED lines=8> */
[----:B------:R-:W-:Y:S01]  /*bebd0*/  PRMT R28, R5, 0x7104, RZ ;  /* 0x00007104051c7816 */ /* 0x000fe200000000ff */
[----:B------:R-:W-:Y:S01]  /*bebe0*/  IMAD.MOV.U32 R5, RZ, RZ, R42 ;  /* 0x000000ffff057224 */ /* 0x000fe200078e002a */
[----:B------:R-:W-:-:S02]  /*bebf0*/  SHF.R.U32.HI R7, RZ, 0x8, R43 ;  /* 0x00000008ff077819 */ /* 0x000fc4000001162b */
[----:B------:R-:W-:Y:S02]  /*bec00*/  LOP3.LUT R42, R31, R28, RZ, 0xfc, !PT ;  /* 0x0000001c1f2a7212 */ /* 0x000fe400078efcff */
[----:B------:R-:W-:Y:S02]  /*bec10*/  SHF.R.U32.HI R28, RZ, 0x8, R5 ;  /* 0x00000008ff1c7819 */ /* 0x000fe40000011605 */
[----:B------:R-:W-:Y:S01]  /*bec20*/  PRMT R29, R7, 0x7104, RZ ;  /* 0x00007104071d7816 */ /* 0x000fe200000000ff */
[----:B------:R-:W-:Y:S01]  /*bec30*/  IMAD.MOV.U32 R7, RZ, RZ, R48 ;  /* 0x000000ffff077224 */ /* 0x000fe200078e0030 */
[----:B------:R-:W-:Y:S01]  /*bec40*/  LOP3.LUT R30, R30, 0xff, R43, 0xf8, !PT ;  /* 0x000000ff1e1e7812 */ /* 0x000fe200078ef82b */
[----:B------:R-:W-:Y:S01]  /*bec50*/  IMAD.U32 R5, R5, 0x10000, RZ ;  /* 0x0001000005057824 */ /* 0x000fe200078e00ff */
[----:B------:R-:W-:Y:S02]  /*bec60*/  LOP3.LUT R28, R28, 0xffff, RZ, 0xc0, !PT ;  /* 0x0000ffff1c1c7812 */ /* 0x000fe400078ec0ff */
[----:B------:R-:W-:-:S02]  /*bec70*/  LOP3.LUT R30, R30, R29, RZ, 0xfc, !PT ;  /* 0x0000001d1e1e7212 */ /* 0x000fc400078efcff */
[----:B------:R-:W-:Y:S01]  /*bec80*/  SHF.R.U32.HI R29, RZ, 0x8, R7 ;  /* 0x00000008ff1d7819 */ /* 0x000fe20000011607 */
[----:B------:R-:W-:Y:S01]  /*bec90*/  IMAD.SHL.U32 R28, R28, 0x1000000, RZ ;  /* 0x010000001c1c7824 */ /* 0x000fe200078e00ff */
[----:B------:R-:W-:Y:S01]  /*beca0*/  LOP3.LUT R5, R42, 0xff0000, R5, 0xf8, !PT ;  /* 0x00ff00002a057812 */ /* 0x000fe200078ef805 */
[----:B------:R-:W-:Y:S01]  /*becb0*/  IMAD.U32 R7, R7, 0x10000, RZ ;  /* 0x0001000007077824 */ /* 0x000fe200078e00ff */
[----:B------:R-:W-:Y:S02]  /*becc0*/  LOP3.LUT R73, R38, R73, R32, 0xfe, !PT ;  /* 0x0000004926497212 */ /* 0x000fe400078efe20 */
[----:B----4-:R-:W-:Y:S02]  /*becd0*/  LOP3.LUT R38, R24, 0xffff, RZ, 0xc0, !PT ;  /* 0x0000ffff18267812 */ /* 0x010fe400078ec0ff */
[----:B------:R-:W-:Y:S02]  /*bece0*/  LOP3.LUT R29, R29, 0xffff, RZ, 0xc0, !PT ;  /* 0x0000ffff1d1d7812 */ /* 0x000fe400078ec0ff */
[----:B------:R-:W-:-:S02]  /*becf0*/  LOP3.LUT R71, R5, R28, RZ, 0xfc, !PT ;  /* 0x0000001c05477212 */ /* 0x000fc400078efcff */
[----:B------:R-:W-:Y:S02]  /*bed00*/  LOP3.LUT R70, R30, 0xff0000, R7, 0xf8, !PT ;  /* 0x00ff00001e467812 */ /* 0x000fe400078ef807 */
[----:B------:R-:W-:Y:S02]  /*bed10*/  LOP3.LUT R43, R26, 0xffff, RZ, 0xc0, !PT ;  /* 0x0000ffff1a2b7812 */ /* 0x000fe400078ec0ff */
[----:B------:R-:W-:Y:S01]  /*bed20*/  SHF.R.U32.HI R5, RZ, 0x8, R38 ;  /* 0x00000008ff057819 */ /* 0x000fe20000011626 */
[----:B------:R-:W-:Y:S01]  /*bed30*/  IMAD.SHL.U32 R29, R29, 0x1000000, RZ ;  /* 0x010000001d1d7824 */ /* 0x000fe200078e00ff */
[----:B------:R-:W-:Y:S02]  /*bed40*/  PRMT R7, R24, 0x7732, RZ ;  /* 0x0000773218077816 */ /* 0x000fe400000000ff */
[----:B------:R-:W-:Y:S02]  /*bed50*/  SHF.R.U32.HI R32, RZ, 0x8, R43 ;  /* 0x00000008ff207819 */ /* 0x000fe4000001162b */
[----:B------:R-:W-:-:S02]  /*bed60*/  LOP3.LUT R35, R5, 0xff, RZ, 0xc0, !PT ;  /* 0x000000ff05237812 */ /* 0x000fc400078ec0ff */
[----:B------:R-:W-:Y:S02]  /*bed70*/  PRMT R33, R26, 0x7732, RZ ;  /* 0x000077321a217816 */ /* 0x000fe400000000ff */
[----:B------:R-:W-:Y:S02]  /*bed80*/  SHF.R.U32.HI R5, RZ, 0x8, R7 ;  /* 0x00000008ff057819 */ /* 0x000fe40000011607 */
[----:B------:R-:W-:Y:S02]  /*bed90*/  LOP3.LUT R69, R40, R69, R34, 0xfe, !PT ;  /* 0x0000004528457212 */ /* 0x000fe400078efe22 */
[----:B------:R-:W-:Y:S02]  /*beda0*/  LOP3.LUT R70, R70, R29, RZ, 0xfc, !PT ;  /* 0x0000001d46467212 */ /* 0x000fe400078efcff */
[----:B------:R-:W3:Y:S01]  /*bedb0*/  LDL.128 R28, [R1+0x480] ;  /* 0x00048000011c7983 */ /* 0x000ee20000100c00 */
[----:B------:R-:W-:Y:S02]  /*bedc0*/  LOP3.LUT R34, R32, 0xff, RZ, 0xc0, !PT ;  /* 0x000000ff20227812 */ /* 0x000fe400078ec0ff */
[----:B------:R-:W-:-:S02]  /*bedd0*/  LOP3.LUT R7, R7, 0xff, RZ, 0xc0, !PT ;  /* 0x000000ff07077812 */ /* 0x000fc400078ec0ff */
[----:B------:R-:W-:Y:S02]  /*bede0*/  SHF.R.U32.HI R32, RZ, 0x8, R33 ;  /* 0x00000008ff207819 */ /* 0x000fe40000011621 */
[----:B------:R-:W-:Y:S02]  /*bedf0*/  LOP3.LUT R5, R5, 0xffff, RZ, 0xc0, !PT ;  /* 0x0000ffff05057812 */ /* 0x000fe400078ec0ff */
[----:B------:R-:W-:Y:S02]  /*bee00*/  LOP3.LUT R33, R33, 0xff, RZ, 0xc0, !PT ;  /* 0x000000ff21217812 */ /* 0x000fe400078ec0ff */
[----:B------:R-:W-:Y:S01]  /*bee10*/  PRMT R75, R38, 0x6540, R35 ;  /* 0x00006540264b7816 */ /* 0x000fe20000000023 */
[----:B------:R-:W-:Y:S01]  /*bee20*/  IMAD.WIDE.U32 R38, R7, 0x10000, RZ ;  /* 0x0001000007267825 */ /* 0x000fe200078e00ff */
[----:B------:R-:W-:Y:S02]  /*bee30*/  LOP3.LUT R32, R32, 0xffff, RZ, 0xc0, !PT ;  /* 0x0000ffff20207812 */ /* 0x000fe400078ec0ff */
[----:B------:R-:W-:Y:S01]  /*bee40*/  LOP3.LUT R42, R25, 0xffff, RZ, 0xc0, !PT ;  /* 0x0000ffff192a7812 */ /* 0x000fe200078ec0ff */
[----:B------:R-:W-:Y:S01]  /*bee50*/  IMAD.WIDE.U32 R40, R5, 0x1000000, RZ ;  /* 0x0100000005287825 */ /* 0x000fe200078e00ff */
[----:B------:R-:W-:-:S02]  /*bee60*/  SHF.L.U64.HI R35, R35, 0x8, RZ ;  /* 0x0000000823237819 */ /* 0x000fc400000102ff */
[----:B------:R-:W-:Y:S01]  /*bee70*/  PRMT R72, R25, 0x7732, RZ ;  /* 0x0000773219487816 */ /* 0x000fe200000000ff */
[----:B------:R-:W-:Y:S01]  /*bee80*/  IMAD.WIDE.U32 R60, R33, 0x10000, RZ ;  /* 0x00010000213c7825 */ /* 0x000fe200078e00ff */
[C---:B------:R-:W-:Y:S02]  /*bee90*/  LOP3.LUT R48, R27.reuse, 0xffff, RZ, 0xc0, !PT ;  /* 0x0000ffff1b307812 */ /* 0x040fe400078ec0ff */
[----:B------:R-:W-:Y:S01]  /*beea0*/  PRMT R74, R27, 0x7732, RZ ;  /* 0x000077321b4a7816 */ /* 0x000fe200000000ff */
[----:B------:R-:W-:Y:S01]  /*beeb0*/  IMAD.WIDE.U32 R62, R32, 0x1000000, RZ ;  /* 0x01000000203e7825 */ /* 0x000fe200078e00ff */
[----:B------:R-:W4:Y:S01]  /*beec0*/  LDL.128 R24, [R1+0x4c0] ;  /* 0x0004c00001187983 */ /* 0x000f220000100c00 */
[----:B------:R-:W-:Y:S02]  /*beed0*/  SHF.L.U64.HI R33, R34, 0x8, RZ ;  /* 0x0000000822217819 */ /* 0x000fe400000102ff */
[----:B------:R-:W-:Y:S02]  /*beee0*/  LOP3.LUT R35, R41, R35, R39, 0xfe, !PT ;  /* 0x0000002329237212 */ /* 0x000fe400078efe27 */
[----:B------:R-:W-:-:S02]  /*beef0*/  SHF.R.U32.HI R5, RZ, 0x8, R42 ;  /* 0x00000008ff057819 */ /* 0x000fc4000001162a */
[----:B------:R-:W-:Y:S01]  /*bef00*/  LOP3.LUT R75, R40, R75, R38, 0xfe, !PT ;  /* 0x0000004b284b7212 */ /* 0x000fe200078efe26 */
[----:B------:R-:W-:Y:S01]  /*bef10*/  IMAD.MOV.U32 R38, RZ, RZ, R72 ;  /* 0x000000ffff267224 */ /* 0x000fe200078e0048 */
[----:B------:R-:W-:Y:S02]  /*bef20*/  LOP3.LUT R33, R63, R33, R61, 0xfe, !PT ;  /* 0x000000213f217212 */ /* 0x000fe400078efe3d */
        /* <DEDUP_REMOVED lines=8> */
[----:B------:R-:W-:Y:S02]  /*befb0*/  PRMT R49, R43, 0x6540, R34 ;  /* 0x000065402b317816 */ /* 0x000fe40000000022 */
[----:B------:R-:W-:Y:S01]  /*befc0*/  LOP3.LUT R64, R64, R7, RZ, 0xfc, !PT ;  /* 0x0000000740407212 */ /* 0x000fe200078efcff */
[----:B------:R-:W3:Y:S01]  /*befd0*/  LDL.128 R40, [R1+0x4b0] ;  /* 0x0004b00001287983 */ /* 0x000ee20000100c00 */
[----:B------:R-:W-:Y:S01]  /*befe0*/  SHF.R.U32.HI R7, RZ, 0x8, R39 ;  /* 0x00000008ff077819 */ /* 0x000fe20000011627 */
[----:B------:R-:W-:Y:S01]  /*beff0*/  IMAD.U32 R38, R38, 0x10000, RZ ;  /* 0x0001000026267824 */ /* 0x000fe200078e00ff */
[----:B------:R-:W-:Y:S01]  /*bf000*/  LOP3.LUT R5, R5, 0xffff, RZ, 0xc0, !PT ;  /* 0x0000ffff05057812 */ /* 0x000fe200078ec0ff */
[----:B------:R-:W3:Y:S01]  /*bf010*/  LDL.128 R32, [R1+0x490] ;  /* 0x0004900001207983 */ /* 0x000ee20000100c00 */
[----:B------:R-:W-:-:S02]  /*bf020*/  LOP3.LUT R48, R7, 0xffff, RZ, 0xc0, !PT ;  /* 0x0000ffff07307812 */ /* 0x000fc400078ec0ff */
        /* <DEDUP_REMOVED lines=15> */
[C---:B------:R-:W-:Y:S02]  /*bf120*/  LOP3.LUT R39, R17.reuse, 0xffff, RZ, 0xc0, !PT ;  /* 0x0000ffff11277812 */ /* 0x040fe400078ec0ff */
        /* <DEDUP_REMOVED lines=14> */
[----:B------:R-:W-:Y:S02]  /*bf210*/  LOP3.LUT R18, R19, 0xffff, RZ, 0xc0, !PT ;  /* 0x0000ffff13127812 */ /* 0x000fe400078ec0ff */
[----:B------:R-:W-:Y:S01]  /*bf220*/  SHF.L.U64.HI R89, R48, 0x8, RZ ;  /* 0x0000000830597819 */ /* 0x000fe200000102ff */
[----:B------:R-:W-:Y:S01]  /*bf230*/  IMAD.WIDE.U32 R78, R78, 0x10000, RZ ;  /* 0x000100004e4e7825 */ /* 0x000fe200078e00ff */
[----:B------:R-:W-:-:S03]  /*bf240*/  PRMT R91, R38, 0x6540, R91 ;  /* 0x00006540265b7816 */ /* 0x000fc6000000005b */
[----:B------:R-:W-:Y:S01]  /*bf250*/  IMAD.WIDE.U32 R82, R64, 0x1000000, RZ ;  /* 0x0100000040527825 */ /* 0x000fe200078e00ff */
[----:B------:R-:W-:Y:S02]  /*bf260*/  PRMT R87, R17, 0x6540, R48 ;  /* 0x0000654011577816 */ /* 0x000fe40000000030 */
[----:B------:R-:W-:Y:S02]  /*bf270*/  LOP3.LUT R38, R85, R93, R81, 0xfe, !PT ;  /* 0x0000005d55267212 */ /* 0x000fe400078efe51 */
[----:B------:R-:W-:Y:S02]  /*bf280*/  SHF.R.U32.HI R16, RZ, 0x8, R39 ;  /* 0x00000008ff107819 */ /* 0x000fe40000011627 */
[----:B------:R-:W-:Y:S02]  /*bf290*/  LOP3.LUT R79, R83, R89, R79, 0xfe, !PT ;  /* 0x00000059534f7212 */ /* 0x000fe400078efe4f */
[----:B------:R-:W-:Y:S02]  /*bf2a0*/  SHF.R.U32.HI R17, RZ, 0x8, R18 ;  /* 0x00000008ff117819 */ /* 0x000fe40000011612 */
[----:B------:R-:W-:-:S02]  /*bf2b0*/  LOP3.LUT R39, R38, 0xff, R39, 0xf8, !PT ;  /* 0x000000ff26277812 */ /* 0x000fc400078ef827 */
[----:B------:R-:W-:Y:S02]  /*bf2c0*/  PRMT R16, R16, 0x7104, RZ ;  /* 0x0000710410107816 */ /* 0x000fe400000000ff */
[----:B------:R-:W-:Y:S02]  /*bf2d0*/  LOP3.LUT R18, R79, 0xff, R18, 0xf8, !PT ;  /* 0x000000ff4f127812 */ /* 0x000fe400078ef812 */
        /* <DEDUP_REMOVED lines=14> */
[----:B------:R-:W-:-:S02]  /*bf3c0*/  PRMT R48, R12, 0x7732, RZ ;  /* 0x000077320c307816 */ /* 0x000fc400000000ff */
[----:B------:R-:W-:Y:S02]  /*bf3d0*/  LOP3.LUT R39, R38, R39, RZ, 0xfc, !PT ;  /* 0x0000002726277212 */ /* 0x000fe400078efcff */
[----:B------:R-:W-:Y:S02]  /*bf3e0*/  LOP3.LUT R17, R18, R17, RZ, 0xfc, !PT ;  /* 0x0000001112117212 */ /* 0x000fe400078efcff */
[C---:B------:R-:W-:Y:S02]  /*bf3f0*/  LOP3.LUT R38, R13.reuse, 0xffff, RZ, 0xc0, !PT ;  /* 0x0000ffff0d267812 */ /* 0x040fe400078ec0ff */
[----:B------:R-:W-:Y:S02]  /*bf400*/  PRMT R74, R13, 0x7732, RZ ;  /* 0x000077320d4a7816 */ /* 0x000fe400000000ff */
[----:B------:R-:W-:Y:S02]  /*bf410*/  LOP3.LUT R18, R12, 0xffff, RZ, 0xc0, !PT ;  /* 0x0000ffff0c127812 */ /* 0x000fe400078ec0ff */
[----:B------:R-:W-:-:S02]  /*bf420*/  PRMT R13, R14, 0x7732, RZ ;  /* 0x000077320e0d7816 */ /* 0x000fc400000000ff */
[----:B------:R-:W-:Y:S01]  /*bf430*/  LOP3.LUT R64, R14, 0xffff, RZ, 0xc0, !PT ;  /* 0x0000ffff0e407812 */ /* 0x000fe200078ec0ff */
[----:B------:R-:W-:Y:S01]  /*bf440*/  IMAD.MOV.U32 R14, RZ, RZ, R48 ;  /* 0x000000ffff0e7224 */ /* 0x000fe200078e0030 */
[----:B------:R-:W-:Y:S01]  /*bf450*/  SHF.R.U32.HI R12, RZ, 0x8, R18 ;  /* 0x00000008ff0c7819 */ /* 0x000fe20000011612 */
[----:B------:R-:W-:Y:S01]  /*bf460*/  IMAD.MOV.U32 R48, RZ, RZ, R13 ;  /* 0x000000ffff307224 */ /* 0x000fe200078e000d */
[----:B------:R-:W-:Y:S02]  /*bf470*/  SHF.R.U32.HI R13, RZ, 0x8, R64 ;  /* 0x00000008ff0d7819 */ /* 0x000fe40000011640 */
[----:B------:R-:W-:Y:S02]  /*bf480*/  LOP3.LUT R85, R12, 0xff, RZ, 0xc0, !PT ;  /* 0x000000ff0c557812 */ /* 0x000fe400078ec0ff */
[C---:B------:R-:W-:Y:S02]  /*bf490*/  LOP3.LUT R72, R15.reuse, 0xffff, RZ, 0xc0, !PT ;  /* 0x0000ffff0f487812 */ /* 0x040fe400078ec0ff */
[----:B------:R-:W-:-:S02]  /*bf4a0*/  PRMT R76, R15, 0x7732, RZ ;  /* 0x000077320f4c7816 */ /* 0x000fc400000000ff */
[----:B------:R-:W-:Y:S02]  /*bf4b0*/  SHF.R.U32.HI R12, RZ, 0x8, R14 ;  /* 0x00000008ff0c7819 */ /* 0x000fe4000001160e */
[----:B------:R-:W-:Y:S02]  /*bf4c0*/  SHF.R.U32.HI R15, RZ, 0x8, R48 ;  /* 0x00000008ff0f7819 */ /* 0x000fe40000011630 */
[----:B------:R-:W-:Y:S02]  /*bf4d0*/  LOP3.LUT R16, R82, R87, R78, 0xfe, !PT ;  /* 0x0000005752107212 */ /* 0x000fe400078efe4e */
        /* <DEDUP_REMOVED lines=11> */
[----:B------:R-:W-:Y:S02]  /*bf590*/  LOP3.LUT R79, R79, R87, R15, 0xfe, !PT ;  /* 0x000000574f4f7212 */ /* 0x000fe400078efe0f */
[----:B------:R-:W-:Y:S02]  /*bf5a0*/  SHF.R.U32.HI R15, RZ, 0x8, R72 ;  /* 0x00000008ff0f7819 */ /* 0x000fe40000011648 */
[----:B------:R-:W-:Y:S02]  /*bf5b0*/  LOP3.LUT R49, R49, R83, R13, 0xfe, !PT ;  /* 0x0000005331317212 */ /* 0x000fe400078efe0d */
[----:B------:R-:W-:Y:S02]  /*bf5c0*/  PRMT R81, R64, 0x6540, R81 ;  /* 0x0000654040517816 */ /* 0x000fe40000000051 */
[--C-:B------:R-:W-:Y:S02]  /*bf5d0*/  SHF.R.U32.HI R13, RZ, 0x8, R38.reuse ;  /* 0x00000008ff0d7819 */ /* 0x100fe40000011626 */
[----:B------:R-:W-:Y:S01]  /*bf5e0*/  LOP3.LUT R64, R79, 0xff, R38, 0xf8, !PT ;  /* 0x000000ff4f407812 */ /* 0x000fe200078ef826 */
[----:B------:R-:W-:Y:S01]  /*bf5f0*/  IMAD.MOV.U32 R38, RZ, RZ, R76 ;  /* 0x000000ffff267224 */ /* 0x000fe200078e004c */
[----:B------:R-:W-:-:S02]  /*bf600*/  LOP3.LUT R72, R49, 0xff, R72, 0xf8, !PT ;  /* 0x000000ff31487812 */ /* 0x000fc400078ef848 */
[----:B------:R-:W-:Y:S02]  /*bf610*/  PRMT R15, R15, 0x7104, RZ ;  /* 0x000071040f0f7816 */ /* 0x000fe400000000ff */
[----:B------:R-:W-:Y:S01]  /*bf620*/  PRMT R85, R18, 0x6540, R85 ;  /* 0x0000654012557816 */ /* 0x000fe20000000055 */
[----:B------:R-:W-:Y:S01]  /*bf630*/  IMAD.MOV.U32 R18, RZ, RZ, R74 ;  /* 0x000000ffff127224 */ /* 0x000fe200078e004a */
[----:B------:R-:W-:Y:S02]  /*bf640*/  PRMT R13, R13, 0x7104, RZ ;  /* 0x000071040d0d7816 */ /* 0x000fe400000000ff */
[----:B------:R-:W-:Y:S02]  /*bf650*/  LOP3.LUT R49, R72, R15, RZ, 0xfc, !PT ;  /* 0x0000000f48317212 */ /* 0x000fe400078efcff */
[----:B------:R-:W-:Y:S01]  /*bf660*/  SHF.R.U32.HI R15, RZ, 0x8, R38 ;  /* 0x00000008ff0f7819 */ /* 0x000fe20000011626 */
[----:B------:R-:W-:Y:S01]  /*bf670*/  IMAD.U32 R38, R38, 0x10000, RZ ;  /* 0x0001000026267824 */ /* 0x000fe200078e00ff */
[----:B------:R-:W-:-:S02]  /*bf680*/  LOP3.LUT R79, R64, R13, RZ, 0xfc, !PT ;  /* 0x0000000d404f7212 */ /* 0x000fc400078efcff */
        /* <DEDUP_REMOVED lines=10> */
[----:B------:R-:W-:Y:S02]  /*bf730*/  PRMT R22, R22, 0x7732, RZ ;  /* 0x0000773216167816 */ /* 0x000fe400000000ff */
[----:B------:R-:W-:Y:S02]  /*bf740*/  LOP3.LUT R14, R49, R38, RZ, 0xfc, !PT ;  /* 0x00000026310e7212 */ /* 0x000fe400078efcff */
[----:B------:R-:W-:Y:S02]  /*bf750*/  LOP3.LUT R38, R20, 0xffff, RZ, 0xc0, !PT ;  /* 0x0000ffff14267812 */ /* 0x000fe400078ec0ff */
[----:B------:R-:W-:Y:S02]  /*bf760*/  LOP3.LUT R19, R84, R91, R80, 0xfe, !PT ;  /* 0x0000005b54137212 */ /* 0x000fe400078efe50 */
[----:B------:R-:W-:-:S02]  /*bf770*/  LOP3.LUT R15, R48, R81, R12, 0xfe, !PT ;  /* 0x00000051300f7212 */ /* 0x000fc400078efe0c */
[C---:B------:R-:W-:Y:S02]  /*bf780*/  LOP3.LUT R74, R23.reuse, 0xffff, RZ, 0xc0, !PT ;  /* 0x0000ffff174a7812 */ /* 0x040fe400078ec0ff */
[----:B------:R-:W-:Y:S01]  /*bf790*/  PRMT R80, R23, 0x7732, RZ ;  /* 0x0000773217507816 */ /* 0x000fe200000000ff */
[----:B------:R-:W-:Y:S01]  /*bf7a0*/  IMAD.MOV.U32 R23, RZ, RZ, R22 ;  /* 0x000000ffff177224 */ /* 0x000fe200078e0016 */
[----:B------:R-:W-:Y:S02]  /*bf7b0*/  LOP3.LUT R12, R79, R18, RZ, 0xfc, !PT ;  /* 0x000000124f0c7212 */ /* 0x000fe400078efcff */
[----:B------:R-:W-:Y:S02]  /*bf7c0*/  SHF.R.U32.HI R18, RZ, 0x8, R38 ;  /* 0x00000008ff127819 */ /* 0x000fe40000011626 */
[----:B------:R-:W-:Y:S02]  /*bf7d0*/  PRMT R20, R20, 0x7732, RZ ;  /* 0x0000773214147816 */ /* 0x000fe400000000ff */
[----:B------:R-:W-:-:S02]  /*bf7e0*/  LOP3.LUT R85, R18, 0xff, RZ, 0xc0, !PT ;  /* 0x000000ff12557812 */ /* 0x000fc400078ec0ff */
[----:B------:R-:W-:Y:S02]  /*bf7f0*/  SHF.R.U32.HI R22, RZ, 0x8, R23 ;  /* 0x00000008ff167819 */ /* 0x000fe40000011617 */
[C---:B------:R-:W-:Y:S02]  /*bf800*/  LOP3.LUT R64, R21.reuse, 0xffff, RZ, 0xc0, !PT ;  /* 0x0000ffff15407812 */ /* 0x040fe400078ec0ff */
[----:B------:R-:W-:Y:S02]  /*bf810*/  PRMT R76, R21, 0x7732, RZ ;  /* 0x00007732154c7816 */ /* 0x000fe400000000ff */
        /* <DEDUP_REMOVED lines=20> */
[----:B------:R-:W-:-:S04]  /*bf960*/  PRMT R18, R18, 0x7104, RZ ;  /* 0x0000710412127816 */ /* 0x000fc800000000ff */
[----:B------:R-:W-:Y:S02]  /*bf970*/  LOP3.LUT R64, R49, R18, RZ, 0xfc, !PT ;  /* 0x0000001231407212 */ /* 0x000fe400078efcff */
[----:B------:R-:W-:Y:S02]  /*bf980*/  SHF.R.U32.HI R18, RZ, 0x8, R23 ;  /* 0x00000008ff127819 */ /* 0x000fe40000011617 */
[----:B------:R-:W-:Y:S01]  /*bf990*/  PRMT R85, R38, 0x6540, R85 ;  /* 0x0000654026557816 */ /* 0x000fe20000000055 */
[----:B------:R-:W-:Y:S01]  /*bf9a0*/  IMAD.MOV.U32 R38, RZ, RZ, R80 ;  /* 0x000000ffff267224 */ /* 0x000fe200078e0050 */
[----:B------:R-:W-:Y:S01]  /*bf9b0*/  PRMT R21, R21, 0x7104, RZ ;  /* 0x0000710415157816 */ /* 0x000fe200000000ff */
[----:B------:R-:W-:Y:S01]  /*bf9c0*/  IMAD.U32 R23, R23, 0x10000, RZ ;  /* 0x0001000017177824 */ /* 0x000fe200078e00ff */
[----:B------:R-:W-:Y:S02]  /*bf9d0*/  LOP3.LUT R18, R18, 0xffff, RZ, 0xc0, !PT ;  /* 0x0000ffff12127812 */ /* 0x000fe400078ec0ff */
[----:B------:R-:W-:-:S02]  /*bf9e0*/  LOP3.LUT R49, R74, R21, RZ, 0xfc, !PT ;  /* 0x000000154a317212 */ /* 0x000fc400078efcff */
[----:B------:R-:W-:Y:S01]  /*bf9f0*/  SHF.R.U32.HI R21, RZ, 0x8, R38 ;  /* 0x00000008ff157819 */ /* 0x000fe20000011626 */
[----:B------:R-:W-:Y:S01]  /*bfa00*/  IMAD.SHL.U32 R18, R18, 0x1000000, RZ ;  /* 0x0100000012127824 */ /* 0x000fe200078e00ff */
[----:B------:R-:W-:Y:S02]  /*bfa10*/  LOP3.LUT R23, R64, 0xff0000, R23, 0xf8, !PT ;  /* 0x00ff000040177812 */ /* 0x000fe400078ef817 */
[----:B--2---:R-:W-:Y:S01]  /*bfa20*/  LOP3.LUT R64, R44, 0xffff, RZ, 0xc0, !PT ;  /* 0x0000ffff2c407812 */ /* 0x004fe200078ec0ff */
[----:B------:R-:W-:Y:S01]  /*bfa30*/  IMAD.U32 R38, R38, 0x10000, RZ ;  /* 0x0001000026267824 */ /* 0x000fe200078e00ff */
[----:B------:R-:W-:Y:S02]  /*bfa40*/  LOP3.LUT R21, R21, 0xffff, RZ, 0xc0, !PT ;  /* 0x0000ffff15157812 */ /* 0x000fe400078ec0ff */
[----:B------:R-:W-:Y:S02]  /*bfa50*/  LOP3.LUT R18, R23, R18, RZ, 0xfc, !PT ;  /* 0x0000001217127212 */ /* 0x000fe400078efcff */
[----:B------:R-:W-:Y:S01]  /*bfa60*/  SHF.R.U32.HI R23, RZ, 0x8, R64 ;  /* 0x00000008ff177819 */ /* 0x000fe20000011640 */
[----:B------:R-:W-:Y:S01]  /*bfa70*/  IMAD.SHL.U32 R21, R21, 0x1000000, RZ ;  /* 0x0100000015157824 */ /* 0x000fe200078e00ff */
[----:B------:R-:W-:-:S02]  /*bfa80*/  PRMT R44, R44, 0x7732, RZ ;  /* 0x000077322c2c7816 */ /* 0x000fc400000000ff */
[C---:B------:R-:W-:Y:S02]  /*bfa90*/  LOP3.LUT R74, R46.reuse, 0xffff, RZ, 0xc0, !PT ;  /* 0x0000ffff2e4a7812 */ /* 0x040fe400078ec0ff */
[----:B------:R-:W-:Y:S02]  /*bfaa0*/  PRMT R46, R46, 0x7732, RZ ;  /* 0x000077322e2e7816 */ /* 0x000fe400000000ff */
[----:B------:R-:W-:Y:S02]  /*bfab0*/  LOP3.LUT R38, R49, 0xff0000, R38, 0xf8, !PT ;  /* 0x00ff000031267812 */ /* 0x000fe400078ef826 */
[----:B------:R-:W-:Y:S02]  /*bfac0*/  PRMT R81, R72, 0x6540, R81 ;  /* 0x0000654048517816 */ /* 0x000fe40000000051 */
[----:B------:R-:W-:Y:S02]  /*bfad0*/  LOP3.LUT R83, R23, 0xff, RZ, 0xc0, !PT ;  /* 0x000000ff17537812 */ /* 0x000fe400078ec0ff */
[----:B------:R-:W-:-:S02]  /*bfae0*/  LOP3.LUT R72, R45, 0xffff, RZ, 0xc0, !PT ;  /* 0x0000ffff2d487812 */ /* 0x000fc400078ec0ff */
[----:B------:R-:W-:Y:S02]  /*bfaf0*/  PRMT R80, R45, 0x7732, RZ ;  /* 0x000077322d507816 */ /* 0x000fe400000000ff */
[----:B------:R-:W-:Y:S02]  /*bfb00*/  SHF.R.U32.HI R23, RZ, 0x8, R44 ;  /* 0x00000008ff177819 */ /* 0x000fe4000001162c */
[----:B------:R-:W-:Y:S02]  /*bfb10*/  SHF.R.U32.HI R45, RZ, 0x8, R46 ;  /* 0x00000008ff2d7819 */ /* 0x000fe4000001162e */
[----:B------:R-:W-:Y:S02]  /*bfb20*/  LOP3.LUT R21, R38, R21, RZ, 0xfc, !PT ;  /* 0x0000001526157212 */ /* 0x000fe400078efcff */
[----:B------:R-:W-:Y:S02]  /*bfb30*/  SHF.R.U32.HI R38, RZ, 0x8, R74 ;  /* 0x00000008ff267819 */ /* 0x000fe4000001164a */
[----:B------:R-:W-:-:S02]  /*bfb40*/  LOP3.LUT R20, R78, R85, R20, 0xfe, !PT ;  /* 0x000000554e147212 */ /* 0x000fc400078efe14 */
[----:B------:R-:W-:Y:S02]  /*bfb50*/  LOP3.LUT R44, R44, 0xff, RZ, 0xc0, !PT ;  /* 0x000000ff2c2c7812 */ /* 0x000fe400078ec0ff */
[----:B------:R-:W-:Y:S02]  /*bfb60*/  LOP3.LUT R23, R23, 0xffff, RZ, 0xc0, !PT ;  /* 0x0000ffff17177812 */ /* 0x000fe400078ec0ff */
[----:B------:R-:W-:Y:S02]  /*bfb70*/  LOP3.LUT R46, R46, 0xff, RZ, 0xc0, !PT ;  /* 0x000000ff2e2e7812 */ /* 0x000fe400078ec0ff */
[----:B------:R-:W-:Y:S02]  /*bfb80*/  LOP3.LUT R78, R45, 0xffff, RZ, 0xc0, !PT ;  /* 0x0000ffff2d4e7812 */ /* 0x000fe400078ec0ff */
[----:B------:R-:W-:Y:S02]  /*bfb90*/  LOP3.LUT R22, R48, R81, R22, 0xfe, !PT ;  /* 0x0000005130167212 */ /* 0x000fe400078efe16 */
        /* <DEDUP_REMOVED lines=9> */
[----:B------:R-:W-:-:S04]  /*bfc30*/  LOP3.LUT R45, R49, R85, R45, 0xfe, !PT ;  /* 0x00000055312d7212 */ /* 0x000fc800078efe2d */
[----:B------:R-:W-:Y:S02]  /*bfc40*/  LOP3.LUT R49, R79, R23, R47, 0xfe, !PT ;  /* 0x000000174f317212 */ /* 0x000fe400078efe2f */
[--C-:B------:R-:W-:Y:S02]  /*bfc50*/  SHF.R.U32.HI R23, RZ, 0x8, R72.reuse ;  /* 0x00000008ff177819 */ /* 0x100fe40000011648 */
[----:B------:R-:W-:Y:S01]  /*bfc60*/  LOP3.LUT R72, R45, 0xff, R72, 0xf8, !PT ;  /* 0x000000ff2d487812 */ /* 0x000fe200078ef848 */
[----:B------:R-:W-:Y:S01]  /*bfc70*/  IMAD.MOV.U32 R45, RZ, RZ, R80 ;  /* 0x000000ffff2d7224 */ /* 0x000fe200078e0050 */
[----:B------:R-:W-:Y:S02]  /*bfc80*/  SHF.R.U32.HI R38, RZ, 0x8, R76 ;  /* 0x00000008ff267819 */ /* 0x000fe4000001164c */
        /* <DEDUP_REMOVED lines=8> */
[----:B------:R-:W-:Y:S01]  /*bfd10*/  IMAD.U32 R45, R45, 0x10000, RZ ;  /* 0x000100002d2d7824 */ /* 0x000fe200078e00ff */
[----:B------:R-:W-:-:S02]  /*bfd20*/  SHF.R.U32.HI R38, RZ, 0x8, R47 ;  /* 0x00000008ff267819 */ /* 0x000fc4000001162f */
[----:B------:R-:W-:Y:S01]  /*bfd30*/  LOP3.LUT R23, R23, 0xffff, RZ, 0xc0, !PT ;  /* 0x0000ffff17177812 */ /* 0x000fe200078ec0ff */
[----:B------:R-:W-:Y:S01]  /*bfd40*/  IMAD.U32 R47, R47, 0x10000, RZ ;  /* 0x000100002f2f7824 */ /* 0x000fe200078e00ff */
[----:B------:R-:W-:Y:S02]  /*bfd50*/  LOP3.LUT R38, R38, 0xffff, RZ, 0xc0, !PT ;  /* 0x0000ffff26267812 */ /* 0x000fe400078ec0ff */
[----:B------:R-:W-:Y:S01]  /*bfd60*/  LOP3.LUT R72, R72, 0xff0000, R45, 0xf8, !PT ;  /* 0x00ff000048487812 */ /* 0x000fe200078ef82d */
[----:B------:R-:W-:Y:S01]  /*bfd70*/  IMAD.SHL.U32 R23, R23, 0x1000000, RZ ;  /* 0x0100000017177824 */ /* 0x000fe200078e00ff */
[----:B------:R-:W-:Y:S02]  /*bfd80*/  PRMT R81, R74, 0x6540, R81 ;  /* 0x000065404a517816 */ /* 0x000fe40000000051 */
[----:B------:R-:W-:Y:S01]  /*bfd90*/  LOP3.LUT R64, R64, 0xff0000, R47, 0xf8, !PT ;  /* 0x00ff000040407812 */ /* 0x000fe200078ef82f */
[----:B------:R-:W-:Y:S01]  /*bfda0*/  IMAD.SHL.U32 R47, R38, 0x1000000, RZ ;  /* 0x01000000262f7824 */ /* 0x000fe200078e00ff */
[----:B------:R-:W-:-:S02]  /*bfdb0*/  LOP3.LUT R49, R56, 0xffff, RZ, 0xc0, !PT ;  /* 0x0000ffff38317812 */ /* 0x000fc400078ec0ff */
[----:B------:R-:W-:Y:S02]  /*bfdc0*/  LOP3.LUT R38, R72, R23, RZ, 0xfc, !PT ;  /* 0x0000001748267212 */ /* 0x000fe400078efcff */
[----:B------:R-:W-:Y:S02]  /*bfdd0*/  LOP3.LUT R45, R78, R81, R46, 0xfe, !PT ;  /* 0x000000514e2d7212 */ /* 0x000fe400078efe2e */
[----:B------:R-:W-:Y:S02]  /*bfde0*/  LOP3.LUT R72, R58, 0xffff, RZ, 0xc0, !PT ;  /* 0x0000ffff3a487812 */ /* 0x000fe400078ec0ff */
[----:B------:R-:W-:Y:S02]  /*bfdf0*/  LOP3.LUT R44, R48, R83, R44, 0xfe, !PT ;  /* 0x00000053302c7212 */ /* 0x000fe400078efe2c */
[----:B------:R-:W-:Y:S02]  /*bfe00*/  SHF.R.U32.HI R46, RZ, 0x8, R49 ;  /* 0x00000008ff2e7819 */ /* 0x000fe40000011631 */
[----:B------:R-:W-:-:S02]  /*bfe10*/  PRMT R48, R56, 0x7732, RZ ;  /* 0x0000773238307816 */ /* 0x000fc400000000ff */
[----:B------:R-:W-:Y:S02]  /*bfe20*/  LOP3.LUT R23, R64, R47, RZ, 0xfc, !PT ;  /* 0x0000002f40177212 */ /* 0x000fe400078efcff */
[----:B------:R-:W-:Y:S02]  /*bfe30*/  SHF.R.U32.HI R47, RZ, 0x8, R72 ;  /* 0x00000008ff2f7819 */ /* 0x000fe40000011648 */
[----:B------:R-:W-:Y:S02]  /*bfe40*/  PRMT R58, R58, 0x7732, RZ ;  /* 0x000077323a3a7816 */ /* 0x000fe400000000ff */
[----:B------:R-:W-:Y:S02]  /*bfe50*/  LOP3.LUT R56, R46, 0xff, RZ, 0xc0, !PT ;  /* 0x000000ff2e387812 */ /* 0x000fe400078ec0ff */
        /* <DEDUP_REMOVED lines=11> */
[----:B------:R-:W-:-:S03]  /*bff10*/  SHF.L.U64.HI R87, R56, 0x8, RZ ;  /* 0x0000000838577819 */ /* 0x000fc600000102ff */
[----:B------:R-:W-:Y:S01]  /*bff20*/  IMAD.WIDE.U32 R56, R46, 0x1000000, RZ ;  /* 0x010000002e387825 */ /* 0x000fe200078e00ff */
[C---:B------:R-:W-:Y:S02]  /*bff30*/  LOP3.LUT R74, R59.reuse, 0xffff, RZ, 0xc0, !PT ;  /* 0x0000ffff3b4a7812 */ /* 0x040fe400078ec0ff */
[----:B------:R-:W-:Y:S01]  /*bff40*/  PRMT R80, R59, 0x7732, RZ ;  /* 0x000077323b507816 */ /* 0x000fe200000000ff */
[----:B------:R-:W-:Y:S01]  /*bff50*/  IMAD.WIDE.U32 R58, R58, 0x10000, RZ ;  /* 0x000100003a3a7825 */ /* 0x000fe200078e00ff */
[----:B------:R-:W-:Y:S02]  /*bff60*/  PRMT R81, R72, 0x6540, R83 ;  /* 0x0000654048517816 */ /* 0x000fe40000000053 */
[----:B------:R-:W-:Y:S01]  /*bff70*/  SHF.L.U64.HI R83, R83, 0x8, RZ ;  /* 0x0000000853537819 */ /* 0x000fe200000102ff */
[----:B------:R-:W-:Y:S01]  /*bff80*/  IMAD.WIDE.U32 R78, R47, 0x1000000, RZ ;  /* 0x010000002f4e7825 */ /* 0x000fe200078e00ff */
[----:B------:R-:W-:Y:S02]  /*bff90*/  LOP3.LUT R47, R56, R85, R48, 0xfe, !PT ;  /* 0x00000055382f7212 */ /* 0x000fe400078efe30 */
[----:B------:R-:W-:-:S02]  /*bffa0*/  LOP3.LUT R57, R57, R87, R49, 0xfe, !PT ;  /* 0x0000005739397212 */ /* 0x000fc400078efe31 */
[----:B------:R-:W-:Y:S02]  /*bffb0*/  SHF.R.U32.HI R48, RZ, 0x8, R64 ;  /* 0x00000008ff307819 */ /* 0x000fe40000011640 */
[----:B------:R-:W-:Y:S02]  /*bffc0*/  LOP3.LUT R59, R79, R83, R59, 0xfe, !PT ;  /* 0x000000534f3b7212 */ /* 0x000fe400078efe3b */
[----:B------:R-:W-:Y:S02]  /*bffd0*/  SHF.R.U32.HI R49, RZ, 0x8, R74 ;  /* 0x00000008ff317819 */ /* 0x000fe4000001164a */
[----:B------:R-:W-:Y:S02]  /*bffe0*/  LOP3.LUT R79, R57, 0xff, R64, 0xf8, !PT ;  /* 0x000000ff394f7812 */ /* 0x000fe400078ef840 */
[----:B------:R-:W-:Y:S01]  /*bfff0*/  PRMT R56, R48, 0x7104, RZ ;  /* 0x0000710430387816 */ /* 0x000fe200000000ff */
[----:B------:R-:W-:Y:S01]  /*c0000*/  IMAD.MOV.U32 R48, RZ, RZ, R76 ;  /* 0x000000ffff307224 */ /* 0x000fe200078e004c */
[----:B------:R-:W-:-:S02]  /*c0010*/  LOP3.LUT R46, R78, R81, R58, 0xfe, !PT ;  /* 0x000000514e2e7212 */ /* 0x000fc400078efe3a */
[----:B------:R-:W-:Y:S02]  /*c0020*/  LOP3.LUT R58, R59, 0xff, R74, 0xf8, !PT ;  /* 0x000000ff3b3a7812 */ /* 0x000fe400078ef84a */
[----:B------:R-:W-:Y:S01]  /*c0030*/  PRMT R57, R49, 0x7104, RZ ;  /* 0x0000710431397816 */ /* 0x000fe200000000ff */
[----:B------:R-:W-:Y:S01]  /*c0040*/  IMAD.MOV.U32 R49, RZ, RZ, R80 ;  /* 0x000000ffff317224 */ /* 0x000fe200078e0050 */
[----:B------:R-:W-:Y:S01]  /*c0050*/  LOP3.LUT R59, R79, R56, RZ, 0xfc, !PT ;  /* 0x000000384f3b7212 */ /* 0x000fe200078efcff */
[----:B------:R-:W-:Y:S01]  /*c0060*/  IMAD.U32 R56, R48, 0x10000, RZ ;  /* 0x0001000030387824 */ /* 0x000fe200078e00ff */
[----:B---3--:R-:W-:Y:S02]  /*c0070*/  IADD3 R89, P0, P1, R73, R54, R30 ;  /* 0x0000003649597210 */ /* 0x008fe4000791e01e */
[----:B------:R-:W-:Y:S01]  /*c0080*/  LOP3.LUT R58, R58, R57, RZ, 0xfc, !PT ;  /* 0x000000393a3a7212 */ /* 0x000fe200078efcff */
[----:B------:R-:W-:Y:S01]  /*c0090*/  IMAD.U32 R57, R49, 0x10000, RZ ;  /* 0x0001000031397824 */ /* 0x000fe200078e00ff */
[----:B------:R-:W-:-:S02]  /*c00a0*/  SHF.R.U32.HI R48, RZ, 0x8, R48 ;  /* 0x00000008ff307819 */ /* 0x000fc40000011630 */
[----:B------:R-:W-:Y:S02]  /*c00b0*/  IADD3.X R81, R71, R55, R31, P0, P1 ;  /* 0x0000003747517210 */ /* 0x000fe400007e241f */
[----:B------:R-:W-:Y:S02]  /*c00c0*/  IADD3 R85, P0, P1, R65, R52, R28 ;  /* 0x0000003441557210 */ /* 0x000fe4000791e01c */
[----:B------:R-:W-:Y:S02]  /*c00d0*/  LOP3.LUT R48, R48, 0xffff, RZ, 0xc0, !PT ;  /* 0x0000ffff30307812 */ /* 0x000fe400078ec0ff */
[----:B------:R-:W-:Y:S02]  /*c00e0*/  LOP3.LUT R59, R59, 0xff0000, R56, 0xf8, !PT ;  /* 0x00ff00003b3b7812 */ /* 0x000fe400078ef838 */
[----:B------:R-:W-:Y:S02]  /*c00f0*/  LOP3.LUT R56, R58, 0xff0000, R57, 0xf8, !PT ;  /* 0x00ff00003a387812 */ /* 0x000fe400078ef839 */
[----:B------:R-:W-:Y:S01]  /*c0100*/  IADD3.X R57, R67, R53, R29, P0, P1 ;  /* 0x0000003543397210 */ /* 0x000fe200007e241d */
[----:B------:R-:W-:Y:S01]  /*c0110*/  IMAD.SHL.U32 R48, R48, 0x1000000, RZ ;  /* 0x0100000030307824 */ /* 0x000fe200078e00ff */
[----:B----4-:R-:W-:-:S02]  /*c0120*/  LOP3.LUT R58, R26, 0x2b3e6c1f, R89, 0x96, !PT ;  /* 0x2b3e6c1f1a3a7812 */ /* 0x010fc400078e9659 */
[----:B------:R-:W-:Y:S02]  /*c0130*/  LOP3.LUT R72, R27, 0x9b05688c, R81, 0x96, !PT ;  /* 0x9b05688c1b487812 */ /* 0x000fe400078e9651 */
[----:B------:R-:W-:Y:S02]  /*c0140*/  SHF.R.U32.HI R26, RZ, 0x8, R49 ;  /* 0x00000008ff1a7819 */ /* 0x000fe40000011631 */
[----:B------:R-:W-:Y:S02]  /*c0150*/  LOP3.LUT R76, R25, 0x510e527f, R57, 0x96, !PT ;  /* 0x510e527f194c7812 */ /* 0x000fe400078e9639 */
[----:B------:R-:W-:Y:S02]  /*c0160*/  IADD3 R83, P3, R72, -0x7b3558c5, RZ ;  /* 0x84caa73b48537810 */ /* 0x000fe40007f7e0ff */
[----:B------:R-:W-:Y:S02]  /*c0170*/  LOP3.LUT R27, R26, 0xffff, RZ, 0xc0, !PT ;  /* 0x0000ffff1a1b7812 */ /* 0x000fe400078ec0ff */
[----:B------:R-:W-:-:S02]  /*c0180*/  LOP3.LUT R26, R59, R48, RZ, 0xfc, !PT ;  /* 0x000000303b1a7212 */ /* 0x000fc400078efcff */
[----:B------:R-:W-:Y:S02]  /*c0190*/  LOP3.LUT R91, R24, 0xade682d1, R85, 0x96, !PT ;  /* 0xade682d1185b7812 */ /* 0x000fe400078e9655 */
[----:B------:R-:W-:Y:S02]  /*c01a0*/  IADD3 R59, P0, R76, -0xc4336f8, RZ ;  /* 0xf3bcc9084c3b7810 */ /* 0x000fe40007f1e0ff */
[----:B------:R-:W-:Y:S01]  /*c01b0*/  IADD3.X R87, R58, -0x4498517b, RZ, P3, !PT ;  /* 0xbb67ae853a577810 */ /* 0x000fe20001ffe4ff */
[----:B------:R-:W-:Y:S01]  /*c01c0*/  IMAD.SHL.U32 R27, R27, 0x1000000, RZ ;  /* 0x010000001b1b7824 */ /* 0x000fe200078e00ff */
[----:B------:R-:W-:Y:S02]  /*c01d0*/  IADD3.X R79, R91, 0x6a09e667, RZ, P0, !PT ;  /* 0x6a09e6675b4f7810 */ /* 0x000fe400007fe4ff */
[----:B------:R-:W-:Y:S02]  /*c01e0*/  LOP3.LUT R49, R54, R83, RZ, 0x3c, !PT ;  /* 0x0000005336317212 */ /* 0x000fe400078e3cff */
[----:B------:R-:W-:-:S02]  /*c01f0*/  LOP3.LUT R48, R55, R87, RZ, 0x3c, !PT ;  /* 0x0000005737307212 */ /* 0x000fc400078e3cff */
[----:B------:R-:W-:Y:S02]  /*c0200*/  IADD3 R93, P0, P1, R75, R40, R32 ;  /* 0x000000284b5d7210 */ /* 0x000fe4000791e020 */
[----:B------:R-:W-:Y:S02]  /*c0210*/  LOP3.LUT R24, R56, R27, RZ, 0xfc, !PT ;  /* 0x0000001b38187212 */ /* 0x000fe400078efcff */
[----:B------:R-:W-:Y:S02]  /*c0220*/  LOP3.LUT R95, R52, R59, RZ, 0x3c, !PT ;  /* 0x0000003b345f7212 */ /* 0x000fe400078e3cff */
[----:B------:R-:W-:Y:S02]  /*c0230*/  LOP3.LUT R74, R53, R79, RZ, 0x3c, !PT ;  /* 0x0000004f354a7212 */ /* 0x000fe400078e3cff */
[----:B------:R-:W-:Y:S02]  /*c0240*/  SHF.L.W.U32.HI R56, R49, 0x8, R48 ;  /* 0x0000000831387819 */ /* 0x000fe40000010e30 */
[----:B------:R-:W-:-:S02]  /*c0250*/  IADD3.X R103, R77, R41, R33, P0, P1 ;  /* 0x000000294d677210 */ /* 0x000fc400007e2421 */
[----:B------:R-:W-:Y:S02]  /*c0260*/  IADD3 R97, P3, P4, R19, R42, R34 ;  /* 0x0000002a13617210 */ /* 0x000fe40007c7e022 */
[----:B------:R-:W-:Y:S02]  /*c0270*/  SHF.L.W.U32.HI R64, R74, 0x8, R95 ;  /* 0x000000084a407819 */ /* 0x000fe40000010e5f */
[----:B------:R-:W-:Y:S02]  /*c0280*/  SHF.L.W.U32.HI R49, R48, 0x8, R49 ;  /* 0x0000000830317819 */ /* 0x000fe40000010e31 */
[----:B------:R-:W-:Y:S02]  /*c0290*/  IADD3 R89, P5, P6, R69, R89, R56 ;  /* 0x0000005945597210 */ /* 0x000fe40007ebe038 */
[----:B------:R-:W-:Y:S02]  /*c02a0*/  SHF.L.W.U32.HI R95, R95, 0x8, R74 ;  /* 0x000000085f5f7819 */ /* 0x000fe40000010e4a */
[----:B------:R-:W-:-:S02]  /*c02b0*/  LOP3.LUT R74, R61, 0x1f83d9ab, R103, 0x96, !PT ;  /* 0x1f83d9ab3d4a7812 */ /* 0x000fc400078e9667 */
[----:B------:R-:W-:Y:S02]  /*c02c0*/  IADD3.X R99, R39, R43, R35, P3, P4 ;  /* 0x0000002b27637210 */ /* 0x000fe40001fe8423 */
[----:B------:R-:W-:Y:S02]  /*c02d0*/  IADD3.X R81, R70, R81, R49, P5, P6 ;  /* 0x0000005146517210 */ /* 0x000fe40002fec431 */
[----:B------:R-:W-:Y:S02]  /*c02e0*/  LOP3.LUT R80, R60, 0xfb41bd6b, R93, 0x96, !PT ;  /* 0xfb41bd6b3c507812 */ /* 0x000fe400078e965d */
[----:B------:R-:W-:Y:S02]  /*c02f0*/  IADD3 R86, P3, R74, -0x16b07d5, RZ ;  /* 0xfe94f82b4a567810 */ /* 0x000fe40007f7e0ff */
[----:B------:R-:W-:Y:S02]  /*c0300*/  LOP3.LUT R82, R63, 0x5be0cd19, R99, 0x96, !PT ;  /* 0x5be0cd193f527812 */ /* 0x000fe400078e9663 */
[----:B------:R-:W-:-:S02]  /*c0310*/  LOP3.LUT R25, R72, R89, RZ, 0x3c, !PT ;  /* 0x0000005948197212 */ /* 0x000fc400078e3cff */
[----:B------:R-:W-:Y:S02]  /*c0320*/  LOP3.LUT R48, R58, R81, RZ, 0x3c, !PT ;  /* 0x000000513a307212 */ /* 0x000fe400078e3cff */
[----:B------:R-:W-:Y:S02]  /*c0330*/  IADD3.X R107, R80, 0x3c6ef372, RZ, P3, !PT ;  /* 0x3c6ef372506b7810 */ /* 0x000fe40001ffe4ff */
[----:B------:R-:W-:Y:S02]  /*c0340*/  LOP3.LUT R58, R62, 0x137e2179, R97, 0x96, !PT ;  /* 0x137e21793e3a7812 */ /* 0x000fe400078e9661 */
[----:B------:R-:W-:Y:S02]  /*c0350*/  IADD3 R101, P4, R82, 0x5f1d36f1, RZ ;  /* 0x5f1d36f152657810 */ /* 0x000fe40007f9e0ff */
[----:B------:R-:W-:Y:S02]  /*c0360*/  IADD3 R85, P0, P1, R66, R85, R95 ;  /* 0x0000005542557210 */ /* 0x000fe4000791e05f */
[----:B------:R-:W-:-:S02]  /*c0370*/  SHF.L.W.U32.HI R27, R48, 0x10, R25 ;  /* 0x00000010301b7819 */ /* 0x000fc40000010e19 */
[----:B------:R-:W-:Y:S02]  /*c0380*/  SHF.L.W.U32.HI R25, R25, 0x10, R48 ;  /* 0x0000001019197819 */ /* 0x000fe40000010e30 */
[----:B------:R-:W-:Y:S02]  /*c0390*/  LOP3.LUT R72, R40, R86, RZ, 0x3c, !PT ;  /* 0x0000005628487212 */ /* 0x000fe400078e3cff */
[----:B------:R-:W-:Y:S02]  /*c03a0*/  LOP3.LUT R61, R41, R107, RZ, 0x3c, !PT ;  /* 0x0000006b293d7212 */ /* 0x000fe400078e3cff */
[----:B------:R-:W-:Y:S02]  /*c03b0*/  IADD3.X R60, R58, -0x5ab00ac6, RZ, P4, !PT ;  /* 0xa54ff53a3a3c7810 */ /* 0x000fe400027fe4ff */
[----:B------:R-:W-:Y:S02]  /*c03c0*/  IADD3.X R94, R68, R57, R64, P0, P1 ;  /* 0x00000039445e7210 */ /* 0x000fe400007e2440 */
[----:B------:R-:W-:-:S02]  /*c03d0*/  LOP3.LUT R48, R76, R85, RZ, 0x3c, !PT ;  /* 0x000000554c307212 */ /* 0x000fc400078e3cff */
[----:B------:R-:W-:Y:S02]  /*c03e0*/  SHF.L.W.U32.HI R76, R72, 0x8, R61 ;  /* 0x00000008484c7819 */ /* 0x000fe40000010e3d */
[----:B------:R-:W-:Y:S02]  /*c03f0*/  IADD3 R62, P0, R25, R83, RZ ;  /* 0x00000053193e7210 */ /* 0x000fe40007f1e0ff */
[----:B------:R-:W-:Y:S02]  /*c0400*/  LOP3.LUT R78, R42, R101, RZ, 0x3c, !PT ;  /* 0x000000652a4e7212 */ /* 0x000fe400078e3cff */
[----:B------:R-:W-:Y:S02]  /*c0410*/  LOP3.LUT R63, R43, R60, RZ, 0x3c, !PT ;  /* 0x0000003c2b3f7212 */ /* 0x000fe400078e3cff */
[----:B------:R-:W-:Y:S01]  /*c0420*/  LOP3.LUT R91, R91, R94, RZ, 0x3c, !PT ;  /* 0x0000005e5b5b7212 */ /* 0x000fe200078e3cff */
[----:B------:R-:W-:Y:S01]  /*c0430*/  IMAD.X R87, R27, 0x1, R87, P0 ;  /* 0x000000011b577824 */ /* 0x000fe200000e0657 */
        /* <DEDUP_REMOVED lines=8> */
[----:B------:R-:W-:Y:S02]  /*c04c0*/  LOP3.LUT R56, R56, R62, RZ, 0x3c, !PT ;  /* 0x0000003e38387212 */ /* 0x000fe400078e3cff */
[----:B------:R-:W-:Y:S02]  /*c04d0*/  LOP3.LUT R83, R49, R87, RZ, 0x3c, !PT ;  /* 0x0000005731537212 */ /* 0x000fe400078e3cff */
[----:B------:R-:W-:Y:S02]  /*c04e0*/  LOP3.LUT R74, R74, R93, RZ, 0x3c, !PT ;  /* 0x0000005d4a4a7212 */ /* 0x000fe400078e3cff */
[----:B------:R-:W-:Y:S02]  /*c04f0*/  LOP3.LUT R49, R80, R91, RZ, 0x3c, !PT ;  /* 0x0000005b50317212 */ /* 0x000fe400078e3cff */
[----:B------:R-:W-:-:S02]  /*c0500*/  IADD3.X R97, R17, R99, R78, P4, P5 ;  /* 0x0000006311617210 */ /* 0x000fc400027ea44e */
        /* <DEDUP_REMOVED lines=8> */
[----:B------:R-:W-:Y:S01]  /*c0590*/  IADD3 R86, P1, R49, R86, RZ ;  /* 0x0000005631567210 */ /* 0x000fe20007f3e0ff */
        /* <DEDUP_REMOVED lines=49> */
[----:B------:R-:W-:Y:S02]  /*c08b0*/  LOP3.LUT R96, R76, R62, RZ, 0x3c, !PT ;  /* 0x0000003e4c607212 */ /* 0x000fe400078e3cff */
[----:B------:R-:W-:Y:S02]  /*c08c0*/  LOP3.LUT R61, R61, R87, RZ, 0x3c, !PT ;  /* 0x000000573d3d7212 */ /* 0x000fe400078e3cff */
[----:B------:R-:W-:-:S02]  /*c08d0*/  LOP3.LUT R88, R101, R74, RZ, 0x3c, !PT ;  /* 0x0000004a65587212 */ /* 0x000fc400078e3cff */
[----:B------:R-:W-:Y:S02]  /*c08e0*/  SHF.L.W.U32.HI R83, R83, 0x8, R80 ;  /* 0x0000000853537819 */ /* 0x000fe40000010e50 */
        /* <DEDUP_REMOVED lines=97> */
[----:B------:R-:W-:Y:S02]  /*c0f00*/  LOP3.LUT R98, R87, R58, R91, 0x96, !PT ;  /* 0x0000003a57627212 */ /* 0x000fe400078e965b */
        /* <DEDUP_REMOVED lines=198> */
[----:B------:R-:W-:Y:S01]  /*c1b70*/  SHF.L.W.U32.HI R62, R98, 0x1, R81 ;  /* 0x00000001623e7819 */ /* 0x000fe20000010e51 */
[----:B------:R-:W-:Y:S01]  /*c1b80*/  IMAD.X R95, R49, 0x1, R74, P1 ;  /* 0x00000001315f7824 */ /* 0x000fe200008e064a */
        /* <DEDUP_REMOVED lines=61> */
[----:B------:R-:W-:Y:S02]  /*c1f60*/  LOP3.LUT R58, R81, R58, R91, 0x96, !PT ;  /* 0x0000003a513a7212 */ /* 0x000fe400078e965b */
        /* <DEDUP_REMOVED lines=8> */
[----:B------:R-:W-:Y:S02]  /*c1ff0*/  LOP3.LUT R56, R78, R48, R93, 0x96, !PT ;  /* 0x000000304e387212 */ /* 0x000fe400078e965d */
[----:B------:R-:W-:Y:S02]  /*c2000*/  IADD3.X R96, R68, R93, R87, P0, P1 ;  /* 0x0000005d44607210 */ /* 0x000fe400007e2457 */
        /* <DEDUP_REMOVED lines=77> */
[----:B------:R-:W-:Y:S02]  /*c24e0*/  SHF.L.W.U32.HI R90, R90, 0x8, R95 ;  /* 0x000000085a5a7819 */ /* 0x000fe40000010e5f */
        /* <DEDUP_REMOVED lines=20> */
[----:B------:R-:W-:Y:S02]  /*c2630*/  IADD3 R97, P1, R48, R83, RZ ;  /* 0x0000005330617210 */ /* 0x000fe40007f3e0ff */
[----:B------:R-:W-:Y:S02]  /*c2640*/  SHF.L.W.U32.HI R58, R84, 0x10, R57 ;  /* 0x00000010543a7819 */ /* 0x000fe40000010e39 */
[----:B------:R-:W-:Y:S02]  /*c2650*/  LOP3.LUT R100, R100, R63, RZ, 0x3c, !PT ;  /* 0x0000003f64647212 */ /* 0x000fe400078e3cff */
[----:B------:R-:W-:Y:S02]  /*c2660*/  LOP3.LUT R95, R98, R91, RZ, 0x3c, !PT ;  /* 0x0000005b625f7212 */ /* 0x000fe400078e3cff */
        /* <DEDUP_REMOVED lines=11> */
[----:B------:R-:W-:Y:S02]  /*c2720*/  LOP3.LUT R88, R90, R95, RZ, 0x3c, !PT ;  /* 0x0000005f5a587212 */ /* 0x000fe400078e3cff */
        /* <DEDUP_REMOVED lines=73> */
[----:B------:R-:W-:Y:S02]  /*c2bc0*/  SHF.L.W.U32.HI R59, R100, 0x10, R99 ;  /* 0x00000010643b7819 */ /* 0x000fe40000010e63 */
[----:B------:R-:W-:Y:S02]  /*c2bd0*/  LOP3.LUT R101, R95, R74, RZ, 0x3c, !PT ;  /* 0x0000004a5f657212 */ /* 0x000fe400078e3cff */
        /* <DEDUP_REMOVED lines=23> */
[----:B------:R-:W-:Y:S02]  /*c2d50*/  SHF.L.W.U32.HI R88, R90, 0x1, R61 ;  /* 0x000000015a587819 */ /* 0x000fe40000010e3d */
        /* <DEDUP_REMOVED lines=123> */
[----:B------:R-:W-:Y:S02]  /*c3510*/  IADD3 R74, P0, P1, R66, R82, R97 ;  /* 0x00000052424a7210 */ /* 0x000fe4000791e061 */
[----:B------:R-:W-:Y:S02]  /*c3520*/  IADD3 R80, P3, P4, R44, R89, R83 ;  /* 0x000000592c507210 */ /* 0x000fe40007c7e053 */
[----:B------:R-:W-:-:S02]  /*c3530*/  SHF.L.W.U32.HI R86, R91, 0x8, R94 ;  /* 0x000000085b567819 */ /* 0x000fc40000010e5e */
[----:B------:R-:W-:Y:S02]  /*c3540*/  IADD3.X R62, R68, R79, R95, P0, P1 ;  /* 0x0000004f443e7210 */ /* 0x000fe400007e245f */
[----:B------:R-:W-:Y:S02]  /*c3550*/  SHF.L.W.U32.HI R94, R94, 0x8, R91 ;  /* 0x000000085e5e7819 */ /* 0x000fe40000010e5b */
[----:B------:R-:W-:Y:S02]  /*c3560*/  LOP3.LUT R58, R74, R58, R79, 0x96, !PT ;  /* 0x0000003a4a3a7212 */ /* 0x000fe400078e964f */
[----:B------:R-:W-:Y:S02]  /*c3570*/  LOP3.LUT R98, R80, R59, R90, 0x96, !PT ;  /* 0x0000003b50627212 */ /* 0x000fe400078e965a */
[----:B------:R-:W-:Y:S02]  /*c3580*/  IADD3.X R91, R38, R90, R85, P3, P4 ;  /* 0x0000005a265b7210 */ /* 0x000fe40001fe8455 */
[----:B------:R-:W-:-:S02]  /*c3590*/  IADD3 R79, P0, P1, R13, R78, R88 ;  /* 0x0000004e0d4f7210 */ /* 0x000fc4000791e058 */
[----:B------:R-:W-:Y:S02]  /*c35a0*/  LOP3.LUT R59, R62, R57, R82, 0x96, !PT ;  /* 0x000000393e3b7212 */ /* 0x000fe400078e9652 */
[----:B------:R-:W-:Y:S02]  /*c35b0*/  IADD3 R82, P3, P4, R45, R72, R94 ;  /* 0x000000482d527210 */ /* 0x000fe40007c7e05e */
[----:B------:R-:W-:Y:S02]  /*c35c0*/  IADD3.X R90, R12, R93, R87, P0, P1 ;  /* 0x0000005d0c5a7210 */ /* 0x000fe400007e2457 */
[----:B------:R-:W-:Y:S02]  /*c35d0*/  LOP3.LUT R89, R91, R56, R89, 0x96, !PT ;  /* 0x000000385b597212 */ /* 0x000fe400078e9659 */
[----:B------:R-:W-:Y:S02]  /*c35e0*/  LOP3.LUT R57, R82, R49, R96, 0x96, !PT ;  /* 0x0000003152397212 */ /* 0x000fe400078e9660 */
        /* <DEDUP_REMOVED lines=74> */
[----:B------:R-:W-:Y:S02]  /*c3a90*/  IADD3 R87, P3, P4, R20, R85, R100 ;  /* 0x0000005514577210 */ /* 0x000fe40007c7e064 */
[----:B------:R-:W-:Y:S02]  /*c3aa0*/  SHF.L.W.U32.HI R94, R94, 0x8, R93 ;  /* 0x000000085e5e7819 */ /* 0x000fe40000010e5d */
[----:B------:R-:W-:Y:S02]  /*c3ab0*/  LOP3.LUT R97, R78, R59, R62, 0x96, !PT ;  /* 0x0000003b4e617212 */ /* 0x000fe400078e963e */
[----:B------:R-:W-:Y:S02]  /*c3ac0*/  SHF.L.W.U32.HI R93, R95, 0x8, R92 ;  /* 0x000000085f5d7819 */ /* 0x000fe40000010e5c */
[----:B------:R-:W-:-:S02]  /*c3ad0*/  IADD3.X R62, R38, R62, R81, P0, P1 ;  /* 0x0000003e263e7210 */ /* 0x000fc400007e2451 */
[----:B------:R-:W-:Y:S02]  /*c3ae0*/  SHF.L.W.U32.HI R92, R92, 0x8, R95 ;  /* 0x000000085c5c7819 */ /* 0x000fe40000010e5f */
        /* <DEDUP_REMOVED lines=22> */
[----:B------:R-:W-:Y:S02]  /*c3c50*/  IADD3 R101, P3, R57, R64, RZ ;  /* 0x0000004039657210 */ /* 0x000fe40007f7e0ff */
[----:B------:R-:W-:-:S02]  /*c3c60*/  SHF.L.W.U32.HI R59, R102, 0x10, R97 ;  /* 0x00000010663b7819 */ /* 0x000fc40000010e61 */
        /* <DEDUP_REMOVED lines=61> */
[----:B------:R-:W-:Y:S02]  /*c4040*/  IADD3.X R92, R23, R83, R94, P0, P1 ;  /* 0x00000053175c7210 */ /* 0x000fe400007e245e */
[----:B------:R-:W-:-:S02]  /*c4050*/  SHF.L.W.U32.HI R96, R96, 0x8, R93 ;  /* 0x0000000860607819 */ /* 0x000fc40000010e5d */
[----:B------:R-:W-:Y:S02]  /*c4060*/  LOP3.LUT R58, R63, R58, R83, 0x96, !PT ;  /* 0x0000003a3f3a7212 */ /* 0x000fe400078e9653 */
        /* <DEDUP_REMOVED lines=26> */
[----:B------:R-:W-:Y:S02]  /*c4210*/  SHF.L.W.U32.HI R81, R87, 0x1, R64 ;  /* 0x0000000157517819 */ /* 0x000fe40000010e40 */
[----:B------:R-:W-:Y:S01]  /*c4220*/  IADD3 R98, P1, R49, R60, RZ ;  /* 0x0000003c31627210 */ /* 0x000fe20007f3e0ff */
[----:B------:R-:W-:Y:S01]  /*c4230*/  IMAD.X R60, R56, 0x1, R85, P3 ;  /* 0x00000001383c7824 */ /* 0x000fe200018e0655 */
        /* <DEDUP_REMOVED lines=58> */
[----:B------:R-:W-:Y:S02]  /*c45e0*/  LOP3.LUT R96, R82, R59, R92, 0x96, !PT ;  /* 0x0000003b52607212 */ /* 0x000fe400078e965c */
        /* <DEDUP_REMOVED lines=23> */
[----:B------:R-:W-:Y:S02]  /*c4760*/  IADD3 R96, P3, R57, R74, RZ ;  /* 0x0000004a39607210 */ /* 0x000fe40007f7e0ff */
        /* <DEDUP_REMOVED lines=115> */
[----:B------:R-:W-:Y:S02]  /*c4ea0*/  IADD3.X R100, R70, R97, R100, P3, P4 ;  /* 0x0000006146647210 */ /* 0x000fe40001fe8464 */
[----:B------:R-:W-:Y:S02]  /*c4eb0*/  LOP3.LUT R60, R49, R92, RZ, 0x3c, !PT ;  /* 0x0000005c313c7212 */ /* 0x000fe400078e3cff */
[----:B------:R-:W-:-:S02]  /*c4ec0*/  LOP3.LUT R72, R58, R79, RZ, 0x3c, !PT ;  /* 0x0000004f3a487212 */ /* 0x000fc400078e3cff */
[----:B------:R-:W-:Y:S02]  /*c4ed0*/  LOP3.LUT R61, R59, R84, RZ, 0x3c, !PT ;  /* 0x000000543b3d7212 */ /* 0x000fe400078e3cff */
[----:B------:R-:W-:Y:S02]  /*c4ee0*/  LOP3.LUT R74, R25, R100, RZ, 0x3c, !PT ;  /* 0x00000064194a7212 */ /* 0x000fe400078e3cff */
[----:B------:R-:W-:Y:S02]  /*c4ef0*/  IADD3 R83, P3, R60, R83, RZ ;  /* 0x000000533c537210 */ /* 0x000fe40007f7e0ff */
[----:B------:R-:W-:Y:S02]  /*c4f00*/  IADD3 R72, P1, R72, R90, RZ ;  /* 0x0000005a48487210 */ /* 0x000fe40007f3e0ff */
[----:B------:R-:W-:Y:S02]  /*c4f10*/  IADD3 R61, P0, R61, R94, RZ ;  /* 0x0000005e3d3d7210 */ /* 0x000fe40007f1e0ff */
[----:B------:R-:W-:-:S02]  /*c4f20*/  LOP3.LUT R86, R56, R64, RZ, 0x3c, !PT ;  /* 0x0000004038567212 */ /* 0x000fc400078e3cff */
        /* <DEDUP_REMOVED lines=23> */
[----:B------:R-:W-:Y:S02]  /*c50a0*/  IADD3 R81, P3, P4, R47, R64, R94 ;  /* 0x000000402f517210 */ /* 0x000fe40007c7e05e */
        /* <DEDUP_REMOVED lines=148> */
[----:B------:R-:W-:Y:S02]  /*c59f0*/  LOP3.LUT R60, R57, R88, RZ, 0x3c, !PT ;  /* 0x00000058393c7212 */ /* 0x000fe400078e3cff */
[----:B------:R-:W-:-:S02]  /*c5a00*/  IADD3 R82, P1, R82, R85, RZ ;  /* 0x0000005552527210 */ /* 0x000fc40007f3e0ff */
        /* <DEDUP_REMOVED lines=51> */
[----:B------:R-:W-:Y:S02]  /*c5d40*/  SHF.L.W.U32.HI R56, R97, 0x10, R98 ;  /* 0x0000001061387819 */ /* 0x000fe40000010e62 */
[----:B------:R-:W-:Y:S02]  /*c5d50*/  IADD3 R94, P1, R27, R62, RZ ;  /* 0x0000003e1b5e7210 */ /* 0x000fe40007f3e0ff */
[----:B------:R-:W-:-:S02]  /*c5d60*/  LOP3.LUT R79, R96, R74, RZ, 0x3c, !PT ;  /* 0x0000004a604f7212 */ /* 0x000fc400078e3cff */
[----:B------:R-:W-:Y:S01]  /*c5d70*/  SHF.L.W.U32.HI R59, R98, 0x10, R97 ;  /* 0x00000010623b7819 */ /* 0x000fe20000010e61 */
[----:B------:R-:W-:Y:S01]  /*c5d80*/  IMAD.X R92, R49, 0x1, R76, P1 ;  /* 0x00000001315c7824 */ /* 0x000fe200008e064c */
[----:B------:R-:W-:Y:S02]  /*c5d90*/  IADD3 R97, P3, R57, R72, RZ ;  /* 0x0000004839617210 */ /* 0x000fe40007f7e0ff */
[----:B------:R-:W-:Y:S02]  /*c5da0*/  IADD3 R96, P0, R56, R61, RZ ;  /* 0x0000003d38607210 */ /* 0x000fe40007f1e0ff */
[----:B------:R-:W-:Y:S02]  /*c5db0*/  SHF.L.W.U32.HI R62, R78, 0x1, R79 ;  /* 0x000000014e3e7819 */ /* 0x000fe40000010e4f */
[----:B------:R-:W-:Y:S02]  /*c5dc0*/  SHF.L.W.U32.HI R79, R79, 0x1, R78 ;  /* 0x000000014f4f7819 */ /* 0x000fe40000010e4e */
        /* <DEDUP_REMOVED lines=15> */
[----:B------:R-:W-:Y:S02]  /*c5ec0*/  SHF.L.W.U32.HI R93, R72, 0x1, R83 ;  /* 0x00000001485d7819 */ /* 0x000fe40000010e53 */
[----:B------:R-:W-:-:S02]  /*c5ed0*/  IADD3.X R83, R38, R79, R64, P3, P4 ;  /* 0x0000004f26537210 */ /* 0x000fc40001fe8440 */
        /* <DEDUP_REMOVED lines=40> */
[----:B------:R-:W-:-:S02]  /*c6160*/  LOP3.LUT R58, R79, R58, R83, 0x96, !PT ;  /* 0x0000003a4f3a7212 */ /* 0x000fc400078e9653 */
[----:B------:R-:W-:Y:S02]  /*c6170*/  LOP3.LUT R97, R94, R59, R84, 0x96, !PT ;  /* 0x0000003b5e617212 */ /* 0x000fe400078e9654 */
        /* <DEDUP_REMOVED lines=20> */
[----:B------:R-:W-:Y:S02]  /*c62c0*/  SHF.L.W.U32.HI R57, R97, 0x10, R98 ;  /* 0x0000001061397819 */ /* 0x000fe40000010e62 */
[----:B------:R-:W-:Y:S01]  /*c62d0*/  LOP3.LUT R81, R95, R80, RZ, 0x3c, !PT ;  /* 0x000000505f517212 */ /* 0x000fe200078e3cff */
[----:B------:R-:W-:Y:S01]  /*c62e0*/  IMAD.X R95, R56, 0x1, R89, P3 ;  /* 0x00000001385f7824 */ /* 0x000fe200018e0659 */
[----:B------:R-:W-:Y:S02]  /*c62f0*/  SHF.L.W.U32.HI R59, R98, 0x10, R97 ;  /* 0x00000010623b7819 */ /* 0x000fe40000010e61 */
[----:B------:R-:W-:-:S02]  /*c6300*/  IADD3 R98, P0, R57, R72, RZ ;  /* 0x0000004839627210 */ /* 0x000fc40007f1e0ff */
[----:B------:R-:W-:Y:S02]  /*c6310*/  IADD3 R60, P1, R49, R60, RZ ;  /* 0x0000003c313c7210 */ /* 0x000fe40007f3e0ff */
        /* <DEDUP_REMOVED lines=14> */
[----:B------:R-:W-:Y:S02]  /*c6400*/  SHF.L.W.U32.HI R93, R78, 0x1, R87 ;  /* 0x000000014e5d7819 */ /* 0x000fe40000010e57 */
[----:B------:R-:W-:Y:S02]  /*c6410*/  IADD3 R94, P5, P6, R13, R74, R94 ;  /* 0x0000004a0d5e7210 */ /* 0x000fe40007ebe05e */
[----:B------:R-:W-:Y:S02]  /*c6420*/  SHF.L.W.U32.HI R86, R87, 0x1, R78 ;  /* 0x0000000157567819 */ /* 0x000fe40000010e4e */
[----:B------:R-:W-:Y:S02]  /*c6430*/  IADD3.X R62, R18, R99, R62, P3, P4 ;  /* 0x00000063123e7210 */ /* 0x000fe40001fe843e */
[----:B------:R-:W-:-:S02]  /*c6440*/  SHF.L.W.U32.HI R89, R97, 0x1, R90 ;  /* 0x0000000161597819 */ /* 0x000fc40000010e5a */
[----:B------:R-:W-:Y:S02]  /*c6450*/  IADD3 R64, P0, P1, R16, R93, R85 ;  /* 0x0000005d10407210 */ /* 0x000fe4000791e055 */
[----:B------:R-:W-:Y:S02]  /*c6460*/  IADD3.X R78, R12, R81, R83, P5, P6 ;  /* 0x000000510c4e7210 */ /* 0x000fe40002fec453 */
[----:B------:R-:W-:Y:S02]  /*c6470*/  LOP3.LUT R61, R59, R62, RZ, 0x3c, !PT ;  /* 0x0000003e3b3d7212 */ /* 0x000fe400078e3cff */
[----:B------:R-:W-:Y:S02]  /*c6480*/  SHF.L.W.U32.HI R97, R90, 0x1, R97 ;  /* 0x000000015a617819 */ /* 0x000fe40000010e61 */
[----:B------:R-:W-:Y:S02]  /*c6490*/  IADD3 R79, P3, P4, R66, R89, R76 ;  /* 0x00000059424f7210 */ /* 0x000fe40007c7e04c */
[----:B------:R-:W-:-:S02]  /*c64a0*/  IADD3.X R87, R17, R86, R84, P0, P1 ;  /* 0x0000005611577210 */ /* 0x000fc400007e2454 */
[----:B------:R-:W-:Y:S02]  /*c64b0*/  LOP3.LUT R96, R58, R78, RZ, 0x3c, !PT ;  /* 0x0000004e3a607212 */ /* 0x000fe400078e3cff */
[----:B------:R-:W-:Y:S02]  /*c64c0*/  IADD3 R61, P0, R61, R60, RZ ;  /* 0x0000003c3d3d7210 */ /* 0x000fe40007f1e0ff */
        /* <DEDUP_REMOVED lines=52> */
[----:B------:R-:W-:Y:S02]  /*c6810*/  IADD3 R64, P0, R25, R96, RZ ;  /* 0x0000006019407210 */ /* 0x000fe40007f1e0ff */
[----:B------:R-:W-:Y:S02]  /*c6820*/  SHF.L.W.U32.HI R56, R91, 0x10, R104 ;  /* 0x000000105b387819 */ /* 0x000fe40000010e68 */
[----:B------:R-:W-:Y:S02]  /*c6830*/  IADD3 R80, P1, R49, R80, RZ ;  /* 0x0000005031507210 */ /* 0x000fe40007f3e0ff */
[----:B------:R-:W-:Y:S01]  /*c6840*/  IADD3 R101, P3, R57, R72, RZ ;  /* 0x0000004839657210 */ /* 0x000fe20007f7e0ff */
[----:B------:R-:W-:Y:S01]  /*c6850*/  IMAD.X R85, R27, 0x1, R92, P0 ;  /* 0x000000011b557824 */ /* 0x000fe200000e065c */
[----:B------:R-:W-:-:S02]  /*c6860*/  SHF.L.W.U32.HI R59, R104, 0x10, R91 ;  /* 0x00000010683b7819 */ /* 0x000fc40000010e5b */
[----:B------:R-:W-:Y:S01]  /*c6870*/  IADD3 R105, P0, R56, R61, RZ ;  /* 0x0000003d38697210 */ /* 0x000fe20007f1e0ff */
[----:B------:R-:W-:Y:S02]  /*c6880*/  IMAD.X R61, R48, 0x1, R63, P1 ;  /* 0x00000001303d7824 */ /* 0x000fe400008e063f */
        /* <DEDUP_REMOVED lines=20> */
[----:B------:R-:W-:Y:S02]  /*c69d0*/  IADD3 R76, P0, P1, R69, R99, R86 ;  /* 0x00000063454c7210 */ /* 0x000fe4000791e056 */
[----:B------:R-:W-:Y:S02]  /*c69e0*/  SHF.L.W.U32.HI R90, R84, 0x1, R91 ;  /* 0x00000001545a7819 */ /* 0x000fe40000010e5b */
        /* <DEDUP_REMOVED lines=148> */
[----:B------:R-:W-:Y:S02]  /*c7330*/  IADD3 R103, P0, R48, R81, RZ ;  /* 0x0000005130677210 */ /* 0x000fe40007f1e0ff */
[----:B------:R-:W-:-:S02]  /*c7340*/  SHF.L.W.U32.HI R57, R83, 0x10, R56 ;  /* 0x0000001053397819 */ /* 0x000fc40000010e38 */
[----:B------:R-:W-:Y:S02]  /*c7350*/  LOP3.LUT R90, R95, R74, RZ, 0x3c, !PT ;  /* 0x0000004a5f5a7212 */ /* 0x000fe400078e3cff */
        /* <DEDUP_REMOVED lines=40> */
[----:B------:R-:W-:-:S02]  /*c75e0*/  LOP3.LUT R95, R49, R98, RZ, 0x3c, !PT ;  /* 0x00000062315f7212 */ /* 0x000fc400078e3cff */
[----:B------:R-:W-:Y:S01]  /*c75f0*/  LOP3.LUT R78, R91, R72, RZ, 0x3c, !PT ;  /* 0x000000485b4e7212 */ /* 0x000fe200078e3cff */
[----:B------:R-:W-:Y:S01]  /*c7600*/  IMAD.X R64, R64, 0x1, R99, P1 ;  /* 0x0000000140407824 */ /* 0x000fe200008e0663 */
[----:B------:R-:W-:Y:S02]  /*c7610*/  LOP3.LUT R93, R93, R79, RZ, 0x3c, !PT ;  /* 0x0000004f5d5d7212 */ /* 0x000fe400078e3cff */
[----:B------:R-:W-:Y:S02]  /*c7620*/  IADD3 R62, P3, R95, R62, RZ ;  /* 0x0000003e5f3e7210 */ /* 0x000fe40007f7e0ff */
        /* <DEDUP_REMOVED lines=20> */
[----:B------:R-:W-:Y:S02]  /*c7770*/  LOP3.LUT R102, R58, R59, R80, 0x96, !PT ;  /* 0x0000003b3a667212 */ /* 0x000fe400078e9650 */
[----:B------:R-:W-:-:S02]  /*c7780*/  IADD3 R88, P3, P4, R22, R76, R91 ;  /* 0x0000004c16587210 */ /* 0x000fc40007c7e05b */
[----:B------:R-:W-:Y:S02]  /*c7790*/  IADD3 R80, P5, P6, R45, R89, R92 ;  /* 0x000000592d507210 */ /* 0x000fe40007ebe05c */
[----:B------:R-:W-:Y:S02]  /*c77a0*/  IADD3.X R85, R14, R100, R83, P0, P1 ;  /* 0x000000640e557210 */ /* 0x000fe400007e2453 */
[----:B------:R-:W-:Y:S02]  /*c77b0*/  LOP3.LUT R59, R88, R25, R84, 0x96, !PT ;  /* 0x00000019583b7212 */ /* 0x000fe400078e9654 */
[----:B------:R-:W-:Y:S02]  /*c77c0*/  IADD3.X R87, R23, R98, R86, P5, P6 ;  /* 0x0000006217577210 */ /* 0x000fe40002fec456 */
[----:B------:R-:W-:Y:S02]  /*c77d0*/  LOP3.LUT R97, R82, R57, R100, 0x96, !PT ;  /* 0x0000003952617212 */ /* 0x000fe400078e9664 */
[----:B------:R-:W-:-:S02]  /*c77e0*/  SHF.L.W.U32.HI R25, R61, 0x10, R102 ;  /* 0x000000103d197819 */ /* 0x000fc40000010e66 */
[----:B------:R-:W-:Y:S02]  /*c77f0*/  LOP3.LUT R57, R80, R49, R98, 0x96, !PT ;  /* 0x0000003150397212 */ /* 0x000fe400078e9662 */
[----:B------:R-:W-:Y:S02]  /*c7800*/  LOP3.LUT R98, R85, R56, R63, 0x96, !PT ;  /* 0x0000003855627212 */ /* 0x000fe400078e963f */
        /* <DEDUP_REMOVED lines=11> */
[----:B------:R-:W-:Y:S02]  /*c78c0*/  LOP3.LUT R90, R95, R89, RZ, 0x3c, !PT ;  /* 0x000000595f5a7212 */ /* 0x000fe400078e3cff */
[----:B------:R-:W-:Y:S02]  /*c78d0*/  LOP3.LUT R93, R93, R63, RZ, 0x3c, !PT ;  /* 0x0000003f5d5d7212 */ /* 0x000fe400078e3cff */
        /* <DEDUP_REMOVED lines=25> */
[----:B------:R-:W-:Y:S02]  /*c7a70*/  IADD3 R74, P3, P4, R45, R86, R60 ;  /* 0x000000562d4a7210 */ /* 0x000fe40007c7e03c */
[----:B------:R-:W-:Y:S02]  /*c7a80*/  SHF.L.W.U32.HI R88, R92, 0x1, R97 ;  /* 0x000000015c587819 */ /* 0x000fe40000010e61 */
[----:B------:R-:W-:Y:S02]  /*c7a90*/  LOP3.LUT R45, R61, R78, RZ, 0x3c, !PT ;  /* 0x0000004e3d2d7212 */ /* 0x000fe400078e3cff */
[----:B------:R-:W-:Y:S02]  /*c7aa0*/  IADD3.X R82, R14, R83, R87, P0, P1 ;  /* 0x000000530e527210 */ /* 0x000fe400007e2457 */
[----:B------:R-:W-:Y:S02]  /*c7ab0*/  LOP3.LUT R14, R59, R80, RZ, 0x3c, !PT ;  /* 0x000000503b0e7212 */ /* 0x000fe400078e3cff */
[----:B------:R-:W-:-:S02]  /*c7ac0*/  IADD3.X R15, R23, R88, R58, P3, P4 ;  /* 0x00000058170f7210 */ /* 0x000fc40001fe843a */
[----:B------:R-:W-:Y:S02]  /*c7ad0*/  IADD3 R45, P0, R45, R98, RZ ;  /* 0x000000622d2d7210 */ /* 0x000fe40007f1e0ff */
[----:B------:R-:W-:Y:S02]  /*c7ae0*/  LOP3.LUT R26, R48, R47, RZ, 0x3c, !PT ;  /* 0x0000002f301a7212 */ /* 0x000fe400078e3cff */
        /* <DEDUP_REMOVED lines=35> */
[----:B------:R-:W-:Y:S02]  /*c7d20*/  LOP3.LUT R18, R78, R57, R72, 0x96, !PT ;  /* 0x000000394e127212 */ /* 0x000fe400078e9648 */
[----:B------:R-:W-:Y:S02]  /*c7d30*/  IADD3.X R80, R24, R82, R85, P0, P1 ;  /* 0x0000005218507210 */ /* 0x000fe400007e2455 */
[----:B------:R-:W-:Y:S02]  /*c7d40*/  IADD3 R46, P3, P4, R19, R74, R86 ;  /* 0x0000004a132e7210 */ /* 0x000fe40007c7e056 */
[----:B------:R-:W-:-:S02]  /*c7d50*/  SHF.L.W.U32.HI R12, R59, 0x10, R18 ;  /* 0x000000103b0c7819 */ /* 0x000fc40000010e12 */
[----:B------:R-:W-:Y:S02]  /*c7d60*/  LOP3.LUT R13, R61, R49, R82, 0x96, !PT ;  /* 0x000000313d0d7212 */ /* 0x000fe400078e9652 */
[----:B------:R-:W-:Y:S02]  /*c7d70*/  LOP3.LUT R62, R80, R25, R62, 0x96, !PT ;  /* 0x00000019503e7212 */ /* 0x000fe400078e963e */
[----:B------:R-:W-:Y:S02]  /*c7d80*/  IADD3.X R72, R39, R15, R84, P3, P4 ;  /* 0x0000000f27487210 */ /* 0x000fe40001fe8454 */
[----:B------:R-:W-:Y:S02]  /*c7d90*/  LOP3.LUT R56, R46, R56, R15, 0x96, !PT ;  /* 0x000000382e387212 */ /* 0x000fe400078e960f */
[----:B------:R-:W-:Y:S02]  /*c7da0*/  SHF.L.W.U32.HI R15, R18, 0x10, R59 ;  /* 0x00000010120f7819 */ /* 0x000fe40000010e3b */
[----:B------:R-:W-:-:S02]  /*c7db0*/  IADD3 R82, P0, R12, R23, RZ ;  /* 0x000000170c527210 */ /* 0x000fc40007f1e0ff */
[----:B------:R-:W-:Y:S02]  /*c7dc0*/  SHF.L.W.U32.HI R19, R62, 0x10, R13 ;  /* 0x000000103e137819 */ /* 0x000fe40000010e0d */
[----:B------:R-:W-:Y:S02]  /*c7dd0*/  LOP3.LUT R27, R72, R27, R74, 0x96, !PT ;  /* 0x0000001b481b7212 */ /* 0x000fe400078e964a */
[----:B------:R-:W-:Y:S01]  /*c7de0*/  SHF.L.W.U32.HI R13, R13, 0x10, R62 ;  /* 0x000000100d0d7819 */ /* 0x000fe20000010e3e */
[----:B------:R-:W-:Y:S01]  /*c7df0*/  IMAD.X R25, R15, 0x1, R14, P0 ;  /* 0x000000010f197824 */ /* 0x000fe200000e060e */
[----:B------:R-:W-:Y:S02]  /*c7e00*/  LOP3.LUT R47, R79, R48, R47, 0x96, !PT ;  /* 0x000000304f2f7212 */ /* 0x000fe400078e962f */
[----:B------:R-:W-:Y:S02]  /*c7e10*/  SHF.L.W.U32.HI R14, R56, 0x10, R27 ;  /* 0x00000010380e7819 */ /* 0x000fe40000010e1b */
[----:B------:R-:W-:-:S02]  /*c7e20*/  IADD3 R60, P0, R13, R60, RZ ;  /* 0x0000003c0d3c7210 */ /* 0x000fc40007f1e0ff */
[----:B------:R-:W-:Y:S02]  /*c7e30*/  SHF.L.W.U32.HI R18, R88, 0x10, R47 ;  /* 0x0000001058127819 */ /* 0x000fe40000010e2f */
[----:B------:R-:W-:Y:S01]  /*c7e40*/  SHF.L.W.U32.HI R24, R27, 0x10, R56 ;  /* 0x000000101b187819 */ /* 0x000fe20000010e38 */
[----:B------:R-:W-:Y:S01]  /*c7e50*/  IMAD.X R64, R19, 0x1, R64, P0 ;  /* 0x0000000113407824 */ /* 0x000fe200000e0640 */
[----:B------:R-:W-:Y:S02]  /*c7e60*/  IADD3 R59, P1, R14, R75, RZ ;  /* 0x0000004b0e3b7210 */ /* 0x000fe40007f3e0ff */
[----:B------:R-:W-:Y:S02]  /*c7e70*/  SHF.L.W.U32.HI R23, R47, 0x10, R88 ;  /* 0x000000102f177819 */ /* 0x000fe40000010e58 */
[----:B------:R-:W-:Y:S02]  /*c7e80*/  IADD3 R74, P0, R18, R45, RZ ;  /* 0x0000002d124a7210 */ /* 0x000fe40007f1e0ff */
        /* <DEDUP_REMOVED lines=53> */
[----:B------:R-:W-:Y:S02]  /*c81e0*/  IADD3 R67, P3, P4, R44, R27, R45 ;  /* 0x0000001b2c437210 */ /* 0x000fe40007c7e02d */
[----:B------:R-:W-:-:S02]  /*c81f0*/  LOP3.LUT R26, R26, R58, RZ, 0x3c, !PT ;  /* 0x0000003a1a1a7212 */ /* 0x000fc400078e3cff */
[----:B------:R-:W-:Y:S02]  /*c8200*/  LOP3.LUT R39, R39, R60, RZ, 0x3c, !PT ;  /* 0x0000003c27277212 */ /* 0x000fe400078e3cff */
[----:B------:R-:W-:Y:S02]  /*c8210*/  SHF.L.W.U32.HI R5, R5, 0x8, R64 ;  /* 0x0000000805057819 */ /* 0x000fe40000010e40 */
[----:B------:R-:W-:Y:S02]  /*c8220*/  IADD3 R64, P0, P1, R73, R65, R48 ;  /* 0x0000004149407210 */ /* 0x000fe4000791e030 */
[----:B------:R-:W-:Y:S02]  /*c8230*/  IADD3.X R66, R38, R79, R25, P3, P4 ;  /* 0x0000004f26427210 */ /* 0x000fe40001fe8419 */
[----:B------:R-:W-:Y:S02]  /*c8240*/  SHF.L.W.U32.HI R44, R26, 0x8, R39 ;  /* 0x000000081a2c7819 */ /* 0x000fe40000010e27 */
[----:B------:R-:W-:-:S02]  /*c8250*/  IADD3 R59, P3, P4, R16, R75, R5 ;  /* 0x0000004b103b7210 */ /* 0x000fc40007c7e005 */
[----:B------:R-:W-:Y:S02]  /*c8260*/  SHF.L.W.U32.HI R47, R39, 0x8, R26 ;  /* 0x00000008272f7819 */ /* 0x000fe40000010e1a */
[----:B------:R-:W-:Y:S02]  /*c8270*/  LOP3.LUT R39, R64, R23, R78, 0x96, !PT ;  /* 0x0000001740277212 */ /* 0x000fe400078e964e */
[----:B------:R-:W-:Y:S02]  /*c8280*/  IADD3 R16, P5, P6, R69, R62, R44 ;  /* 0x0000003e45107210 */ /* 0x000fe40007ebe02c */
[----:B------:R-:W-:Y:S02]  /*c8290*/  IADD3.X R23, R17, R80, R56, P3, P4 ;  /* 0x0000005011177210 */ /* 0x000fe40001fe8438 */
[----:B------:R-:W-:Y:S02]  /*c82a0*/  LOP3.LUT R15, R59, R15, R80, 0x96, !PT ;  /* 0x0000000f3b0f7212 */ /* 0x000fe400078e9650 */
[----:B------:R-:W-:-:S02]  /*c82b0*/  IADD3.X R70, R70, R72, R47, P5, P6 ;  /* 0x0000004846467210 */ /* 0x000fc40002fec42f */
[----:B------:R-:W-:Y:S02]  /*c82c0*/  LOP3.LUT R38, R23, R12, R75, 0x96, !PT ;  /* 0x0000000c17267212 */ /* 0x000fe400078e964b */
        /* <DEDUP_REMOVED lines=9> */
[----:B------:R-:W-:Y:S02]  /*c8360*/  SHF.L.W.U32.HI R57, R19, 0x10, R12 ;  /* 0x0000001013397819 */ /* 0x000fe40000010e0c */
[----:B------:R-:W-:-:S02]  /*c8370*/  IADD3 R12, P3, R38, R61, RZ ;  /* 0x0000003d260c7210 */ /* 0x000fc40007f7e0ff */
[----:B------:R-:W-:Y:S02]  /*c8380*/  SHF.L.W.U32.HI R27, R17, 0x10, R26 ;  /* 0x00000010111b7819 */ /* 0x000fe40000010e1a */
[----:B------:R-:W-:Y:S02]  /*c8390*/  SHF.L.W.U32.HI R26, R26, 0x10, R17 ;  /* 0x000000101a1a7819 */ /* 0x000fe40000010e11 */
[----:B------:R-:W-:Y:S02]  /*c83a0*/  SHF.L.W.U32.HI R18, R14, 0x10, R39 ;  /* 0x000000100e127819 */ /* 0x000fe40000010e27 */
[----:B------:R-:W-:Y:S02]  /*c83b0*/  SHF.L.W.U32.HI R39, R39, 0x10, R14 ;  /* 0x0000001027277819 */ /* 0x000fe40000010e0e */
[-C--:B------:R-:W-:Y:S02]  /*c83c0*/  LOP3.LUT R13, R5, R12.reuse, RZ, 0x3c, !PT ;  /* 0x0000000c050d7212 */ /* 0x080fe400078e3cff */
[----:B------:R-:W-:-:S02]  /*c83d0*/  LOP3.LUT R5, R28, R12, R67, 0x96, !PT ;  /* 0x0000000c1c057212 */ /* 0x000fc400078e9643 */
[----:B------:R-:W-:Y:S02]  /*c83e0*/  IADD3 R17, P4, R57, R58, RZ ;  /* 0x0000003a39117210 */ /* 0x000fe40007f9e0ff */
[----:B------:R-:W-:Y:S02]  /*c83f0*/  IADD3 R12, P0, R26, R7, RZ ;  /* 0x000000071a0c7210 */ /* 0x000fe40007f1e0ff */
[----:B------:R-:W-:Y:S02]  /*c8400*/  IADD3 R15, P1, R39, R22, RZ ;  /* 0x00000016270f7210 */ /* 0x000fe40007f3e0ff */
[-C--:B------:R-:W-:Y:S02]  /*c8410*/  LOP3.LUT R45, R45, R12.reuse, RZ, 0x3c, !PT ;  /* 0x0000000c2d2d7212 */ /* 0x080fe400078e3cff */
[----:B------:R-:W-:Y:S01]  /*c8420*/  LOP3.LUT R7, R32, R12, R59, 0x96, !PT ;  /* 0x0000000c20077212 */ /* 0x000fe200078e963b */
[----:B------:R-:W-:Y:S01]  /*c8430*/  IMAD.X R12, R49, 0x1, R60, P4 ;  /* 0x00000001310c7824 */ /* 0x000fe200020e063c */
[-C--:B------:R-:W-:Y:S01]  /*c8440*/  LOP3.LUT R48, R48, R15.reuse, RZ, 0x3c, !PT ;  /* 0x0000000f30307212 */ /* 0x080fe200078e3cff */
[----:B------:R-:W-:Y:S01]  /*c8450*/  IMAD.X R20, R27, 0x1, R20, P0 ;  /* 0x000000011b147824 */ /* 0x000fe200000e0614 */
[----:B------:R-:W-:Y:S01]  /*c8460*/  LOP3.LUT R16, R34, R15, R16, 0x96, !PT ;  /* 0x0000000f22107212 */ /* 0x000fe200078e9610 */
[----:B------:R-:W-:Y:S01]  /*c8470*/  IMAD.X R15, R24, 0x1, R63, P3 ;  /* 0x00000001180f7824 */ /* 0x000fe200018e063f */
[-C--:B------:R-:W-:Y:S01]  /*c8480*/  LOP3.LUT R44, R44, R17.reuse, RZ, 0x3c, !PT ;  /* 0x000000112c2c7212 */ /* 0x080fe200078e3cff */
[----:B------:R-:W-:Y:S01]  /*c8490*/  IMAD.X R19, R18, 0x1, R21, P1 ;  /* 0x0000000112137824 */ /* 0x000fe200008e0615 */
[----:B------:R-:W-:-:S02]  /*c84a0*/  LOP3.LUT R17, R30, R17, R64, 0x96, !PT ;  /* 0x000000111e117212 */ /* 0x000fc400078e9640 */
[-C--:B------:R-:W-:Y:S02]  /*c84b0*/  LOP3.LUT R30, R31, R12.reuse, R71, 0x96, !PT ;  /* 0x0000000c1f1e7212 */ /* 0x080fe400078e9647 */
[----:B------:R-:W-:Y:S02]  /*c84c0*/  LOP3.LUT R21, R47, R12, RZ, 0x3c, !PT ;  /* 0x0000000c2f157212 */ /* 0x000fe400078e3cff */
[-C--:B------:R-:W-:Y:S02]  /*c84d0*/  LOP3.LUT R28, R29, R15.reuse, R66, 0x96, !PT ;  /* 0x0000000f1d1c7212 */ /* 0x080fe400078e9642 */
[----:B------:R-:W-:Y:S02]  /*c84e0*/  LOP3.LUT R56, R56, R15, RZ, 0x3c, !PT ;  /* 0x0000000f38387212 */ /* 0x000fe400078e3cff */
[----:B------:R-:W-:Y:S02]  /*c84f0*/  LOP3.LUT R12, R25, R20, RZ, 0x3c, !PT ;  /* 0x00000014190c7212 */ /* 0x000fe400078e3cff */
[----:B------:R-:W-:-:S02]  /*c8500*/  LOP3.LUT R29, R46, R19, RZ, 0x3c, !PT ;  /* 0x000000132e1d7212 */ /* 0x000fc400078e3cff */
[----:B------:R-:W-:Y:S02]  /*c8510*/  LOP3.LUT R32, R33, R20, R23, 0x96, !PT ;  /* 0x0000001421207212 */ /* 0x000fe400078e9617 */
[----:B------:R-:W-:Y:S01]  /*c8520*/  LOP3.LUT R35, R35, R19, R70, 0x96, !PT ;  /* 0x0000001323237212 */ /* 0x000fe200078e9646 */
[----:B------:R-:W-:Y:S01]  /*c8530*/  IMAD.MOV.U32 R14, RZ, RZ, R17 ;  /* 0x000000ffff0e7224 */ /* 0x000fe200078e0011 */
[----:B------:R-:W-:Y:S01]  /*c8540*/  SHF.L.W.U32.HI R19, R12, 0x1, R45 ;  /* 0x000000010c137819 */ /* 0x000fe20000010e2d */
[----:B------:R-:W-:Y:S01]  /*c8550*/  IMAD.MOV.U32 R15, RZ, RZ, R30 ;  /* 0x000000ffff0f7224 */ /* 0x000fe200078e001e */
[----:B------:R-:W-:Y:S01]  /*c8560*/  SHF.L.W.U32.HI R23, R45, 0x1, R12 ;  /* 0x000000012d177819 */ /* 0x000fe20000010e0c */
[----:B------:R-:W-:Y:S01]  /*c8570*/  IMAD.MOV.U32 R12, RZ, RZ, R5 ;  /* 0x000000ffff0c7224 */ /* 0x000fe200078e0005 */
[----:B------:R-:W-:Y:S02]  /*c8580*/  SHF.L.W.U32.HI R31, R56, 0x1, R13 ;  /* 0x00000001381f7819 */ /* 0x000fe40000010e0d */
[----:B------:R-:W-:Y:S01]  /*c8590*/  SHF.L.W.U32.HI R33, R13, 0x1, R56 ;  /* 0x000000010d217819 */ /* 0x000fe20000010e38 */
[----:B------:R-:W-:Y:S01]  /*c85a0*/  IMAD.MOV.U32 R13, RZ, RZ, R28 ;  /* 0x000000ffff0d7224 */ /* 0x000fe200078e001c */
[----:B------:R-:W-:-:S02]  /*c85b0*/  SHF.L.W.U32.HI R20, R21, 0x1, R44 ;  /* 0x0000000115147819 */ /* 0x000fc40000010e2c */
[----:B------:R-:W-:Y:S02]  /*c85c0*/  SHF.L.W.U32.HI R25, R29, 0x1, R48 ;  /* 0x000000011d197819 */ /* 0x000fe40000010e30 */
[----:B------:R-:W-:Y:S02]  /*c85d0*/  SHF.L.W.U32.HI R21, R44, 0x1, R21 ;  /* 0x000000012c157819 */ /* 0x000fe40000010e15 */
[----:B------:R-:W-:Y:S01]  /*c85e0*/  SHF.L.W.U32.HI R29, R48, 0x1, R29 ;  /* 0x00000001301d7819 */ /* 0x000fe20000010e1d */
[----:B------:R0:W-:Y:S01]  /*c85f0*/  STL.128 [R1+0x480], R12 ;  /* 0x0004800c01007387 */ /* 0x0001e20000100c00 */
[----:B------:R-:W-:Y:S02]  /*c8600*/  LOP3.LUT R23, R55, R24, R23, 0x96, !PT ;  /* 0x0000001837177212 */ /* 0x000fe400078e9617 */
[----:B------:R-:W-:Y:S02]  /*c8610*/  LOP3.LUT R24, R40, R57, R25, 0x96, !PT ;  /* 0x0000003928187212 */ /* 0x000fe400078e9619 */
[----:B------:R-:W-:-:S02]  /*c8620*/  LOP3.LUT R20, R52, R39, R20, 0x96, !PT ;  /* 0x0000002734147212 */ /* 0x000fc400078e9614 */
[----:B------:R-:W-:Y:S02]  /*c8630*/  LOP3.LUT R21, R53, R18, R21, 0x96, !PT ;  /* 0x0000001235157212 */ /* 0x000fe400078e9615 */
[----:B------:R-:W-:Y:S02]  /*c8640*/  LOP3.LUT R22, R54, R38, R19, 0x96, !PT ;  /* 0x0000002636167212 */ /* 0x000fe400078e9613 */
[----:B------:R-:W-:Y:S02]  /*c8650*/  LOP3.LUT R25, R41, R49, R29, 0x96, !PT ;  /* 0x0000003129197212 */ /* 0x000fe400078e961d */
[----:B------:R-:W-:Y:S02]  /*c8660*/  LOP3.LUT R26, R42, R26, R31, 0x96, !PT ;  /* 0x0000001a2a1a7212 */ /* 0x000fe400078e961f */
[----:B------:R-:W-:Y:S01]  /*c8670*/  LOP3.LUT R27, R43, R27, R33, 0x96, !PT ;  /* 0x0000001b2b1b7212 */ /* 0x000fe200078e9621 */
[----:B0-----:R-:W-:Y:S02]  /*c8680*/  IMAD.MOV.U32 R12, RZ, RZ, R7 ;  /* 0x000000ffff0c7224 */ /* 0x001fe400078e0007 */
[----:B------:R-:W-:-:S02]  /*c8690*/  IMAD.MOV.U32 R13, RZ, RZ, R32 ;  /* 0x000000ffff0d7224 */ /* 0x000fc400078e0020 */
[----:B------:R-:W-:Y:S02]  /*c86a0*/  IMAD.MOV.U32 R14, RZ, RZ, R16 ;  /* 0x000000ffff0e7224 */ /* 0x000fe400078e0010 */
[----:B------:R-:W-:Y:S01]  /*c86b0*/  IMAD.MOV.U32 R15, RZ, RZ, R35 ;  /* 0x000000ffff0f7224 */ /* 0x000fe200078e0023 */
[----:B------:R0:W-:Y:S04]  /*c86c0*/  STL.128 [R1+0x4a0], R20 ;  /* 0x0004a01401007387 */ /* 0x0001e80000100c00 */
[----:B------:R0:W-:Y:S04]  /*c86d0*/  STL.128 [R1+0x490], R12 ;  /* 0x0004900c01007387 */ /* 0x0001e80000100c00 */
[----:B------:R0:W-:Y:S01]  /*c86e0*/  STL.128 [R1+0x4b0], R24 ;  /* 0x0004b01801007387 */ /* 0x0001e20000100c00 */
[----:B------:R-:W-:Y:S05]  /*c86f0*/  BRA `(.L_x_279) ;  /* 0x0000b97000007947 */ /* 0x000fea0003800000 */
.L_x_272:
        /* <DEDUP_REMOVED lines=77> */
.L_x_281:
[----:B------:R-:W-:Y:S05]  /*c8bd0*/  BSYNC B0 ;  /* 0x0000000000007941 */ /* 0x000fea0003800000 */
.L_x_280:
        /* <DEDUP_REMOVED lines=27> */
.L_x_285:
[----:B0-----:R-:W-:Y:S05]  /*c8d90*/  BSYNC B1 ;  /* 0x0000000000017941 */ /* 0x001fea0003800000 */
.L_x_284:
        /* <DEDUP_REMOVED lines=284> */
.L_x_283:
[----:B-1----:R-:W-:Y:S05]  /*c9f60*/  BSYNC B0 ;  /* 0x0000000000007941 */ /* 0x002fea0003800000 */
.L_x_282:
        /* <DEDUP_REMOVED lines=23> */
[C---:B------:R-:W-:Y:S01]  /*ca0e0*/  LOP3.LUT R32, R41.reuse, 0xffff, RZ, 0xc0, !PT ;  /* 0x0000ffff29207812 */ /* 0x040fe200078ec0ff */
[----:B------:R-:W-:Y:S01]  /*ca0f0*/  IMAD.WIDE.U32 R48, R8, 0x1000000, RZ ;  /* 0x0100000008307825 */ /* 0x000fe200078e00ff */
[----:B------:R-:W-:Y:S02]  /*ca100*/  PRMT R38, R41, 0x7732, RZ ;  /* 0x0000773229267816 */ /* 0x000fe400000000ff */
[C---:B------:R-:W-:Y:S01]  /*ca110*/  LOP3.LUT R34, R43.reuse, 0xffff, RZ, 0xc0, !PT ;  /* 0x0000ffff2b227812 */ /* 0x040fe200078ec0ff */
[----:B------:R-:W-:Y:S01]  /*ca120*/  IMAD.WIDE.U32 R40, R40, 0x10000, RZ ;  /* 0x0001000028287825 */ /* 0x000fe200078e00ff */
[----:B------:R-:W-:Y:S02]  /*ca130*/  PRMT R39, R43, 0x7732, RZ ;  /* 0x000077322b277816 */ /* 0x000fe400000000ff */
[----:B------:R-:W-:Y:S02]  /*ca140*/  PRMT R55, R7, 0x6540, R42 ;  /* 0x0000654007377816 */ /* 0x000fe4000000002a */
[----:B------:R-:W-:Y:S01]  /*ca150*/  SHF.L.U64.HI R35, R42, 0x8, RZ ;  /* 0x000000082a237819 */ /* 0x000fe200000102ff */
[----:B------:R-:W-:Y:S01]  /*ca160*/  IMAD.WIDE.U32 R42, R5, 0x1000000, RZ ;  /* 0x01000000052a7825 */ /* 0x000fe200078e00ff */
[----:B------:R-:W-:-:S02]  /*ca170*/  SHF.L.U64.HI R5, R44, 0x8, RZ ;  /* 0x000000082c057819 */ /* 0x000fc400000102ff */
[----:B------:R-:W-:Y:S02]  /*ca180*/  PRMT R53, R33, 0x6540, R44 ;  /* 0x0000654021357816 */ /* 0x000fe4000000002c */
[----:B------:R-:W-:Y:S01]  /*ca190*/  LOP3.LUT R35, R43, R35, R41, 0xfe, !PT ;  /* 0x000000232b237212 */ /* 0x000fe200078efe29 */
[----:B------:R-:W2:Y:S01]  /*ca1a0*/  LDL.128 R44, [R1+0xc0] ;  /* 0x0000c000012c7983 */ /* 0x000ea20000100c00 */
        /* <DEDUP_REMOVED lines=11> */
[----:B------:R-:W-:Y:S01]  /*ca260*/  SHF.R.U32.HI R8, RZ, 0x8, R5 ;  /* 0x00000008ff087819 */ /* 0x000fe20000011605 */
[----:B------:R-:W-:Y:S01]  /*ca270*/  IMAD.U32 R5, R5, 0x10000, RZ ;  /* 0x0001000005057824 */ /* 0x000fe200078e00ff */
        /* <DEDUP_REMOVED lines=8> */
[----:B------:R-:W-:Y:S02]  /*ca300*/  LOP3.LUT R65, R42, R55, R40, 0xfe, !PT ;  /* 0x000000372a417212 */ /* 0x000fe400078efe28 */
[----:B------:R-:W-:Y:S02]  /*ca310*/  LOP3.LUT R67, R5, R8, RZ, 0xfc, !PT ;  /* 0x0000000805437212 */ /* 0x000fe400078efcff */
[----:B------:R-:W-:-:S02]  /*ca320*/  LOP3.LUT R66, R7, R32, RZ, 0xfc, !PT ;  /* 0x0000002007427212 */ /* 0x000fc400078efcff */
[C---:B---3--:R-:W-:Y:S02]  /*ca330*/  LOP3.LUT R8, R28.reuse, 0xffff, RZ, 0xc0, !PT ;  /* 0x0000ffff1c087812 */ /* 0x048fe400078ec0ff */
[----:B------:R-:W-:Y:S02]  /*ca340*/  PRMT R7, R28, 0x7732, RZ ;  /* 0x000077321c077816 */ /* 0x000fe400000000ff */
[C---:B------:R-:W-:Y:S02]  /*ca350*/  LOP3.LUT R28, R29.reuse, 0xffff, RZ, 0xc0, !PT ;  /* 0x0000ffff1d1c7812 */ /* 0x040fe400078ec0ff */
[----:B------:R-:W-:Y:S02]  /*ca360*/  PRMT R42, R29, 0x7732, RZ ;  /* 0x000077321d2a7816 */ /* 0x000fe400000000ff */
[C---:B------:R-:W-:Y:S02]  /*ca370*/  LOP3.LUT R29, R30.reuse, 0xffff, RZ, 0xc0, !PT ;  /* 0x0000ffff1e1d7812 */ /* 0x040fe400078ec0ff */
[----:B------:R-:W-:Y:S01]  /*ca380*/  PRMT R68, R30, 0x7732, RZ ;  /* 0x000077321e447816 */ /* 0x000fe200000000ff */
[----:B------:R-:W-:Y:S01]  /*ca390*/  IMAD.MOV.U32 R30, RZ, RZ, R7 ;  /* 0x000000ffff1e7224 */ /* 0x000fe200078e0007 */
[----:B------:R-:W-:-:S02]  /*ca3a0*/  SHF.R.U32.HI R5, RZ, 0x8, R8 ;  /* 0x00000008ff057819 */ /* 0x000fc40000011608 */
[----:B------:R-:W-:Y:S02]  /*ca3b0*/  SHF.R.U32.HI R7, RZ, 0x8, R29 ;  /* 0x00000008ff077819 */ /* 0x000fe4000001161d */
[----:B------:R-:W-:Y:S02]  /*ca3c0*/  LOP3.LUT R41, R5, 0xff, RZ, 0xc0, !PT ;  /* 0x000000ff05297812 */ /* 0x000fe400078ec0ff */
[----:B------:R-:W-:Y:S02]  /*ca3d0*/  LOP3.LUT R40, R7, 0xff, RZ, 0xc0, !PT ;  /* 0x000000ff07287812 */ /* 0x000fe400078ec0ff */
[----:B------:R-:W-:Y:S02]  /*ca3e0*/  SHF.R.U32.HI R5, RZ, 0x8, R30 ;  /* 0x00000008ff057819 */ /* 0x000fe4000001161e */
[----:B------:R-:W-:Y:S02]  /*ca3f0*/  SHF.R.U32.HI R7, RZ, 0x8, R68 ;  /* 0x00000008ff077819 */ /* 0x000fe40000011644 */
[----:B------:R-:W-:-:S02]  /*ca400*/  LOP3.LUT R68, R68, 0xff, RZ, 0xc0, !PT ;  /* 0x000000ff44447812 */ /* 0x000fc400078ec0ff */
[----:B------:R-:W-:Y:S02]  /*ca410*/  LOP3.LUT R5, R5, 0xffff, RZ, 0xc0, !PT ;  /* 0x0000ffff05057812 */ /* 0x000fe400078ec0ff */
[----:B------:R-:W-:Y:S01]  /*ca420*/  LOP3.LUT R7, R7, 0xffff, RZ, 0xc0, !PT ;  /* 0x0000ffff07077812 */ /* 0x000fe200078ec0ff */
[----:B------:R-:W-:Y:S01]  /*ca430*/  IMAD.WIDE.U32 R68, R68, 0x10000, RZ ;  /* 0x0001000044447825 */ /* 0x000fe200078e00ff */
[----:B------:R-:W-:Y:S02]  /*ca440*/  LOP3.LUT R30, R30, 0xff, RZ, 0xc0, !PT ;  /* 0x000000ff1e1e7812 */ /* 0x000fe400078ec0ff */
[----:B------:R-:W-:Y:S01]  /*ca450*/  LOP3.LUT R38, R31, 0xffff, RZ, 0xc0, !PT ;  /* 0x0000ffff1f267812 */ /* 0x000fe200078ec0ff */
[----:B------:R-:W-:Y:S01]  /*ca460*/  IMAD.WIDE.U32 R32, R5, 0x1000000, RZ ;  /* 0x0100000005207825 */ /* 0x000fe200078e00ff */
[----:B------:R-:W-:Y:S02]  /*ca470*/  PRMT R43, R31, 0x7732, RZ ;  /* 0x000077321f2b7816 */ /* 0x000fe400000000ff */
[----:B------:R-:W-:Y:S01]  /*ca480*/  PRMT R71, R8, 0x6540, R41 ;  /* 0x0000654008477816 */ /* 0x000fe20000000029 */
[----:B------:R-:W-:Y:S01]  /*ca490*/  IMAD.WIDE.U32 R34, R7, 0x1000000, RZ ;  /* 0x0100000007227825 */ /* 0x000fe200078e00ff */
[----:B------:R-:W-:-:S02]  /*ca4a0*/  SHF.L.U64.HI R5, R40, 0x8, RZ ;  /* 0x0000000828057819 */ /* 0x000fc400000102ff */
[----:B------:R-:W-:Y:S01]  /*ca4b0*/  SHF.L.U64.HI R41, R41, 0x8, RZ ;  /* 0x0000000829297819 */ /* 0x000fe200000102ff */
[----:B------:R-:W-:Y:S01]  /*ca4c0*/  IMAD.WIDE.U32 R30, R30, 0x10000, RZ ;  /* 0x000100001e1e7825 */ /* 0x000fe200078e00ff */
        /* <DEDUP_REMOVED lines=29> */
[----:B------:R-:W-:-:S02]  /*ca6a0*/  LOP3.LUT R71, R32, R71, R30, 0xfe, !PT ;  /* 0x0000004720477212 */ /* 0x000fc400078efe1e */
[----:B------:R-:W-:Y:S01]  /*ca6b0*/  SHF.R.U32.HI R8, RZ, 0x8, R42 ;  /* 0x00000008ff087819 */ /* 0x000fe2000001162a */
[----:B------:R-:W3:Y:S01]  /*ca6c0*/  LDL.128 R28, [R1] ;  /* 0x00000000011c7983 */ /* 0x000ee20000100c00 */
[----:B------:R-:W-:Y:S02]  /*ca6d0*/  LOP3.LUT R68, R34, R39, R68, 0xfe, !PT ;  /* 0x0000002722447212 */ /* 0x000fe400078efe44 */
[----:B------:R-:W-:Y:S02]  /*ca6e0*/  PRMT R32, R26, 0x7732, RZ ;  /* 0x000077321a207816 */ /* 0x000fe400000000ff */
[----:B------:R-:W-:Y:S02]  /*ca6f0*/  LOP3.LUT R34, R5, 0xff, RZ, 0xc0, !PT ;  /* 0x000000ff05227812 */ /* 0x000fe400078ec0ff */
[----:B------:R-:W-:Y:S02]  /*ca700*/  SHF.R.U32.HI R5, RZ, 0x8, R7 ;  /* 0x00000008ff057819 */ /* 0x000fe40000011607 */
[----:B------:R-:W-:-:S02]  /*ca710*/  LOP3.LUT R33, R8, 0xff, RZ, 0xc0, !PT ;  /* 0x000000ff08217812 */ /* 0x000fc400078ec0ff */
[----:B------:R-:W-:Y:S02]  /*ca720*/  SHF.R.U32.HI R8, RZ, 0x8, R32 ;  /* 0x00000008ff087819 */ /* 0x000fe40000011620 */
[----:B------:R-:W-:Y:S02]  /*ca730*/  LOP3.LUT R64, R48, R53, R64, 0xfe, !PT ;  /* 0x0000003530407212 */ /* 0x000fe400078efe40 */
[----:B------:R-:W3:Y:S01]  /*ca740*/  LDL.128 R52, [R1+0x20] ;  /* 0x0000200001347983 */ /* 0x000ee20000100c00 */
        /* <DEDUP_REMOVED lines=8> */
[C---:B------:R-:W-:Y:S02]  /*ca7d0*/  LOP3.LUT R40, R25.reuse, 0xffff, RZ, 0xc0, !PT ;  /* 0x0000ffff19287812 */ /* 0x040fe400078ec0ff */
[----:B------:R-:W-:Y:S01]  /*ca7e0*/  PRMT R62, R25, 0x7732, RZ ;  /* 0x00007732193e7816 */ /* 0x000fe200000000ff */
[----:B------:R-:W-:Y:S01]  /*ca7f0*/  IMAD.WIDE.U32 R48, R32, 0x10000, RZ ;  /* 0x0001000020307825 */ /* 0x000fe200078e00ff */
[C---:B------:R-:W-:Y:S02]  /*ca800*/  LOP3.LUT R41, R27.reuse, 0xffff, RZ, 0xc0, !PT ;  /* 0x0000ffff1b297812 */ /* 0x040fe400078ec0ff */
[----:B------:R-:W-:Y:S01]  /*ca810*/  PRMT R72, R27, 0x7732, RZ ;  /* 0x000077321b487816 */ /* 0x000fe200000000ff */
[----:B------:R-:W-:Y:S01]  /*ca820*/  IMAD.WIDE.U32 R60, R8, 0x1000000, RZ ;  /* 0x01000000083c7825 */ /* 0x000fe200078e00ff */
[----:B------:R-:W-:Y:S01]  /*ca830*/  SHF.L.U64.HI R7, R33, 0x8, RZ ;  /* 0x0000000821077819 */ /* 0x000fe200000102ff */
[----:B------:R-:W4:Y:S01]  /*ca840*/  LDL.128 R24, [R1+0x40] ;  /* 0x0000400001187983 */ /* 0x000f220000100c00 */
[----:B------:R-:W-:-:S02]  /*ca850*/  PRMT R63, R42, 0x6540, R33 ;  /* 0x000065402a3f7816 */ /* 0x000fc40000000021 */
[----:B------:R-:W-:Y:S02]  /*ca860*/  LOP3.LUT R33, R39, R43, R35, 0xfe, !PT ;  /* 0x0000002b27217212 */ /* 0x000fe400078efe23 */
[----:B------:R-:W-:Y:S02]  /*ca870*/  SHF.R.U32.HI R5, RZ, 0x8, R40 ;  /* 0x00000008ff057819 */ /* 0x000fe40000011628 */
[----:B------:R-:W-:Y:S01]  /*ca880*/  LOP3.LUT R32, R61, R7, R49, 0xfe, !PT ;  /* 0x000000073d207212 */ /* 0x000fe200078efe31 */
[----:B------:R-:W-:Y:S01]  /*ca890*/  IMAD.MOV.U32 R8, RZ, RZ, R62 ;  /* 0x000000ffff087224 */ /* 0x000fe200078e003e */
[----:B------:R-:W-:Y:S02]  /*ca8a0*/  SHF.R.U32.HI R7, RZ, 0x8, R41 ;  /* 0x00000008ff077819 */ /* 0x000fe40000011629 */
[----:B------:R-:W-:Y:S02]  /*ca8b0*/  LOP3.LUT R40, R33, 0xff, R40, 0xf8, !PT ;  /* 0x000000ff21287812 */ /* 0x000fe400078ef828 */
[----:B------:R-:W-:-:S02]  /*ca8c0*/  PRMT R5, R5, 0x7104, RZ ;  /* 0x0000710405057816 */ /* 0x000fc400000000ff */
[----:B------:R-:W-:Y:S02]  /*ca8d0*/  LOP3.LUT R32, R32, 0xff, R41, 0xf8, !PT ;  /* 0x000000ff20207812 */ /* 0x000fe400078ef829 */
[----:B------:R-:W-:Y:S02]  /*ca8e0*/  PRMT R7, R7, 0x7104, RZ ;  /* 0x0000710407077816 */ /* 0x000fe400000000ff */
[----:B------:R-:W-:Y:S01]  /*ca8f0*/  LOP3.LUT R73, R38, R73, R34, 0xfe, !PT ;  /* 0x0000004926497212 */ /* 0x000fe200078efe22 */
[----:B------:R-:W-:Y:S01]  /*ca900*/  IMAD.MOV.U32 R38, RZ, RZ, R72 ;  /* 0x000000ffff267224 */ /* 0x000fe200078e0048 */
[----:B------:R-:W-:Y:S02]  /*ca910*/  LOP3.LUT R61, R40, R5, RZ, 0xfc, !PT ;  /* 0x00000005283d7212 */ /* 0x000fe400078efcff */
[----:B------:R-:W-:Y:S01]  /*ca920*/  SHF.R.U32.HI R5, RZ, 0x8, R8 ;  /* 0x00000008ff057819 */ /* 0x000fe20000011608 */
[----:B------:R-:W3:Y:S01]  /*ca930*/  LDL.128 R40, [R1+0x30] ;  /* 0x0000300001287983 */ /* 0x000ee20000100c00 */
[----:B------:R-:W-:Y:S01]  /*ca940*/  LOP3.LUT R49, R32, R7, RZ, 0xfc, !PT ;  /* 0x0000000720317212 */ /* 0x000fe200078efcff */
[----:B------:R-:W-:Y:S01]  /*ca950*/  IMAD.U32 R8, R8, 0x10000, RZ ;  /* 0x0001000008087824 */ /* 0x000fe200078e00ff */
[----:B------:R-:W-:Y:S01]  /*ca960*/  SHF.R.U32.HI R7, RZ, 0x8, R38 ;  /* 0x00000008ff077819 */ /* 0x000fe20000011626 */
[----:B------:R-:W3:Y:S01]  /*ca970*/  LDL.128 R32, [R1+0x10] ;  /* 0x0000100001207983 */ /* 0x000ee20000100c00 */
        /* <DEDUP_REMOVED lines=34> */
[----:B------:R-:W-:-:S03]  /*caba0*/  LOP3.LUT R18, R19, 0xffff, RZ, 0xc0, !PT ;  /* 0x0000ffff13127812 */ /* 0x000fc600078ec0ff */
[----:B------:R-:W-:Y:S01]  /*cabb0*/  IMAD.WIDE.U32 R80, R49, 0x1000000, RZ ;  /* 0x0100000031507825 */ /* 0x000fe200078e00ff */
[----:B------:R-:W-:Y:S02]  /*cabc0*/  LOP3.LUT R79, R83, R87, R79, 0xfe, !PT ;  /* 0x00000057534f7212 */ /* 0x000fe400078efe4f */
[----:B------:R-:W-:Y:S02]  /*cabd0*/  SHF.R.U32.HI R8, RZ, 0x8, R16 ;  /* 0x00000008ff087819 */ /* 0x000fe40000011610 */
[----:B------:R-:W-:Y:S02]  /*cabe0*/  PRMT R49, R17, 0x6540, R72 ;  /* 0x0000654011317816 */ /* 0x000fe40000000048 */
[----:B------:R-:W-:Y:S02]  /*cabf0*/  LOP3.LUT R39, R81, R39, R77, 0xfe, !PT ;  /* 0x0000002751277212 */ /* 0x000fe400078efe4d */
[----:B------:R-:W-:Y:S02]  /*cac00*/  SHF.R.U32.HI R17, RZ, 0x8, R18 ;  /* 0x00000008ff117819 */ /* 0x000fe40000011612 */
[----:B------:R-:W-:-:S02]  /*cac10*/  LOP3.LUT R77, R79, 0xff, R16, 0xf8, !PT ;  /* 0x000000ff4f4d7812 */ /* 0x000fc400078ef810 */
[----:B------:R-:W-:Y:S02]  /*cac20*/  PRMT R8, R8, 0x7104, RZ ;  /* 0x0000710408087816 */ /* 0x000fe400000000ff */
[----:B------:R-:W-:Y:S02]  /*cac30*/  PRMT R19, R19, 0x7732, RZ ;  /* 0x0000773213137816 */ /* 0x000fe400000000ff */
[----:B------:R-:W-:Y:S02]  /*cac40*/  LOP3.LUT R18, R39, 0xff, R18, 0xf8, !PT ;  /* 0x000000ff27127812 */ /* 0x000fe400078ef812 */
[----:B------:R-:W-:Y:S02]  /*cac50*/  PRMT R17, R17, 0x7104, RZ ;  /* 0x0000710411117816 */ /* 0x000fe400000000ff */
[----:B------:R-:W-:Y:S02]  /*cac60*/  LOP3.LUT R39, R77, R8, RZ, 0xfc, !PT ;  /* 0x000000084d277212 */ /* 0x000fe400078efcff */
[----:B------:R-:W-:Y:S01]  /*cac70*/  SHF.R.U32.HI R8, RZ, 0x8, R48 ;  /* 0x00000008ff087819 */ /* 0x000fe20000011630 */
[----:B------:R-:W-:Y:S01]  /*cac80*/  IMAD.U32 R48, R48, 0x10000, RZ ;  /* 0x0001000030307824 */ /* 0x000fe200078e00ff */
[----:B------:R-:W-:Y:S01]  /*cac90*/  SHF.R.U32.HI R16, RZ, 0x8, R19 ;  /* 0x00000008ff107819 */ /* 0x000fe20000011613 */
[----:B------:R-:W-:Y:S01]  /*caca0*/  IMAD.U32 R19, R19, 0x10000, RZ ;  /* 0x0001000013137824 */ /* 0x000fe200078e00ff */
[----:B------:R-:W-:-:S02]  /*cacb0*/  PRMT R85, R38, 0x6540, R85 ;  /* 0x0000654026557816 */ /* 0x000fc40000000055 */
[----:B------:R-:W-:Y:S02]  /*cacc0*/  LOP3.LUT R18, R18, R17, RZ, 0xfc, !PT ;  /* 0x0000001112127212 */ /* 0x000fe400078efcff */
[----:B------:R-:W-:Y:S02]  /*cacd0*/  LOP3.LUT R48, R39, 0xff0000, R48, 0xf8, !PT ;  /* 0x00ff000027307812 */ /* 0x000fe400078ef830 */
[----:B------:R-:W-:Y:S02]  /*cace0*/  LOP3.LUT R17, R82, R85, R78, 0xfe, !PT ;  /* 0x0000005552117212 */ /* 0x000fe400078efe4e */
[----:B------:R-:W-:Y:S02]  /*cacf0*/  LOP3.LUT R39, R18, 0xff0000, R19, 0xf8, !PT ;  /* 0x00ff000012277812 */ /* 0x000fe400078ef813 */
[----:B------:R-:W-:Y:S02]  /*cad00*/  PRMT R38, R12, 0x7732, RZ ;  /* 0x000077320c267816 */ /* 0x000fe400000000ff */
[----:B------:R-:W-:-:S02]  /*cad10*/  LOP3.LUT R72, R13, 0xffff, RZ, 0xc0, !PT ;  /* 0x0000ffff0d487812 */ /* 0x000fc400078ec0ff */
[----:B------:R-:W-:Y:S02]  /*cad20*/  PRMT R78, R13, 0x7732, RZ ;  /* 0x000077320d4e7816 */ /* 0x000fe400000000ff */
[----:B------:R-:W-:Y:S02]  /*cad30*/  LOP3.LUT R18, R12, 0xffff, RZ, 0xc0, !PT ;  /* 0x0000ffff0c127812 */ /* 0x000fe400078ec0ff */
[----:B------:R-:W-:Y:S02]  /*cad40*/  PRMT R13, R14, 0x7732, RZ ;  /* 0x000077320e0d7816 */ /* 0x000fe400000000ff */
[----:B------:R-:W-:Y:S02]  /*cad50*/  LOP3.LUT R8, R8, 0xffff, RZ, 0xc0, !PT ;  /* 0x0000ffff08087812 */ /* 0x000fe400078ec0ff */
[----:B------:R-:W-:Y:S01]  /*cad60*/  LOP3.LUT R74, R14, 0xffff, RZ, 0xc0, !PT ;  /* 0x0000ffff0e4a7812 */ /* 0x000fe200078ec0ff */
[----:B------:R-:W-:Y:S01]  /*cad70*/  IMAD.MOV.U32 R14, RZ, RZ, R38 ;  /* 0x000000ffff0e7224 */ /* 0x000fe200078e0026 */
[----:B------:R-:W-:Y:S01]  /*cad80*/  SHF.R.U32.HI R12, RZ, 0x8, R18 ;  /* 0x00000008ff0c7819 */ /* 0x000fe20000011612 */
[----:B------:R-:W-:Y:S01]  /*cad90*/  IMAD.MOV.U32 R38, RZ, RZ, R13 ;  /* 0x000000ffff267224 */ /* 0x000fe200078e000d */
[----:B------:R-:W-:Y:S01]  /*cada0*/  LOP3.LUT R16, R16, 0xffff, RZ, 0xc0, !PT ;  /* 0x0000ffff10107812 */ /* 0x000fe200078ec0ff */
[----:B------:R-:W-:Y:S01]  /*cadb0*/  IMAD.SHL.U32 R19, R8, 0x1000000, RZ ;  /* 0x0100000008137824 */ /* 0x000fe200078e00ff */
[----:B------:R-:W-:-:S02]  /*cadc0*/  LOP3.LUT R8, R80, R49, R76, 0xfe, !PT ;  /* 0x0000003150087212 */ /* 0x000fc400078efe4c */
[----:B------:R-:W-:Y:S02]  /*cadd0*/  SHF.R.U32.HI R13, RZ, 0x8, R74 ;  /* 0x00000008ff0d7819 */ /* 0x000fe4000001164a */
[----:B------:R-:W-:Y:S02]  /*cade0*/  LOP3.LUT R81, R12, 0xff, RZ, 0xc0, !PT ;  /* 0x000000ff0c517812 */ /* 0x000fe400078ec0ff */
[C---:B------:R-:W-:Y:S02]  /*cadf0*/  LOP3.LUT R76, R15.reuse, 0xffff, RZ, 0xc0, !PT ;  /* 0x0000ffff0f4c7812 */ /* 0x040fe400078ec0ff */
[----:B------:R-:W-:Y:S02]  /*cae00*/  PRMT R80, R15, 0x7732, RZ ;  /* 0x000077320f507816 */ /* 0x000fe400000000ff */
[----:B------:R-:W-:Y:S02]  /*cae10*/  SHF.R.U32.HI R12, RZ, 0x8, R14 ;  /* 0x00000008ff0c7819 */ /* 0x000fe4000001160e */
[----:B------:R-:W-:Y:S01]  /*cae20*/  SHF.R.U32.HI R15, RZ, 0x8, R38 ;  /* 0x00000008ff0f7819 */ /* 0x000fe20000011626 */
[----:B------:R-:W-:Y:S01]  /*cae30*/  IMAD.SHL.U32 R16, R16, 0x1000000, RZ ;  /* 0x0100000010107824 */ /* 0x000fe200078e00ff */
[----:B------:R-:W-:-:S02]  /*cae40*/  LOP3.LUT R19, R48, R19, RZ, 0xfc, !PT ;  /* 0x0000001330137212 */ /* 0x000fc400078efcff */
        /* <DEDUP_REMOVED lines=17> */
[----:B------:R-:W-:-:S02]  /*caf60*/  LOP3.LUT R74, R49, 0xff, R72, 0xf8, !PT ;  /* 0x000000ff314a7812 */ /* 0x000fc400078ef848 */
[----:B------:R-:W-:Y:S01]  /*caf70*/  LOP3.LUT R72, R39, 0xff, R76, 0xf8, !PT ;  /* 0x000000ff27487812 */ /* 0x000fe200078ef84c */
[----:B------:R-:W-:Y:S01]  /*caf80*/  IMAD.MOV.U32 R39, RZ, RZ, R80 ;  /* 0x000000ffff277224 */ /* 0x000fe200078e0050 */
        /* <DEDUP_REMOVED lines=19> */
[----:B------:R-:W-:Y:S02]  /*cb0c0*/  LOP3.LUT R72, R20, 0xffff, RZ, 0xc0, !PT ;  /* 0x0000ffff14487812 */ /* 0x000fe400078ec0ff */
[----:B------:R-:W-:Y:S02]  /*cb0d0*/  PRMT R22, R22, 0x7732, RZ ;  /* 0x0000773216167816 */ /* 0x000fe400000000ff */
[----:B------:R-:W-:Y:S02]  /*cb0e0*/  LOP3.LUT R15, R38, R77, R12, 0xfe, !PT ;  /* 0x0000004d260f7212 */ /* 0x000fe400078efe0c */
[----:B------:R-:W-:-:S02]  /*cb0f0*/  LOP3.LUT R12, R49, R18, RZ, 0xfc, !PT ;  /* 0x00000012310c7212 */ /* 0x000fc400078efcff */
[C---:B------:R-:W-:Y:S02]  /*cb100*/  LOP3.LUT R77, R23.reuse, 0xffff, RZ, 0xc0, !PT ;  /* 0x0000ffff174d7812 */ /* 0x040fe400078ec0ff */
[----:B------:R-:W-:Y:S01]  /*cb110*/  PRMT R80, R23, 0x7732, RZ ;  /* 0x0000773217507816 */ /* 0x000fe200000000ff */
[----:B------:R-:W-:Y:S01]  /*cb120*/  IMAD.MOV.U32 R23, RZ, RZ, R22 ;  /* 0x000000ffff177224 */ /* 0x000fe200078e0016 */
[----:B------:R-:W-:Y:S02]  /*cb130*/  SHF.R.U32.HI R18, RZ, 0x8, R72 ;  /* 0x00000008ff127819 */ /* 0x000fe40000011648 */
[----:B------:R-:W-:Y:S02]  /*cb140*/  PRMT R20, R20, 0x7732, RZ ;  /* 0x0000773214147816 */ /* 0x000fe400000000ff */
[----:B------:R-:W-:Y:S02]  /*cb150*/  LOP3.LUT R83, R18, 0xff, RZ, 0xc0, !PT ;  /* 0x000000ff12537812 */ /* 0x000fe400078ec0ff */
[----:B------:R-:W-:-:S02]  /*cb160*/  SHF.R.U32.HI R18, RZ, 0x8, R20 ;  /* 0x00000008ff127819 */ /* 0x000fc40000011614 */
[----:B------:R-:W-:Y:S02]  /*cb170*/  SHF.R.U32.HI R22, RZ, 0x8, R23 ;  /* 0x00000008ff167819 */ /* 0x000fe40000011617 */
[C---:B------:R-:W-:Y:S02]  /*cb180*/  LOP3.LUT R74, R21.reuse, 0xffff, RZ, 0xc0, !PT ;  /* 0x0000ffff154a7812 */ /* 0x040fe400078ec0ff */
[----:B------:R-:W-:Y:S02]  /*cb190*/  PRMT R78, R21, 0x7732, RZ ;  /* 0x00007732154e7816 */ /* 0x000fe400000000ff */
        /* <DEDUP_REMOVED lines=15> */
[--C-:B------:R-:W-:Y:S01]  /*cb290*/  SHF.R.U32.HI R21, RZ, 0x8, R77.reuse ;  /* 0x00000008ff157819 */ /* 0x100fe2000001164d */
[----:B------:R-:W-:Y:S01]  /*cb2a0*/  IMAD.MOV.U32 R39, RZ, RZ, R80 ;  /* 0x000000ffff277224 */ /* 0x000fe200078e0050 */
[----:B------:R-:W-:Y:S02]  /*cb2b0*/  SHF.R.U32.HI R18, RZ, 0x8, R74 ;  /* 0x00000008ff127819 */ /* 0x000fe4000001164a */
[----:B------:R-:W-:-:S02]  /*cb2c0*/  LOP3.LUT R72, R72, 0xff, R77, 0xf8, !PT ;  /* 0x000000ff48487812 */ /* 0x000fc400078ef84d */
[----:B------:R-:W-:Y:S01]  /*cb2d0*/  PRMT R21, R21, 0x7104, RZ ;  /* 0x0000710415157816 */ /* 0x000fe200000000ff */
[----:B------:R-:W-:Y:S01]  /*cb2e0*/  IMAD.MOV.U32 R23, RZ, RZ, R78 ;  /* 0x000000ffff177224 */ /* 0x000fe200078e004e */
[----:B------:R-:W-:Y:S02]  /*cb2f0*/  LOP3.LUT R49, R49, 0xff, R74, 0xf8, !PT ;  /* 0x000000ff31317812 */ /* 0x000fe400078ef84a */
[----:B------:R-:W-:Y:S02]  /*cb300*/  PRMT R18, R18, 0x7104, RZ ;  /* 0x0000710412127816 */ /* 0x000fe400000000ff */
[----:B------:R-:W-:Y:S02]  /*cb310*/  LOP3.LUT R72, R72, R21, RZ, 0xfc, !PT ;  /* 0x0000001548487212 */ /* 0x000fe400078efcff */
[----:B------:R-:W-:Y:S02]  /*cb320*/  SHF.R.U32.HI R21, RZ, 0x8, R39 ;  /* 0x00000008ff157819 */ /* 0x000fe40000011627 */
        /* <DEDUP_REMOVED lines=9> */
[----:B------:R-:W-:Y:S01]  /*cb3c0*/  IMAD.SHL.U32 R18, R18, 0x1000000, RZ ;  /* 0x0100000012127824 */ /* 0x000fe200078e00ff */
[----:B------:R-:W-:Y:S02]  /*cb3d0*/  PRMT R79, R76, 0x6540, R79 ;  /* 0x000065404c4f7816 */ /* 0x000fe4000000004f */
[----:B------:R-:W-:-:S02]  /*cb3e0*/  LOP3.LUT R21, R72, R21, RZ, 0xfc, !PT ;  /* 0x0000001548157212 */ /* 0x000fc400078efcff */
[----:B--2---:R-:W-:Y:S02]  /*cb3f0*/  LOP3.LUT R72, R44, 0xffff, RZ, 0xc0, !PT ;  /* 0x0000ffff2c487812 */ /* 0x004fe400078ec0ff */
[----:B------:R-:W-:Y:S02]  /*cb400*/  LOP3.LUT R18, R23, R18, RZ, 0xfc, !PT ;  /* 0x0000001217127212 */ /* 0x000fe400078efcff */
[----:B------:R-:W-:Y:S02]  /*cb410*/  LOP3.LUT R22, R38, R79, R22, 0xfe, !PT ;  /* 0x0000004f26167212 */ /* 0x000fe400078efe16 */
[C---:B------:R-:W-:Y:S02]  /*cb420*/  LOP3.LUT R74, R45.reuse, 0xffff, RZ, 0xc0, !PT ;  /* 0x0000ffff2d4a7812 */ /* 0x040fe400078ec0ff */
[----:B------:R-:W-:Y:S02]  /*cb430*/  PRMT R78, R45, 0x7732, RZ ;  /* 0x000077322d4e7816 */ /* 0x000fe400000000ff */
[----:B------:R-:W-:-:S02]  /*cb440*/  SHF.R.U32.HI R23, RZ, 0x8, R72 ;  /* 0x00000008ff177819 */ /* 0x000fc40000011648 */
[----:B------:R-:W-:Y:S02]  /*cb450*/  PRMT R38, R44, 0x7732, RZ ;  /* 0x000077322c267816 */ /* 0x000fe400000000ff */
[C---:B------:R-:W-:Y:S02]  /*cb460*/  PRMT R45, R46.reuse, 0x7732, RZ ;  /* 0x000077322e2d7816 */ /* 0x040fe400000000ff */
[----:B------:R-:W-:Y:S02]  /*cb470*/  LOP3.LUT R76, R46, 0xffff, RZ, 0xc0, !PT ;  /* 0x0000ffff2e4c7812 */ /* 0x000fe400078ec0ff */
[----:B------:R-:W-:Y:S02]  /*cb480*/  LOP3.LUT R81, R23, 0xff, RZ, 0xc0, !PT ;  /* 0x000000ff17517812 */ /* 0x000fe400078ec0ff */
[----:B------:R-:W-:Y:S02]  /*cb490*/  SHF.R.U32.HI R23, RZ, 0x8, R38 ;  /* 0x00000008ff177819 */ /* 0x000fe40000011626 */
[----:B------:R-:W-:-:S02]  /*cb4a0*/  SHF.R.U32.HI R44, RZ, 0x8, R45 ;  /* 0x00000008ff2c7819 */ /* 0x000fc4000001162d */
        /* <DEDUP_REMOVED lines=13> */
[----:B------:R-:W-:-:S03]  /*cb580*/  SHF.L.U64.HI R83, R81, 0x8, RZ ;  /* 0x0000000851537819 */ /* 0x000fc600000102ff */
[----:B------:R-:W-:Y:S01]  /*cb590*/  IMAD.WIDE.U32 R38, R38, 0x10000, RZ ;  /* 0x0001000026267825 */ /* 0x000fe200078e00ff */
[----:B------:R-:W-:Y:S02]  /*cb5a0*/  PRMT R81, R72, 0x6540, R81 ;  /* 0x0000654048517816 */ /* 0x000fe40000000051 */
        /* <DEDUP_REMOVED lines=22> */
[----:B------:R-:W-:Y:S02]  /*cb710*/  LOP3.LUT R49, R56, 0xffff, RZ, 0xc0, !PT ;  /* 0x0000ffff38317812 */ /* 0x000fe400078ec0ff */
[----:B------:R-:W-:Y:S02]  /*cb720*/  LOP3.LUT R39, R46, R81, R38, 0xfe, !PT ;  /* 0x000000512e277212 */ /* 0x000fe400078efe26 */
[----:B------:R-:W-:Y:S02]  /*cb730*/  LOP3.LUT R38, R74, R23, RZ, 0xfc, !PT ;  /* 0x000000174a267212 */ /* 0x000fe400078efcff */
[----:B------:R-:W-:-:S02]  /*cb740*/  PRMT R79, R76, 0x6540, R79 ;  /* 0x000065404c4f7816 */ /* 0x000fc4000000004f */
[----:B------:R-:W-:Y:S02]  /*cb750*/  LOP3.LUT R23, R72, R45, RZ, 0xfc, !PT ;  /* 0x0000002d48177212 */ /* 0x000fe400078efcff */
[----:B------:R-:W-:Y:S02]  /*cb760*/  LOP3.LUT R74, R58, 0xffff, RZ, 0xc0, !PT ;  /* 0x0000ffff3a4a7812 */ /* 0x000fe400078ec0ff */
[----:B------:R-:W-:Y:S02]  /*cb770*/  SHF.R.U32.HI R45, RZ, 0x8, R49 ;  /* 0x00000008ff2d7819 */ /* 0x000fe40000011631 */
[----:B------:R-:W-:Y:S02]  /*cb780*/  PRMT R46, R56, 0x7732, RZ ;  /* 0x00007732382e7816 */ /* 0x000fe400000000ff */
[----:B------:R-:W-:Y:S02]  /*cb790*/  LOP3.LUT R44, R48, R79, R44, 0xfe, !PT ;  /* 0x0000004f302c7212 */ /* 0x000fe400078efe2c */
        /* <DEDUP_REMOVED lines=30> */
[----:B------:R-:W-:Y:S02]  /*cb980*/  LOP3.LUT R46, R56, R79, R46, 0xfe, !PT ;  /* 0x0000004f382e7212 */ /* 0x000fe400078efe2e */
[----:B------:R-:W-:Y:S02]  /*cb990*/  LOP3.LUT R59, R59, 0xff, R76, 0xf8, !PT ;  /* 0x000000ff3b3b7812 */ /* 0x000fe400078ef84c */
[----:B------:R-:W-:Y:S01]  /*cb9a0*/  PRMT R56, R48, 0x7104, RZ ;  /* 0x0000710430387816 */ /* 0x000fe200000000ff */
[----:B------:R-:W-:Y:S01]  /*cb9b0*/  IMAD.MOV.U32 R48, RZ, RZ, R80 ;  /* 0x000000ffff307224 */ /* 0x000fe200078e0050 */
[----:B------:R-:W-:Y:S01]  /*cb9c0*/  LOP3.LUT R72, R72, R49, RZ, 0xfc, !PT ;  /* 0x0000003148487212 */ /* 0x000fe200078efcff */
[----:B------:R-:W-:Y:S01]  /*cb9d0*/  IMAD.U32 R49, R47, 0x10000, RZ ;  /* 0x000100002f317824 */ /* 0x000fe200078e00ff */
[----:B---3--:R-:W-:-:S02]  /*cb9e0*/  IADD3 R57, P0, P1, R71, R54, R30 ;  /* 0x0000003647397210 */ /* 0x008fc4000791e01e */
[----:B------:R-:W-:Y:S02]  /*cb9f0*/  SHF.R.U32.HI R47, RZ, 0x8, R47 ;  /* 0x00000008ff2f7819 */ /* 0x000fe4000001162f */
[----:B------:R-:W-:Y:S01]  /*cba00*/  LOP3.LUT R59, R59, R56, RZ, 0xfc, !PT ;  /* 0x000000383b3b7212 */ /* 0x000fe200078efcff */
[----:B------:R-:W-:Y:S01]  /*cba10*/  IMAD.U32 R56, R48, 0x10000, RZ ;  /* 0x0001000030387824 */ /* 0x000fe200078e00ff */
[----:B------:R-:W-:Y:S02]  /*cba20*/  IADD3.X R93, R69, R55, R31, P0, P1 ;  /* 0x00000037455d7210 */ /* 0x000fe400007e241f */
[----:B------:R-:W-:Y:S02]  /*cba30*/  IADD3 R77, P0, P1, R65, R52, R28 ;  /* 0x00000034414d7210 */ /* 0x000fe4000791e01c */
[----:B------:R-:W-:Y:S02]  /*cba40*/  LOP3.LUT R47, R47, 0xffff, RZ, 0xc0, !PT ;  /* 0x0000ffff2f2f7812 */ /* 0x000fe400078ec0ff */
[----:B------:R-:W-:-:S02]  /*cba50*/  LOP3.LUT R76, R59, 0xff0000, R56, 0xf8, !PT ;  /* 0x00ff00003b4c7812 */ /* 0x000fc400078ef838 */
[----:B----4-:R-:W-:Y:S02]  /*cba60*/  LOP3.LUT R58, R27, 0x9b05688c, R93, 0x96, !PT ;  /* 0x9b05688c1b3a7812 */ /* 0x010fe400078e965d */
[----:B------:R-:W-:Y:S01]  /*cba70*/  IADD3.X R83, R67, R53, R29, P0, P1 ;  /* 0x0000003543537210 */ /* 0x000fe200007e241d */
[----:B------:R-:W-:Y:S01]  /*cba80*/  IMAD.SHL.U32 R47, R47, 0x1000000, RZ ;  /* 0x010000002f2f7824 */ /* 0x000fe200078e00ff */
[----:B------:R-:W-:Y:S02]  /*cba90*/  LOP3.LUT R56, R26, 0x2b3e6c1f, R57, 0x96, !PT ;  /* 0x2b3e6c1f1a387812 */ /* 0x000fe400078e9639 */
[----:B------:R-:W-:Y:S02]  /*cbaa0*/  SHF.R.U32.HI R26, RZ, 0x8, R48 ;  /* 0x00000008ff1a7819 */ /* 0x000fe40000011630 */
[----:B------:R-:W-:Y:S02]  /*cbab0*/  LOP3.LUT R72, R72, 0xff0000, R49, 0xf8, !PT ;  /* 0x00ff000048487812 */ /* 0x000fe400078ef831 */
[----:B------:R-:W-:-:S02]  /*cbac0*/  IADD3 R74, P3, R58, -0x7b3558c5, RZ ;  /* 0x84caa73b3a4a7810 */ /* 0x000fc40007f7e0ff */
[----:B------:R-:W-:Y:S02]  /*cbad0*/  LOP3.LUT R86, R25, 0x510e527f, R83, 0x96, !PT ;  /* 0x510e527f19567812 */ /* 0x000fe400078e9653 */
[----:B------:R-:W-:Y:S02]  /*cbae0*/  LOP3.LUT R27, R26, 0xffff, RZ, 0xc0, !PT ;  /* 0x0000ffff1a1b7812 */ /* 0x000fe400078ec0ff */
[----:B------:R-:W-:Y:S02]  /*cbaf0*/  LOP3.LUT R26, R72, R47, RZ, 0xfc, !PT ;  /* 0x0000002f481a7212 */ /* 0x000fe400078efcff */
[----:B------:R-:W-:Y:S02]  /*cbb00*/  IADD3.X R88, R56, -0x4498517b, RZ, P3, !PT ;  /* 0xbb67ae8538587810 */ /* 0x000fe40001ffe4ff */
[----:B------:R-:W-:Y:S02]  /*cbb10*/  LOP3.LUT R80, R24, 0xade682d1, R77, 0x96, !PT ;  /* 0xade682d118507812 */ /* 0x000fe400078e964d */
[----:B------:R-:W-:-:S02]  /*cbb20*/  IADD3 R72, P0, R86, -0xc4336f8, RZ ;  /* 0xf3bcc90856487810 */ /* 0x000fc40007f1e0ff */
[----:B------:R-:W-:Y:S02]  /*cbb30*/  LOP3.LUT R49, R54, R74, RZ, 0x3c, !PT ;  /* 0x0000004a36317212 */ /* 0x000fe400078e3cff */
[----:B------:R-:W-:Y:S02]  /*cbb40*/  LOP3.LUT R48, R55, R88, RZ, 0x3c, !PT ;  /* 0x0000005837307212 */ /* 0x000fe400078e3cff */
[----:B------:R-:W-:Y:S02]  /*cbb50*/  IADD3.X R79, R80, 0x6a09e667, RZ, P0, !PT ;  /* 0x6a09e667504f7810 */ /* 0x000fe400007fe4ff */
[----:B------:R-:W-:Y:S01]  /*cbb60*/  IADD3 R105, P0, P1, R73, R40, R32 ;  /* 0x0000002849697210 */ /* 0x000fe2000791e020 */
[----:B------:R-:W-:Y:S01]  /*cbb70*/  IMAD.SHL.U32 R27, R27, 0x1000000, RZ ;  /* 0x010000001b1b7824 */ /* 0x000fe200078e00ff */
[----:B------:R-:W-:Y:S02]  /*cbb80*/  IADD3 R101, P3, P4, R17, R42, R34 ;  /* 0x0000002a11657210 */ /* 0x000fe40007c7e022 */
[----:B------:R-:W-:-:S02]  /*cbb90*/  SHF.L.W.U32.HI R81, R49, 0x8, R48 ;  /* 0x0000000831517819 */ /* 0x000fc40000010e30 */
[----:B------:R-:W-:Y:S02]  /*cbba0*/  IADD3.X R107, R75, R41, R33, P0, P1 ;  /* 0x000000294b6b7210 */ /* 0x000fe400007e2421 */
[----:B------:R-:W-:Y:S02]  /*cbbb0*/  LOP3.LUT R85, R52, R72, RZ, 0x3c, !PT ;  /* 0x0000004834557212 */ /* 0x000fe400078e3cff */
[----:B------:R-:W-:Y:S02]  /*cbbc0*/  LOP3.LUT R78, R53, R79, RZ, 0x3c, !PT ;  /* 0x0000004f354e7212 */ /* 0x000fe400078e3cff */
[----:B------:R-:W-:Y:S02]  /*cbbd0*/  IADD3.X R103, R19, R43, R35, P3, P4 ;  /* 0x0000002b13677210 */ /* 0x000fe40001fe8423 */
[----:B------:R-:W-:Y:S02]  /*cbbe0*/  IADD3 R57, P5, P6, R68, R57, R81 ;  /* 0x0000003944397210 */ /* 0x000fe40007ebe051 */
[----:B------:R-:W-:-:S02]  /*cbbf0*/  LOP3.LUT R24, R76, R27, RZ, 0xfc, !PT ;  /* 0x0000001b4c187212 */ /* 0x000fc400078efcff */
[----:B------:R-:W-:Y:S02]  /*cbc00*/  SHF.L.W.U32.HI R49, R48, 0x8, R49 ;  /* 0x0000000830317819 */ /* 0x000fe40000010e31 */
[----:B------:R-:W-:Y:S02]  /*cbc10*/  LOP3.LUT R97, R61, 0x1f83d9ab, R107, 0x96, !PT ;  /* 0x1f83d9ab3d617812 */ /* 0x000fe400078e966b */
[----:B------:R-:W-:Y:S02]  /*cbc20*/  SHF.L.W.U32.HI R76, R78, 0x8, R85 ;  /* 0x000000084e4c7819 */ /* 0x000fe40000010e55 */
[----:B------:R-:W-:Y:S02]  /*cbc30*/  SHF.L.W.U32.HI R85, R85, 0x8, R78 ;  /* 0x0000000855557819 */ /* 0x000fe40000010e4e */
[----:B------:R-:W-:Y:S02]  /*cbc40*/  LOP3.LUT R82, R63, 0x5be0cd19, R103, 0x96, !PT ;  /* 0x5be0cd193f527812 */ /* 0x000fe400078e9667 */
[----:B------:R-:W-:-:S02]  /*cbc50*/  LOP3.LUT R25, R58, R57, RZ, 0x3c, !PT ;  /* 0x000000393a197212 */ /* 0x000fc400078e3cff */
[----:B------:R-:W-:Y:S02]  /*cbc60*/  IADD3.X R93, R70, R93, R49, P5, P6 ;  /* 0x0000005d465d7210 */ /* 0x000fe40002fec431 */
[----:B------:R-:W-:Y:S02]  /*cbc70*/  LOP3.LUT R58, R60, 0xfb41bd6b, R105, 0x96, !PT ;  /* 0xfb41bd6b3c3a7812 */ /* 0x000fe400078e9669 */
[----:B------:R-:W-:Y:S02]  /*cbc80*/  IADD3 R99, P3, R97, -0x16b07d5, RZ ;  /* 0xfe94f82b61637810 */ /* 0x000fe40007f7e0ff */
[----:B------:R-:W-:Y:S02]  /*cbc90*/  LOP3.LUT R89, R62, 0x137e2179, R101, 0x96, !PT ;  /* 0x137e21793e597812 */ /* 0x000fe400078e9665 */
[----:B------:R-:W-:Y:S02]  /*cbca0*/  IADD3 R77, P0, P1, R64, R77, R85 ;  /* 0x0000004d404d7210 */ /* 0x000fe4000791e055 */
[----:B------:R-:W-:-:S02]  /*cbcb0*/  IADD3 R91, P4, R82, 0x5f1d36f1, RZ ;  /* 0x5f1d36f1525b7810 */ /* 0x000fc40007f9e0ff */
[----:B------:R-:W-:Y:S02]  /*cbcc0*/  LOP3.LUT R48, R56, R93, RZ, 0x3c, !PT ;  /* 0x0000005d38307212 */ /* 0x000fe400078e3cff */
[----:B------:R-:W-:Y:S02]  /*cbcd0*/  IADD3.X R84, R58, 0x3c6ef372, RZ, P3, !PT ;  /* 0x3c6ef3723a547810 */ /* 0x000fe40001ffe4ff */
[----:B------:R-:W-:Y:S02]  /*cbce0*/  IADD3.X R83, R66, R83, R76, P0, P1 ;  /* 0x0000005342537210 */ /* 0x000fe400007e244c */
[----:B------:R-:W-:Y:S02]  /*cbcf0*/  IADD3.X R95, R89, -0x5ab00ac6, RZ, P4, !PT ;  /* 0xa54ff53a595f7810 */ /* 0x000fe400027fe4ff */
[----:B------:R-:W-:Y:S02]  /*cbd00*/  SHF.L.W.U32.HI R27, R48, 0x10, R25 ;  /* 0x00000010301b7819 */ /* 0x000fe40000010e19 */
        /* <DEDUP_REMOVED lines=13> */
[----:B------:R-:W-:Y:S02]  /*cbde0*/  IADD3 R74, P0, R25, R74, RZ ;  /* 0x0000004a194a7210 */ /* 0x000fe40007f1e0ff */
[----:B------:R-:W-:Y:S02]  /*cbdf0*/  SHF.L.W.U32.HI R61, R48, 0x8, R61 ;  /* 0x00000008303d7819 */ /* 0x000fe40000010e3d */
[----:B------:R-:W-:Y:S02]  /*cbe00*/  IADD3 R63, P4, P5, R8, R101, R87 ;  /* 0x00000065083f7210 */ /* 0x000fe40007d9e057 */
[----:B------:R-:W-:Y:S01]  /*cbe10*/  IADD3.X R59, R7, R107, R78, P1, P3 ;  /* 0x0000006b073b7210 */ /* 0x000fe20000fe644e */
[----:B------:R-:W-:Y:S01]  /*cbe20*/  IMAD.X R88, R27, 0x1, R88, P0 ;  /* 0x000000011b587824 */ /* 0x000fe200000e0658 */
        /* <DEDUP_REMOVED lines=16> */
[----:B------:R-:W-:-:S04]  /*cbf30*/  IMAD.X R99, R49, 0x1, R84, P1 ;  /* 0x0000000131637824 */ /* 0x000fc800008e0654 */
[----:B------:R-:W-:Y:S01]  /*cbf40*/  IMAD.X R94, R72, 0x1, R95, P3 ;  /* 0x00000001485e7824 */ /* 0x000fe200018e065f */
        /* <DEDUP_REMOVED lines=47> */
[----:B------:R-:W-:Y:S02]  /*cc240*/  SHF.L.W.U32.HI R81, R81, 0x8, R62 ;  /* 0x0000000851517819 */ /* 0x000fe40000010e3e */
[----:B------:R-:W-:Y:S02]  /*cc250*/  LOP3.LUT R96, R87, R74, RZ, 0x3c, !PT ;  /* 0x0000004a57607212 */ /* 0x000fe400078e3cff */
[----:B------:R-:W-:Y:S02]  /*cc260*/  IADD3 R85, P0, P1, R15, R77, R94 ;  /* 0x0000004d0f557210 */ /* 0x000fe4000791e05e */
[----:B------:R-:W-:Y:S02]  /*cc270*/  SHF.L.W.U32.HI R86, R89, 0x8, R78 ;  /* 0x0000000859567819 */ /* 0x000fe40000010e4e */
[----:B------:R-:W-:Y:S02]  /*cc280*/  SHF.L.W.U32.HI R89, R78, 0x8, R89 ;  /* 0x000000084e597819 */ /* 0x000fe40000010e59 */
[----:B------:R-:W-:-:S02]  /*cc290*/  SHF.L.W.U32.HI R87, R95, 0x8, R96 ;  /* 0x000000085f577819 */ /* 0x000fc40000010e60 */
[----:B------:R-:W-:Y:S02]  /*cc2a0*/  IADD3 R62, P3, P4, R22, R84, R81 ;  /* 0x00000054163e7210 */ /* 0x000fe40007c7e051 */
[----:B------:R-:W-:Y:S02]  /*cc2b0*/  LOP3.LUT R97, R85, R72, R83, 0x96, !PT ;  /* 0x0000004855617212 */ /* 0x000fe400078e9653 */
[----:B------:R-:W-:Y:S02]  /*cc2c0*/  SHF.L.W.U32.HI R96, R96, 0x8, R95 ;  /* 0x0000000860607819 */ /* 0x000fe40000010e5f */
[----:B------:R-:W-:Y:S02]  /*cc2d0*/  IADD3.X R83, R14, R83, R91, P0, P1 ;  /* 0x000000530e537210 */ /* 0x000fe400007e245b */
[----:B------:R-:W-:Y:S02]  /*cc2e0*/  IADD3 R72, P0, P1, R44, R57, R89 ;  /* 0x000000392c487210 */ /* 0x000fe4000791e059 */
[----:B------:R-:W-:-:S02]  /*cc2f0*/  IADD3.X R78, R21, R93, R76, P3, P4 ;  /* 0x0000005d154e7210 */ /* 0x000fc40001fe844c */
[----:B------:R-:W-:Y:S02]  /*cc300*/  LOP3.LUT R58, R83, R58, R77, 0x96, !PT ;  /* 0x0000003a533a7212 */ /* 0x000fe400078e964d */
[----:B------:R-:W-:Y:S02]  /*cc310*/  IADD3 R82, P3, P4, R45, R63, R96 ;  /* 0x0000003f2d527210 */ /* 0x000fe40007c7e060 */
        /* <DEDUP_REMOVED lines=21> */
[----:B------:R-:W-:Y:S02]  /*cc470*/  LOP3.LUT R94, R94, R80, RZ, 0x3c, !PT ;  /* 0x000000505e5e7212 */ /* 0x000fe400078e3cff */
[----:B------:R-:W-:-:S02]  /*cc480*/  LOP3.LUT R91, R91, R63, RZ, 0x3c, !PT ;  /* 0x0000003f5b5b7212 */ /* 0x000fc400078e3cff */
[----:B------:R-:W-:Y:S01]  /*cc490*/  LOP3.LUT R92, R96, R97, RZ, 0x3c, !PT ;  /* 0x00000061605c7212 */ /* 0x000fe200078e3cff */
        /* <DEDUP_REMOVED lines=82> */
[----:B------:R-:W-:Y:S02]  /*cc9c0*/  LOP3.LUT R81, R94, R72, RZ, 0x3c, !PT ;  /* 0x000000485e517212 */ /* 0x000fe400078e3cff */
[----:B------:R-:W-:Y:S02]  /*cc9d0*/  SHF.L.W.U32.HI R58, R96, 0x10, R95 ;  /* 0x00000010603a7819 */ /* 0x000fe40000010e5f */
[----:B------:R-:W-:Y:S02]  /*cc9e0*/  IADD3 R100, P0, R56, R61, RZ ;  /* 0x0000003d38647210 */ /* 0x000fe40007f1e0ff */
[----:B------:R-:W-:Y:S01]  /*cc9f0*/  IADD3 R94, P3, R49, R60, RZ ;  /* 0x0000003c315e7210 */ /* 0x000fe20007f7e0ff */
[----:B------:R-:W-:Y:S01]  /*cca00*/  IMAD.X R96, R48, 0x1, R63, P1 ;  /* 0x0000000130607824 */ /* 0x000fe200008e063f */
[----:B------:R-:W-:Y:S01]  /*cca10*/  LOP3.LUT R82, R97, R88, RZ, 0x3c, !PT ;  /* 0x0000005861527212 */ /* 0x000fe200078e3cff */
[----:B------:R-:W-:-:S02]  /*cca20*/  IMAD.X R102, R58, 0x1, R59, P0 ;  /* 0x000000013a667824 */ /* 0x000fc400000e063b */
[----:B------:R-:W-:Y:S01]  /*cca30*/  IMAD.X R95, R57, 0x1, R78, P3 ;  /* 0x00000001395f7824 */ /* 0x000fe200018e064e */
[----:B------:R-:W-:Y:S02]  /*cca40*/  LOP3.LUT R92, R92, R101, RZ, 0x3c, !PT ;  /* 0x000000655c5c7212 */ /* 0x000fe400078e3cff */
        /* <DEDUP_REMOVED lines=15> */
[----:B------:R-:W-:Y:S02]  /*ccb40*/  IADD3 R77, P3, P4, R5, R87, R76 ;  /* 0x00000057054d7210 */ /* 0x000fe40007c7e04c */
[----:B------:R-:W-:-:S02]  /*ccb50*/  SHF.L.W.U32.HI R90, R90, 0x1, R59 ;  /* 0x000000015a5a7819 */ /* 0x000fc40000010e3b */
        /* <DEDUP_REMOVED lines=37> */
[----:B------:R-:W-:Y:S02]  /*ccdb0*/  IADD3.X R60, R38, R60, R93, P0, P1 ;  /* 0x0000003c263c7210 */ /* 0x000fe400007e245d */
[----:B------:R-:W-:Y:S02]  /*ccdc0*/  SHF.L.W.U32.HI R87, R99, 0x8, R94 ;  /* 0x0000000863577819 */ /* 0x000fe40000010e5e */
        /* <DEDUP_REMOVED lines=24> */
[----:B------:R-:W-:Y:S02]  /*ccf50*/  SHF.L.W.U32.HI R58, R89, 0x10, R96 ;  /* 0x00000010593a7819 */ /* 0x000fe40000010e60 */
[----:B------:R-:W-:Y:S02]  /*ccf60*/  IADD3 R95, P3, R47, R72, RZ ;  /* 0x000000482f5f7210 */ /* 0x000fe40007f7e0ff */
[----:B------:R-:W-:-:S02]  /*ccf70*/  IADD3 R97, P0, R57, R62, RZ ;  /* 0x0000003e39617210 */ /* 0x000fc40007f1e0ff */
[----:B------:R-:W-:Y:S02]  /*ccf80*/  SHF.L.W.U32.HI R72, R92, 0x1, R77 ;  /* 0x000000015c487819 */ /* 0x000fe40000010e4d */
        /* <DEDUP_REMOVED lines=84> */
[----:B------:R-:W-:Y:S02]  /*cd4d0*/  IADD3 R96, P1, R27, R62, RZ ;  /* 0x0000003e1b607210 */ /* 0x000fe40007f3e0ff */
[----:B------:R-:W-:Y:S02]  /*cd4e0*/  SHF.L.W.U32.HI R58, R102, 0x10, R93 ;  /* 0x00000010663a7819 */ /* 0x000fe40000010e5d */
[----:B------:R-:W-:Y:S01]  /*cd4f0*/  IADD3 R61, P0, R56, R61, RZ ;  /* 0x0000003d383d7210 */ /* 0x000fe20007f1e0ff */
[----:B------:R-:W-:Y:S01]  /*cd500*/  IMAD.X R78, R57, 0x1, R78, P3 ;  /* 0x00000001394e7824 */ /* 0x000fe200018e064e */
[----:B------:R-:W-:Y:S01]  /*cd510*/  LOP3.LUT R83, R100, R80, RZ, 0x3c, !PT ;  /* 0x0000005064537212 */ /* 0x000fe200078e3cff */
[----:B------:R-:W-:Y:S02]  /*cd520*/  IMAD.X R97, R48, 0x1, R63, P1 ;  /* 0x0000000130617824 */ /* 0x000fe400008e063f */
        /* <DEDUP_REMOVED lines=56> */
[----:B------:R-:W-:Y:S02]  /*cd8b0*/  LOP3.LUT R99, R78, R57, R74, 0x96, !PT ;  /* 0x000000394e637212 */ /* 0x000fe400078e964a */
[----:B------:R-:W-:Y:S02]  /*cd8c0*/  IADD3.X R93, R26, R74, R91, P0, P1 ;  /* 0x0000004a1a5d7210 */ /* 0x000fe400007e245b */
[----:B------:R-:W-:Y:S02]  /*cd8d0*/  IADD3 R74, P0, P1, R64, R63, R88 ;  /* 0x0000003f404a7210 */ /* 0x000fe4000791e058 */
[----:B------:R-:W-:-:S02]  /*cd8e0*/  LOP3.LUT R96, R83, R58, R85, 0x96, !PT ;  /* 0x0000003a53607212 */ /* 0x000fc400078e9655 */
[----:B------:R-:W-:Y:S02]  /*cd8f0*/  SHF.L.W.U32.HI R86, R94, 0x8, R87 ;  /* 0x000000085e567819 */ /* 0x000fe40000010e57 */
[----:B------:R-:W-:Y:S02]  /*cd900*/  IADD3.X R85, R19, R85, R76, P3, P4 ;  /* 0x0000005513557210 */ /* 0x000fe40001fe844c */
[----:B------:R-:W-:Y:S02]  /*cd910*/  LOP3.LUT R92, R93, R49, R92, 0x96, !PT ;  /* 0x000000315d5c7212 */ /* 0x000fe400078e965c */
[----:B------:R-:W-:Y:S02]  /*cd920*/  IADD3 R87, P3, P4, R73, R84, R95 ;  /* 0x0000005449577210 */ /* 0x000fe40007c7e05f */
        /* <DEDUP_REMOVED lines=83> */
[----:B------:R-:W-:-:S02]  /*cde60*/  LOP3.LUT R56, R62, R56, R85, 0x96, !PT ;  /* 0x000000383e387212 */ /* 0x000fc400078e9655 */
[----:B------:R-:W-:Y:S02]  /*cde70*/  IADD3.X R85, R66, R85, R81, P3, P4 ;  /* 0x0000005542557210 */ /* 0x000fe40001fe8451 */
[----:B------:R-:W-:Y:S02]  /*cde80*/  LOP3.LUT R97, R76, R57, R78, 0x96, !PT ;  /* 0x000000394c617212 */ /* 0x000fe400078e964e */
        /* <DEDUP_REMOVED lines=16> */
[----:B------:R-:W-:Y:S02]  /*cdf90*/  SHF.L.W.U32.HI R58, R97, 0x10, R96 ;  /* 0x00000010613a7819 */ /* 0x000fe40000010e60 */
[----:B------:R-:W-:Y:S02]  /*cdfa0*/  SHF.L.W.U32.HI R56, R96, 0x10, R97 ;  /* 0x0000001060387819 */ /* 0x000fe40000010e61 */
[----:B------:R-:W-:Y:S02]  /*cdfb0*/  LOP3.LUT R79, R95, R74, RZ, 0x3c, !PT ;  /* 0x0000004a5f4f7212 */ /* 0x000fe400078e3cff */
[----:B------:R-:W-:Y:S02]  /*cdfc0*/  IADD3 R97, P1, R47, R72, RZ ;  /* 0x000000482f617210 */ /* 0x000fe40007f3e0ff */
[----:B------:R-:W-:Y:S01]  /*cdfd0*/  IADD3 R95, P3, R49, R60, RZ ;  /* 0x0000003c315f7210 */ /* 0x000fe20007f7e0ff */
[----:B------:R-:W-:Y:S01]  /*cdfe0*/  IMAD.X R82, R27, 0x1, R88, P0 ;  /* 0x000000011b527824 */ /* 0x000fe200000e0658 */
        /* <DEDUP_REMOVED lines=59> */
[----:B------:R-:W-:Y:S02]  /*ce3a0*/  IADD3.X R81, R19, R72, R92, P0, P1 ;  /* 0x0000004813517210 */ /* 0x000fe400007e245c */
[----:B------:R-:W-:Y:S02]  /*ce3b0*/  LOP3.LUT R100, R80, R57, R72, 0x96, !PT ;  /* 0x0000003950647212 */ /* 0x000fe400078e9648 */
[----:B------:R-:W-:-:S02]  /*ce3c0*/  SHF.L.W.U32.HI R95, R83, 0x8, R94 ;  /* 0x00000008535f7819 */ /* 0x000fc40000010e5e */
[----:B------:R-:W-:Y:S02]  /*ce3d0*/  IADD3 R72, P0, P1, R65, R62, R84 ;  /* 0x0000003e41487210 */ /* 0x000fe4000791e054 */
[----:B------:R-:W-:Y:S02]  /*ce3e0*/  LOP3.LUT R96, R79, R58, R85, 0x96, !PT ;  /* 0x0000003a4f607212 */ /* 0x000fe400078e9655 */
[----:B------:R-:W-:Y:S02]  /*ce3f0*/  LOP3.LUT R101, R81, R49, R90, 0x96, !PT ;  /* 0x0000003151657212 */ /* 0x000fe400078e965a */
[----:B------:R-:W-:Y:S02]  /*ce400*/  SHF.L.W.U32.HI R91, R94, 0x8, R83 ;  /* 0x000000085e5b7819 */ /* 0x000fe40000010e53 */
[----:B------:R-:W-:Y:S02]  /*ce410*/  IADD3.X R85, R18, R85, R89, P3, P4 ;  /* 0x0000005512557210 */ /* 0x000fe40001fe8459 */
[----:B------:R-:W-:-:S02]  /*ce420*/  IADD3 R83, P3, P4, R13, R76, R95 ;  /* 0x0000004c0d537210 */ /* 0x000fc40007c7e05f */
[----:B------:R-:W-:Y:S02]  /*ce430*/  LOP3.LUT R49, R72, R27, R98, 0x96, !PT ;  /* 0x0000001b48317212 */ /* 0x000fe400078e9662 */
[----:B------:R-:W-:Y:S02]  /*ce440*/  IADD3.X R98, R67, R98, R78, P0, P1 ;  /* 0x0000006243627210 */ /* 0x000fe400007e244e */
[----:B------:R-:W-:Y:S02]  /*ce450*/  SHF.L.W.U32.HI R27, R100, 0x10, R101 ;  /* 0x00000010641b7819 */ /* 0x000fe40000010e65 */
[----:B------:R-:W-:Y:S02]  /*ce460*/  LOP3.LUT R57, R83, R48, R93, 0x96, !PT ;  /* 0x0000003053397212 */ /* 0x000fe400078e965d */
        /* <DEDUP_REMOVED lines=96> */
[----:B------:R-:W-:Y:S01]  /*cea70*/  SHF.L.W.U32.HI R57, R56, 0x10, R49 ;  /* 0x0000001038397819 */ /* 0x000fe20000010e31 */
[----:B------:R-:W-:Y:S01]  /*cea80*/  IMAD.X R84, R47, 0x1, R90, P0 ;  /* 0x000000012f547824 */ /* 0x000fe200000e065a */
[----:B------:R-:W-:Y:S02]  /*cea90*/  SHF.L.W.U32.HI R49, R49, 0x10, R56 ;  /* 0x0000001031317819 */ /* 0x000fe40000010e38 */
[----:B------:R-:W-:Y:S02]  /*ceaa0*/  SHF.L.W.U32.HI R58, R81, 0x10, R96 ;  /* 0x00000010513a7819 */ /* 0x000fe40000010e60 */
[----:B------:R-:W-:-:S02]  /*ceab0*/  SHF.L.W.U32.HI R56, R96, 0x10, R81 ;  /* 0x0000001060387819 */ /* 0x000fc40000010e51 */
[----:B------:R-:W-:Y:S02]  /*ceac0*/  IADD3 R96, P1, R27, R62, RZ ;  /* 0x0000003e1b607210 */ /* 0x000fe40007f3e0ff */
[----:B------:R-:W-:Y:S02]  /*cead0*/  LOP3.LUT R79, R97, R72, RZ, 0x3c, !PT ;  /* 0x00000048614f7212 */ /* 0x000fe400078e3cff */
[----:B------:R-:W-:Y:S01]  /*ceae0*/  LOP3.LUT R90, R95, R84, RZ, 0x3c, !PT ;  /* 0x000000545f5a7212 */ /* 0x000fe200078e3cff */
[----:B------:R-:W-:Y:S01]  /*ceaf0*/  IMAD.X R97, R48, 0x1, R63, P1 ;  /* 0x0000000130617824 */ /* 0x000fe200008e063f */
[----:B------:R-:W-:Y:S02]  /*ceb00*/  IADD3 R94, P3, R49, R60, RZ ;  /* 0x0000003c315e7210 */ /* 0x000fe40007f7e0ff */
        /* <DEDUP_REMOVED lines=58> */
[----:B------:R-:W-:Y:S02]  /*ceeb0*/  LOP3.LUT R97, R86, R57, R60, 0x96, !PT ;  /* 0x0000003956617212 */ /* 0x000fe400078e963c */
[----:B------:R-:W-:Y:S02]  /*ceec0*/  IADD3.X R60, R66, R60, R93, P0, P1 ;  /* 0x0000003c423c7210 */ /* 0x000fe400007e245d */
[----:B------:R-:W-:Y:S02]  /*ceed0*/  SHF.L.W.U32.HI R81, R99, 0x8, R78 ;  /* 0x0000000863517819 */ /* 0x000fe40000010e4e */
[----:B------:R-:W-:Y:S02]  /*ceee0*/  IADD3 R78, P0, P1, R13, R74, R87 ;  /* 0x0000004a0d4e7210 */ /* 0x000fe4000791e057 */
[----:B------:R-:W-:Y:S02]  /*ceef0*/  LOP3.LUT R96, R83, R58, R85, 0x96, !PT ;  /* 0x0000003a53607212 */ /* 0x000fe400078e9655 */
[----:B------:R-:W-:-:S02]  /*cef00*/  IADD3.X R85, R38, R85, R79, P3, P4 ;  /* 0x0000005526557210 */ /* 0x000fc40001fe844f */
[----:B------:R-:W-:Y:S02]  /*cef10*/  LOP3.LUT R58, R60, R49, R82, 0x96, !PT ;  /* 0x000000313c3a7212 */ /* 0x000fe400078e9652 */
[----:B------:R-:W-:Y:S02]  /*cef20*/  IADD3 R82, P3, P4, R44, R63, R94 ;  /* 0x0000003f2c527210 */ /* 0x000fe40007c7e05e */
[----:B------:R-:W-:Y:S02]  /*cef30*/  LOP3.LUT R49, R78, R47, R98, 0x96, !PT ;  /* 0x0000002f4e317212 */ /* 0x000fe400078e9662 */
[----:B------:R-:W-:Y:S02]  /*cef40*/  IADD3.X R98, R12, R98, R81, P0, P1 ;  /* 0x000000620c627210 */ /* 0x000fe400007e2451 */
        /* <DEDUP_REMOVED lines=124> */
[----:B------:R-:W-:Y:S02]  /*cf710*/  IADD3.X R80, R75, R79, R80, P3, P4 ;  /* 0x0000004f4b507210 */ /* 0x000fe40001fe8450 */
        /* <DEDUP_REMOVED lines=45> */
[----:B------:R-:W-:Y:S02]  /*cf9f0*/  LOP3.LUT R96, R83, R58, R85, 0x96, !PT ;  /* 0x0000003a53607212 */ /* 0x000fe400078e9655 */
[----:B------:R-:W-:Y:S02]  /*cfa00*/  IADD3.X R85, R7, R85, R72, P3, P4 ;  /* 0x0000005507557210 */ /* 0x000fe40001fe8448 */
[----:B------:R-:W-:Y:S02]  /*cfa10*/  LOP3.LUT R58, R87, R49, R76, 0x96, !PT ;  /* 0x00000031573a7212 */ /* 0x000fe400078e964c */
[----:B------:R-:W-:Y:S02]  /*cfa20*/  IADD3 R76, P3, P4, R15, R86, R91 ;  /* 0x000000560f4c7210 */ /* 0x000fe40007c7e05b */
[----:B------:R-:W-:Y:S02]  /*cfa30*/  LOP3.LUT R49, R80, R27, R98, 0x96, !PT ;  /* 0x0000001b50317212 */ /* 0x000fe400078e9662 */
[----:B------:R-:W-:-:S02]  /*cfa40*/  IADD3.X R98, R26, R98, R89, P0, P1 ;  /* 0x000000621a627210 */ /* 0x000fc400007e2459 */
[----:B------:R-:W-:Y:S02]  /*cfa50*/  IADD3.X R94, R14, R77, R93, P3, P4 ;  /* 0x0000004d0e5e7210 */ /* 0x000fe40001fe845d */
[----:B------:R-:W-:Y:S02]  /*cfa60*/  LOP3.LUT R57, R76, R48, R77, 0x96, !PT ;  /* 0x000000304c397212 */ /* 0x000fe400078e964d */
[----:B------:R-:W-:Y:S02]  /*cfa70*/  LOP3.LUT R48, R98, R25, R62, 0x96, !PT ;  /* 0x0000001962307212 */ /* 0x000fe400078e963e */
[----:B------:R-:W-:Y:S02]  /*cfa80*/  SHF.L.W.U32.HI R27, R99, 0x10, R58 ;  /* 0x00000010631b7819 */ /* 0x000fe40000010e3a */
[----:B------:R-:W-:Y:S02]  /*cfa90*/  LOP3.LUT R86, R94, R47, R86, 0x96, !PT ;  /* 0x0000002f5e567212 */ /* 0x000fe400078e9656 */
[----:B------:R-:W-:-:S02]  /*cfaa0*/  LOP3.LUT R97, R85, R56, R63, 0x96, !PT ;  /* 0x0000003855617212 */ /* 0x000fc400078e963f */
[----:B------:R-:W-:Y:S02]  /*cfab0*/  SHF.L.W.U32.HI R56, R48, 0x10, R49 ;  /* 0x0000001030387819 */ /* 0x000fe40000010e31 */
        /* <DEDUP_REMOVED lines=8> */
[----:B------:R-:W-:Y:S02]  /*cfb40*/  IADD3 R84, P3, R47, R84, RZ ;  /* 0x000000542f547210 */ /* 0x000fe40007f7e0ff */
[----:B------:R-:W-:Y:S02]  /*cfb50*/  IADD3 R97, P0, R57, R60, RZ ;  /* 0x0000003c39617210 */ /* 0x000fe40007f1e0ff */
[----:B------:R-:W-:Y:S02]  /*cfb60*/  IADD3 R88, P1, R48, R81, RZ ;  /* 0x0000005130587210 */ /* 0x000fe40007f3e0ff */
[----:B------:R-:W-:-:S02]  /*cfb70*/  LOP3.LUT R77, R79, R62, RZ, 0x3c, !PT ;  /* 0x0000003e4f4d7212 */ /* 0x000fc400078e3cff */
[----:B------:R-:W-:Y:S02]  /*cfb80*/  LOP3.LUT R92, R92, R63, RZ, 0x3c, !PT ;  /* 0x0000003f5c5c7212 */ /* 0x000fe400078e3cff */
[----:B------:R-:W-:Y:S01]  /*cfb90*/  LOP3.LUT R60, R91, R84, RZ, 0x3c, !PT ;  /* 0x000000545b3c7212 */ /* 0x000fe200078e3cff */
[----:B------:R-:W-:Y:S02]  /*cfba0*/  IMAD.X R91, R58, 0x1, R61, P0 ;  /* 0x000000013a5b7824 */ /* 0x000fe400000e063d */
[----:B------:R-:W-:Y:S01]  /*cfbb0*/  IMAD.X R86, R49, 0x1, R82, P3 ;  /* 0x0000000131567824 */ /* 0x000fe200018e0652 */
[----:B------:R-:W-:Y:S01]  /*cfbc0*/  SHF.L.W.U32.HI R79, R92, 0x1, R77 ;  /* 0x000000015c4f7819 */ /* 0x000fe20000010e4d */
[----:B------:R-:W-:Y:S01]  /*cfbd0*/  IMAD.X R90, R56, 0x1, R59, P1 ;  /* 0x00000001385a7824 */ /* 0x000fe200008e063b */
[----:B------:R-:W-:Y:S02]  /*cfbe0*/  SHF.L.W.U32.HI R77, R77, 0x1, R92 ;  /* 0x000000014d4d7819 */ /* 0x000fe40000010e5c */
        /* <DEDUP_REMOVED lines=74> */
[----:B------:R-:W-:Y:S02]  /*d0090*/  LOP3.LUT R87, R96, R80, RZ, 0x3c, !PT ;  /* 0x0000005060577212 */ /* 0x000fe400078e3cff */
[----:B------:R-:W-:Y:S02]  /*d00a0*/  SHF.L.W.U32.HI R49, R49, 0x10, R76 ;  /* 0x0000001031317819 */ /* 0x000fe40000010e4c */
[----:B------:R-:W-:Y:S02]  /*d00b0*/  SHF.L.W.U32.HI R56, R95, 0x10, R100 ;  /* 0x000000105f387819 */ /* 0x000fe40000010e64 */
[----:B------:R-:W-:Y:S02]  /*d00c0*/  IADD3 R96, P1, R27, R62, RZ ;  /* 0x0000003e1b607210 */ /* 0x000fe40007f3e0ff */
[----:B------:R-:W-:-:S02]  /*d00d0*/  LOP3.LUT R92, R97, R82, RZ, 0x3c, !PT ;  /* 0x00000052615c7212 */ /* 0x000fc400078e3cff */
[----:B------:R-:W-:Y:S01]  /*d00e0*/  SHF.L.W.U32.HI R58, R100, 0x10, R95 ;  /* 0x00000010643a7819 */ /* 0x000fe20000010e5f */
[----:B------:R-:W-:Y:S01]  /*d00f0*/  IMAD.X R97, R48, 0x1, R63, P1 ;  /* 0x0000000130617824 */ /* 0x000fe200008e063f */
[----:B------:R-:W-:Y:S02]  /*d0100*/  IADD3 R94, P3, R49, R60, RZ ;  /* 0x0000003c315e7210 */ /* 0x000fe40007f7e0ff */
[----:B------:R-:W-:Y:S02]  /*d0110*/  IADD3 R61, P0, R56, R61, RZ ;  /* 0x0000003d383d7210 */ /* 0x000fe40007f1e0ff */
[----:B------:R-:W-:Y:S01]  /*d0120*/  LOP3.LUT R60, R91, R96, RZ, 0x3c, !PT ;  /* 0x000000605b3c7212 */ /* 0x000fe200078e3cff */
[----:B------:R-:W-:Y:S02]  /*d0130*/  IMAD.X R91, R57, 0x1, R88, P3 ;  /* 0x00000001395b7824 */ /* 0x000fe400018e0658 */
[----:B------:R-:W-:Y:S01]  /*d0140*/  IMAD.X R100, R58, 0x1, R59, P0 ;  /* 0x000000013a647824 */ /* 0x000fe200000e063b */
        /* <DEDUP_REMOVED lines=54> */
[----:B------:R-:W-:Y:S02]  /*d04b0*/  SHF.L.W.U32.HI R95, R95, 0x8, R60 ;  /* 0x000000085f5f7819 */ /* 0x000fe40000010e3c */
[----:B------:R-:W-:Y:S02]  /*d04c0*/  IADD3.X R60, R16, R83, R94, P0, P1 ;  /* 0x00000053103c7210 */ /* 0x000fe400007e245e */
[----:B------:R-:W-:Y:S02]  /*d04d0*/  IADD3 R74, P0, P1, R71, R72, R88 ;  /* 0x00000048474a7210 */ /* 0x000fe4000791e058 */
[----:B------:R-:W-:Y:S02]  /*d04e0*/  LOP3.LUT R96, R87, R58, R85, 0x96, !PT ;  /* 0x0000003a57607212 */ /* 0x000fe400078e9655 */
[----:B------:R-:W-:Y:S02]  /*d04f0*/  LOP3.LUT R99, R76, R57, R83, 0x96, !PT ;  /* 0x000000394c637212 */ /* 0x000fe400078e9653 */
[----:B------:R-:W-:-:S02]  /*d0500*/  LOP3.LUT R58, R60, R49, R79, 0x96, !PT ;  /* 0x000000313c3a7212 */ /* 0x000fc400078e964f */
[----:B------:R-:W-:Y:S02]  /*d0510*/  IADD3.X R85, R70, R85, R89, P3, P4 ;  /* 0x0000005546557210 */ /* 0x000fe40001fe8459 */
[----:B------:R-:W-:Y:S02]  /*d0520*/  IADD3 R83, P3, P4, R22, R63, R95 ;  /* 0x0000003f16537210 */ /* 0x000fe40007c7e05f */
[----:B------:R-:W-:Y:S02]  /*d0530*/  LOP3.LUT R49, R74, R47, R98, 0x96, !PT ;  /* 0x0000002f4a317212 */ /* 0x000fe400078e9662 */
[----:B------:R-:W-:Y:S02]  /*d0540*/  IADD3.X R98, R69, R98, R78, P0, P1 ;  /* 0x0000006245627210 */ /* 0x000fe400007e244e */
        /* <DEDUP_REMOVED lines=105> */
[----:B------:R-:W-:-:S02]  /*d0be0*/  SHF.L.W.U32.HI R58, R93, 0x10, R94 ;  /* 0x000000105d3a7819 */ /* 0x000fc40000010e5e */
[----:B------:R-:W-:Y:S02]  /*d0bf0*/  IADD3 R94, P3, R49, R60, RZ ;  /* 0x0000003c315e7210 */ /* 0x000fe40007f7e0ff */
[----:B------:R-:W-:Y:S02]  /*d0c00*/  LOP3.LUT R90, R95, R84, RZ, 0x3c, !PT ;  /* 0x000000545f5a7212 */ /* 0x000fe400078e3cff */
[----:B------:R-:W-:Y:S02]  /*d0c10*/  IADD3 R102, P0, R56, R61, RZ ;  /* 0x0000003d38667210 */ /* 0x000fe40007f1e0ff */
[----:B------:R-:W-:Y:S02]  /*d0c20*/  LOP3.LUT R92, R92, R99, RZ, 0x3c, !PT ;  /* 0x000000635c5c7212 */ /* 0x000fe400078e3cff */
[----:B------:R-:W-:Y:S01]  /*d0c30*/  LOP3.LUT R83, R83, R100, RZ, 0x3c, !PT ;  /* 0x0000006453537212 */ /* 0x000fe200078e3cff */
[----:B------:R-:W-:Y:S01]  /*d0c40*/  IMAD.X R97, R57, 0x1, R78, P3 ;  /* 0x0000000139617824 */ /* 0x000fe200018e064e */
[----:B------:R-:W-:Y:S01]  /*d0c50*/  SHF.L.W.U32.HI R87, R90, 0x1, R81 ;  /* 0x000000015a577819 */ /* 0x000fe20000010e51 */
[----:B------:R-:W-:Y:S01]  /*d0c60*/  IMAD.X R101, R58, 0x1, R59, P0 ;  /* 0x000000013a657824 */ /* 0x000fe200000e063b */
        /* <DEDUP_REMOVED lines=55> */
[----:B------:R-:W-:Y:S02]  /*d0fe0*/  IADD3 R72, P0, P1, R17, R74, R90 ;  /* 0x0000004a11487210 */ /* 0x000fe4000791e05a */
[----:B------:R-:W-:Y:S02]  /*d0ff0*/  LOP3.LUT R93, R81, R58, R85, 0x96, !PT ;  /* 0x0000003a515d7212 */ /* 0x000fe400078e9655 */
[----:B------:R-:W-:Y:S02]  /*d1000*/  IADD3.X R85, R75, R85, R78, P3, P4 ;  /* 0x000000554b557210 */ /* 0x000fe40001fe844e */
[----:B------:R-:W-:Y:S02]  /*d1010*/  LOP3.LUT R58, R60, R49, R80, 0x96, !PT ;  /* 0x000000313c3a7212 */ /* 0x000fe400078e9650 */
[----:B------:R-:W-:-:S02]  /*d1020*/  IADD3 R80, P3, P4, R20, R63, R89 ;  /* 0x0000003f14507210 */ /* 0x000fc40007c7e059 */
[----:B------:R-:W-:Y:S02]  /*d1030*/  LOP3.LUT R49, R72, R27, R98, 0x96, !PT ;  /* 0x0000001b48317212 */ /* 0x000fe400078e9662 */
[----:B------:R-:W-:Y:S02]  /*d1040*/  IADD3.X R98, R19, R98, R86, P0, P1 ;  /* 0x0000006213627210 */ /* 0x000fe400007e2456 */
[----:B------:R-:W-:Y:S02]  /*d1050*/  IADD3.X R92, R18, R83, R87, P3, P4 ;  /* 0x00000053125c7210 */ /* 0x000fe40001fe8457 */
[----:B------:R-:W-:Y:S02]  /*d1060*/  LOP3.LUT R57, R80, R48, R83, 0x96, !PT ;  /* 0x0000003050397212 */ /* 0x000fe400078e9653 */
[----:B------:R-:W-:Y:S02]  /*d1070*/  SHF.L.W.U32.HI R27, R95, 0x10, R58 ;  /* 0x000000105f1b7819 */ /* 0x000fe40000010e3a */
[----:B------:R-:W-:-:S02]  /*d1080*/  LOP3.LUT R48, R98, R25, R74, 0x96, !PT ;  /* 0x0000001962307212 */ /* 0x000fc400078e964a */
[----:B------:R-:W-:Y:S02]  /*d1090*/  SHF.L.W.U32.HI R25, R58, 0x10, R95 ;  /* 0x000000103a197819 */ /* 0x000fe40000010e5f */
[----:B------:R-:W-:Y:S02]  /*d10a0*/  LOP3.LUT R58, R92, R47, R63, 0x96, !PT ;  /* 0x0000002f5c3a7212 */ /* 0x000fe400078e963f */
[----:B------:R-:W-:Y:S02]  /*d10b0*/  LOP3.LUT R102, R85, R56, R77, 0x96, !PT ;  /* 0x0000003855667212 */ /* 0x000fe400078e964d */
[----:B------:R-:W-:Y:S02]  /*d10c0*/  IADD3 R74, P0, R27, R96, RZ ;  /* 0x000000601b4a7210 */ /* 0x000fe40007f1e0ff */
[----:B------:R-:W-:Y:S02]  /*d10d0*/  SHF.L.W.U32.HI R56, R48, 0x10, R49 ;  /* 0x0000001030387819 */ /* 0x000fe40000010e31 */
[----:B------:R-:W-:-:S02]  /*d10e0*/  SHF.L.W.U32.HI R48, R49, 0x10, R48 ;  /* 0x0000001031307819 */ /* 0x000fc40000010e30 */
[----:B------:R-:W-:Y:S02]  /*d10f0*/  SHF.L.W.U32.HI R47, R57, 0x10, R58 ;  /* 0x00000010392f7819 */ /* 0x000fe40000010e3a */
[----:B------:R-:W-:Y:S01]  /*d1100*/  SHF.L.W.U32.HI R49, R58, 0x10, R57 ;  /* 0x000000103a317819 */ /* 0x000fe20000010e39 */
[----:B------:R-:W-:Y:S01]  /*d1110*/  IMAD.X R63, R25, 0x1, R94, P0 ;  /* 0x00000001193f7824 */ /* 0x000fe200000e065e */
[----:B------:R-:W-:Y:S02]  /*d1120*/  SHF.L.W.U32.HI R57, R93, 0x10, R102 ;  /* 0x000000105d397819 */ /* 0x000fe40000010e66 */
[----:B------:R-:W-:Y:S02]  /*d1130*/  IADD3 R94, P3, R47, R88, RZ ;  /* 0x000000582f5e7210 */ /* 0x000fe40007f7e0ff */
[----:B------:R-:W-:Y:S02]  /*d1140*/  SHF.L.W.U32.HI R58, R102, 0x10, R93 ;  /* 0x00000010663a7819 */ /* 0x000fe40000010e5d */
[----:B------:R-:W-:Y:S01]  /*d1150*/  IADD3 R99, P0, R57, R62, RZ ;  /* 0x0000003e39637210 */ /* 0x000fe20007f1e0ff */
[----:B------:R-:W-:Y:S01]  /*d1160*/  IMAD.X R95, R49, 0x1, R84, P3 ;  /* 0x00000001315f7824 */ /* 0x000fe200018e0654 */
[----:B------:R-:W-:-:S03]  /*d1170*/  LOP3.LUT R84, R89, R94, RZ, 0x3c, !PT ;  /* 0x0000005e59547212 */ /* 0x000fc600078e3cff */
[----:B------:R-:W-:Y:S01]  /*d1180*/  IMAD.X R89, R58, 0x1, R59, P0 ;  /* 0x000000013a597824 */ /* 0x000fe200000e063b */
[----:B------:R-:W-:Y:S02]  /*d1190*/  IADD3 R96, P1, R48, R79, RZ ;  /* 0x0000004f30607210 */ /* 0x000fe40007f3e0ff */
        /* <DEDUP_REMOVED lines=60> */
[----:B------:R-:W-:Y:S02]  /*d1560*/  LOP3.LUT R97, R90, R58, R85, 0x96, !PT ;  /* 0x0000003a5a617212 */ /* 0x000fe400078e9655 */
[----:B------:R-:W-:Y:S02]  /*d1570*/  IADD3 R85, P0, P1, R68, R72, R93 ;  /* 0x0000004844557210 */ /* 0x000fe4000791e05d */
[----:B------:R-:W-:Y:S02]  /*d1580*/  LOP3.LUT R100, R76, R57, R82, 0x96, !PT ;  /* 0x000000394c647212 */ /* 0x000fe400078e9652 */
        /* <DEDUP_REMOVED lines=18> */
[----:B------:R-:W-:Y:S02]  /*d16b0*/  SHF.L.W.U32.HI R56, R97, 0x10, R100 ;  /* 0x0000001061387819 */ /* 0x000fe40000010e64 */
[----:B------:R-:W-:Y:S02]  /*d16c0*/  IADD3 R95, P3, R49, R60, RZ ;  /* 0x0000003c315f7210 */ /* 0x000fe40007f7e0ff */
[----:B------:R-:W-:-:S02]  /*d16d0*/  IADD3 R86, P1, R27, R62, RZ ;  /* 0x0000003e1b567210 */ /* 0x000fc40007f3e0ff */
[----:B------:R-:W-:Y:S02]  /*d16e0*/  SHF.L.W.U32.HI R58, R100, 0x10, R97 ;  /* 0x00000010643a7819 */ /* 0x000fe40000010e61 */
[----:B------:R-:W-:Y:S02]  /*d16f0*/  IADD3 R61, P0, R56, R61, RZ ;  /* 0x0000003d383d7210 */ /* 0x000fe40007f1e0ff */
[----:B------:R-:W-:Y:S01]  /*d1700*/  LOP3.LUT R79, R96, R72, RZ, 0x3c, !PT ;  /* 0x00000048604f7212 */ /* 0x000fe200078e3cff */
[----:B------:R-:W-:Y:S02]  /*d1710*/  IMAD.X R96, R57, 0x1, R84, P3 ;  /* 0x0000000139607824 */ /* 0x000fe400018e0654 */
        /* <DEDUP_REMOVED lines=106> */
[----:B------:R-:W-:Y:S02]  /*d1dc0*/  IADD3.X R85, R18, R78, R85, P3, P4 ;  /* 0x0000004e12557210 */ /* 0x000fe40001fe8455 */
        /* <DEDUP_REMOVED lines=10> */
[----:B------:R-:W-:-:S02]  /*d1e70*/  IADD3 R61, P0, R61, R90, RZ ;  /* 0x0000005a3d3d7210 */ /* 0x000fc40007f1e0ff */
[----:B------:R-:W-:Y:S02]  /*d1e80*/  LOP3.LUT R92, R48, R79, RZ, 0x3c, !PT ;  /* 0x0000004f305c7212 */ /* 0x000fe400078e3cff */
[----:B------:R-:W-:Y:S02]  /*d1e90*/  LOP3.LUT R59, R57, R94, RZ, 0x3c, !PT ;  /* 0x0000005e393b7212 */ /* 0x000fe400078e3cff */
[----:B------:R-:W-:Y:S02]  /*d1ea0*/  IADD3 R62, P4, R62, R97, RZ ;  /* 0x000000613e3e7210 */ /* 0x000fe40007f9e0ff */
        /* <DEDUP_REMOVED lines=98> */
[----:B------:R-:W-:Y:S02]  /*d24d0*/  SHF.L.W.U32.HI R89, R82, 0x8, R91 ;  /* 0x0000000852597819 */ /* 0x000fe40000010e5b */
[----:B------:R-:W-:Y:S01]  /*d24e0*/  SHF.L.W.U32.HI R91, R91, 0x8, R82 ;  /* 0x000000085b5b7819 */ /* 0x000fe20000010e52 */
[----:B------:R-:W-:Y:S01]  /*d24f0*/  IMAD.X R59, R59, 0x1, R100, P3 ;  /* 0x000000013b3b7824 */ /* 0x000fe200018e0664 */
[----:B------:R-:W-:Y:S02]  /*d2500*/  SHF.L.W.U32.HI R79, R85, 0x8, R74 ;  /* 0x00000008554f7819 */ /* 0x000fe40000010e4a */
[----:B------:R-:W-:Y:S02]  /*d2510*/  LOP3.LUT R96, R87, R76, RZ, 0x3c, !PT ;  /* 0x0000004c57607212 */ /* 0x000fe400078e3cff */
[----:B------:R-:W-:Y:S02]  /*d2520*/  LOP3.LUT R95, R95, R84, RZ, 0x3c, !PT ;  /* 0x000000545f5f7212 */ /* 0x000fe400078e3cff */
[----:B------:R-:W-:-:S02]  /*d2530*/  SHF.L.W.U32.HI R85, R74, 0x8, R85 ;  /* 0x000000084a557819 */ /* 0x000fc40000010e55 */
[----:B------:R-:W-:Y:S02]  /*d2540*/  IADD3 R74, P0, P1, R22, R80, R91 ;  /* 0x00000050164a7210 */ /* 0x000fe4000791e05b */
[----:B------:R-:W-:Y:S02]  /*d2550*/  SHF.L.W.U32.HI R86, R95, 0x8, R96 ;  /* 0x000000085f567819 */ /* 0x000fe40000010e60 */
[----:B------:R-:W-:Y:S02]  /*d2560*/  SHF.L.W.U32.HI R96, R96, 0x8, R95 ;  /* 0x0000000860607819 */ /* 0x000fe40000010e5f */
[----:B------:R-:W-:Y:S02]  /*d2570*/  LOP3.LUT R88, R93, R63, RZ, 0x3c, !PT ;  /* 0x0000003f5d587212 */ /* 0x000fe400078e3cff */
[----:B------:R-:W-:Y:S02]  /*d2580*/  LOP3.LUT R97, R97, R59, RZ, 0x3c, !PT ;  /* 0x0000003b61617212 */ /* 0x000fe400078e3cff */
[----:B------:R-:W-:-:S02]  /*d2590*/  IADD3 R78, P3, P4, R46, R81, R85 ;  /* 0x000000512e4e7210 */ /* 0x000fc40007c7e055 */
[----:B------:R-:W-:Y:S02]  /*d25a0*/  LOP3.LUT R95, R74, R57, R62, 0x96, !PT ;  /* 0x000000394a5f7212 */ /* 0x000fe400078e963e */
[----:B------:R-:W-:Y:S02]  /*d25b0*/  IADD3.X R62, R21, R62, R89, P0, P1 ;  /* 0x0000003e153e7210 */ /* 0x000fe400007e2459 */
[----:B------:R-:W-:Y:S02]  /*d25c0*/  SHF.L.W.U32.HI R87, R97, 0x8, R88 ;  /* 0x0000000861577819 */ /* 0x000fe40000010e58 */
[----:B------:R-:W-:Y:S02]  /*d25d0*/  LOP3.LUT R93, R78, R58, R83, 0x96, !PT ;  /* 0x0000003a4e5d7212 */ /* 0x000fe400078e9653 */
[----:B------:R-:W-:Y:S02]  /*d25e0*/  SHF.L.W.U32.HI R88, R88, 0x8, R97 ;  /* 0x0000000858587819 */ /* 0x000fe40000010e61 */
[----:B------:R-:W-:-:S02]  /*d25f0*/  IADD3.X R83, R26, R83, R79, P3, P4 ;  /* 0x000000531a537210 */ /* 0x000fc40001fe844f */
[----:B------:R-:W-:Y:S02]  /*d2600*/  LOP3.LUT R58, R62, R49, R80, 0x96, !PT ;  /* 0x000000313e3a7212 */ /* 0x000fe400078e9650 */
[----:B------:R-:W-:Y:S02]  /*d2610*/  IADD3 R80, P3, P4, R65, R77, R96 ;  /* 0x0000004d41507210 */ /* 0x000fe40007c7e060 */
[----:B------:R-:W-:Y:S02]  /*d2620*/  IADD3 R82, P0, P1, R39, R60, R88 ;  /* 0x0000003c27527210 */ /* 0x000fe4000791e058 */
[----:B------:R-:W-:Y:S02]  /*d2630*/  LOP3.LUT R57, R80, R47, R94, 0x96, !PT ;  /* 0x0000002f50397212 */ /* 0x000fe400078e965e */
[----:B------:R-:W-:Y:S02]  /*d2640*/  IADD3.X R94, R67, R94, R86, P3, P4 ;  /* 0x0000005e435e7210 */ /* 0x000fe40001fe8456 */
[----:B------:R-:W-:-:S02]  /*d2650*/  LOP3.LUT R49, R82, R27, R98, 0x96, !PT ;  /* 0x0000001b52317212 */ /* 0x000fc400078e9662 */
[----:B------:R-:W-:Y:S02]  /*d2660*/  IADD3.X R98, R38, R98, R87, P0, P1 ;  /* 0x0000006226627210 */ /* 0x000fe400007e2457 */
[----:B------:R-:W-:Y:S02]  /*d2670*/  SHF.L.W.U32.HI R47, R95, 0x10, R58 ;  /* 0x000000105f2f7819 */ /* 0x000fe40000010e3a */
[----:B------:R-:W-:Y:S02]  /*d2680*/  SHF.L.W.U32.HI R27, R58, 0x10, R95 ;  /* 0x000000103a1b7819 */ /* 0x000fe40000010e5f */
[----:B------:R-:W-:Y:S02]  /*d2690*/  LOP3.LUT R58, R94, R48, R77, 0x96, !PT ;  /* 0x000000305e3a7212 */ /* 0x000fe400078e964d */
[----:B------:R-:W-:Y:S02]  /*d26a0*/  LOP3.LUT R60, R98, R25, R60, 0x96, !PT ;  /* 0x00000019623c7212 */ /* 0x000fe400078e963c */
[----:B------:R-:W-:-:S02]  /*d26b0*/  SHF.L.W.U32.HI R25, R57, 0x10, R58 ;  /* 0x0000001039197819 */ /* 0x000fc40000010e3a */
[----:B------:R-:W-:Y:S02]  /*d26c0*/  LOP3.LUT R100, R83, R56, R81, 0x96, !PT ;  /* 0x0000003853647212 */ /* 0x000fe400078e9651 */
[----:B------:R-:W-:Y:S02]  /*d26d0*/  IADD3 R81, P0, R47, R92, RZ ;  /* 0x0000005c2f517210 */ /* 0x000fe40007f1e0ff */
[----:B------:R-:W-:Y:S02]  /*d26e0*/  SHF.L.W.U32.HI R56, R60, 0x10, R49 ;  /* 0x000000103c387819 */ /* 0x000fe40000010e31 */
[----:B------:R-:W-:Y:S02]  /*d26f0*/  SHF.L.W.U32.HI R48, R49, 0x10, R60 ;  /* 0x0000001031307819 */ /* 0x000fe40000010e3c */
[----:B------:R-:W-:Y:S02]  /*d2700*/  SHF.L.W.U32.HI R49, R58, 0x10, R57 ;  /* 0x000000103a317819 */ /* 0x000fe40000010e39 */
[----:B------:R-:W-:-:S02]  /*d2710*/  IADD3 R95, P3, R25, R76, RZ ;  /* 0x0000004c195f7210 */ /* 0x000fc40007f7e0ff */
[----:B------:R-:W-:Y:S01]  /*d2720*/  SHF.L.W.U32.HI R57, R93, 0x10, R100 ;  /* 0x000000105d397819 */ /* 0x000fe20000010e64 */
[----:B------:R-:W-:Y:S01]  /*d2730*/  IMAD.X R60, R27, 0x1, R90, P0 ;  /* 0x000000011b3c7824 */ /* 0x000fe200000e065a */
[----:B------:R-:W-:Y:S01]  /*d2740*/  IADD3 R63, P1, R48, R63, RZ ;  /* 0x0000003f303f7210 */ /* 0x000fe20007f3e0ff */
[----:B------:R-:W-:Y:S01]  /*d2750*/  IMAD.X R92, R49, 0x1, R84, P3 ;  /* 0x00000001315c7824 */ /* 0x000fe200018e0654 */
[----:B------:R-:W-:Y:S02]  /*d2760*/  SHF.L.W.U32.HI R58, R100, 0x10, R93 ;  /* 0x00000010643a7819 */ /* 0x000fe40000010e5d */
[----:B------:R-:W-:Y:S02]  /*d2770*/  IADD3 R97, P0, R57, R72, RZ ;  /* 0x0000004839617210 */ /* 0x000fe40007f1e0ff */
        /* <DEDUP_REMOVED lines=31> */
[----:B------:R-:W-:Y:S02]  /*d2970*/  LOP3.LUT R86, R57, R61, RZ, 0x3c, !PT ;  /* 0x0000003d39567212 */ /* 0x000fe400078e3cff */
[----:B------:R-:W-:Y:S02]  /*d2980*/  IADD3 R72, P1, R72, R95, RZ ;  /* 0x0000005f48487210 */ /* 0x000fe40007f3e0ff */
[----:B------:R-:W-:-:S02]  /*d2990*/  LOP3.LUT R63, R48, R59, RZ, 0x3c, !PT ;  /* 0x0000003b303f7212 */ /* 0x000fc400078e3cff */
        /* <DEDUP_REMOVED lines=14> */
[----:B------:R-:W-:Y:S02]  /*d2a80*/  SHF.L.W.U32.HI R100, R100, 0x8, R93 ;  /* 0x0000000864647819 */ /* 0x000fe40000010e5d */
[----:B------:R-:W-:Y:S02]  /*d2a90*/  SHF.L.W.U32.HI R87, R76, 0x8, R91 ;  /* 0x000000084c577819 */ /* 0x000fe40000010e5b */
        /* <DEDUP_REMOVED lines=35> */
[----:B------:R-:W-:Y:S02]  /*d2cd0*/  SHF.L.W.U32.HI R49, R49, 0x10, R80 ;  /* 0x0000001031317819 */ /* 0x000fe40000010e50 */
        /* <DEDUP_REMOVED lines=16> */
[----:B------:R-:W-:Y:S02]  /*d2de0*/  LOP3.LUT R62, R89, R88, RZ, 0x3c, !PT ;  /* 0x00000058593e7212 */ /* 0x000fe400078e3cff */
        /* <DEDUP_REMOVED lines=27> */
[----:B------:R-:W-:-:S02]  /*d2fa0*/  LOP3.LUT R98, R77, R94, RZ, 0x3c, !PT ;  /* 0x0000005e4d627212 */ /* 0x000fc400078e3cff */
[----:B------:R-:W-:Y:S02]  /*d2fb0*/  LOP3.LUT R91, R58, R79, RZ, 0x3c, !PT ;  /* 0x0000004f3a5b7212 */ /* 0x000fe400078e3cff */
[----:B------:R-:W-:Y:S01]  /*d2fc0*/  LOP3.LUT R93, R93, R72, RZ, 0x3c, !PT ;  /* 0x000000485d5d7212 */ /* 0x000fe200078e3cff */
[----:B------:R-:W-:Y:S01]  /*d2fd0*/  IMAD.X R78, R83, 0x1, R78, P3 ;  /* 0x00000001534e7824 */ /* 0x000fe200018e064e */
[----:B------:R-:W-:Y:S02]  /*d2fe0*/  SHF.L.W.U32.HI R83, R91, 0x8, R98 ;  /* 0x000000085b537819 */ /* 0x000fe40000010e62 */
        /* <DEDUP_REMOVED lines=13> */
[----:B------:R-:W-:Y:S02]  /*d30c0*/  LOP3.LUT R59, R60, R59, R84, 0x96, !PT ;  /* 0x0000003b3c3b7212 */ /* 0x000fe400078e9654 */
[----:B------:R-:W-:-:S02]  /*d30d0*/  IADD3 R84, P0, P1, R15, R92, R80 ;  /* 0x0000005c0f547210 */ /* 0x000fc4000791e050 */
        /* <DEDUP_REMOVED lines=20> */
[----:B------:R-:W-:Y:S02]  /*d3220*/  SHF.L.W.U32.HI R27, R95, 0x10, R92 ;  /* 0x000000105f1b7819 */ /* 0x000fe40000010e5c */
[----:B------:R-:W-:Y:S02]  /*d3230*/  IADD3 R97, P0, R47, R76, RZ ;  /* 0x0000004c2f617210 */ /* 0x000fe40007f1e0ff */
[----:B------:R-:W-:Y:S02]  /*d3240*/  SHF.L.W.U32.HI R59, R92, 0x10, R95 ;  /* 0x000000105c3b7819 */ /* 0x000fe40000010e5f */
[----:B------:R-:W-:Y:S01]  /*d3250*/  IADD3 R92, P1, R27, R74, RZ ;  /* 0x0000004a1b5c7210 */ /* 0x000fe20007f3e0ff */
        /* <DEDUP_REMOVED lines=21> */
[----:B------:R-:W-:-:S02]  /*d33b0*/  SHF.L.W.U32.HI R84, R61, 0x1, R62 ;  /* 0x000000013d547819 */ /* 0x000fc40000010e3e */
[----:B------:R-:W-:Y:S02]  /*d33c0*/  IADD3.X R76, R75, R89, R86, P5, P6 ;  /* 0x000000594b4c7210 */ /* 0x000fe40002fec456 */
        /* <DEDUP_REMOVED lines=40> */
[----:B------:R-:W-:Y:S02]  /*d3650*/  IADD3.X R74, R12, R76, R83, P3, P4 ;  /* 0x0000004c0c4a7210 */ /* 0x000fe40001fe8453 */
[----:B------:R-:W-:Y:S02]  /*d3660*/  IADD3 R45, P0, P1, R45, R62, R84 ;  /* 0x0000003e2d2d7210 */ /* 0x000fe4000791e054 */
[----:B------:R-:W-:Y:S02]  /*d3670*/  LOP3.LUT R88, R72, R59, R82, 0x96, !PT ;  /* 0x0000003b48587212 */ /* 0x000fe400078e9652 */
[----:B------:R-:W-:Y:S02]  /*d3680*/  LOP3.LUT R49, R20, R49, R76, 0x96, !PT ;  /* 0x0000003114317212 */ /* 0x000fe400078e964c */
[----:B------:R-:W-:Y:S02]  /*d3690*/  LOP3.LUT R56, R74, R56, R77, 0x96, !PT ;  /* 0x000000384a387212 */ /* 0x000fe400078e964d */
[----:B------:R-:W-:-:S02]  /*d36a0*/  IADD3.X R82, R24, R81, R80, P0, P1 ;  /* 0x0000005118527210 */ /* 0x000fc400007e2450 */
[----:B------:R-:W-:Y:S02]  /*d36b0*/  IADD3 R76, P3, P4, R17, R60, R86 ;  /* 0x0000003c114c7210 */ /* 0x000fe40007c7e056 */
[----:B------:R-:W-:Y:S02]  /*d36c0*/  SHF.L.W.U32.HI R12, R49, 0x10, R56 ;  /* 0x00000010310c7819 */ /* 0x000fe40000010e38 */
[----:B------:R-:W-:Y:S02]  /*d36d0*/  LOP3.LUT R13, R45, R48, R81, 0x96, !PT ;  /* 0x000000302d0d7212 */ /* 0x000fe400078e9651 */
[----:B------:R-:W-:Y:S02]  /*d36e0*/  LOP3.LUT R62, R82, R25, R62, 0x96, !PT ;  /* 0x00000019523e7212 */ /* 0x000fe400078e963e */
[----:B------:R-:W-:Y:S02]  /*d36f0*/  IADD3.X R59, R19, R14, R85, P3, P4 ;  /* 0x0000000e133b7210 */ /* 0x000fe40001fe8455 */
[----:B------:R-:W-:-:S02]  /*d3700*/  SHF.L.W.U32.HI R17, R56, 0x10, R49 ;  /* 0x0000001038117819 */ /* 0x000fc40000010e31 */
[----:B------:R-:W-:Y:S02]  /*d3710*/  IADD3 R87, P0, R12, R15, RZ ;  /* 0x0000000f0c577210 */ /* 0x000fe40007f1e0ff */
[----:B------:R-:W-:Y:S02]  /*d3720*/  SHF.L.W.U32.HI R18, R62, 0x10, R13 ;  /* 0x000000103e127819 */ /* 0x000fe40000010e0d */
[----:B------:R-:W-:Y:S02]  /*d3730*/  SHF.L.W.U32.HI R13, R13, 0x10, R62 ;  /* 0x000000100d0d7819 */ /* 0x000fe40000010e3e */
[----:B------:R-:W-:Y:S02]  /*d3740*/  LOP3.LUT R14, R76, R57, R14, 0x96, !PT ;  /* 0x000000394c0e7212 */ /* 0x000fe400078e960e */
[----:B------:R-:W-:Y:S02]  /*d3750*/  LOP3.LUT R47, R59, R47, R60, 0x96, !PT ;  /* 0x0000002f3b2f7212 */ /* 0x000fe400078e963c */
[----:B------:R-:W-:Y:S01]  /*d3760*/  LOP3.LUT R57, R79, R27, R46, 0x96, !PT ;  /* 0x0000001b4f397212 */ /* 0x000fe200078e962e */
[----:B------:R-:W-:Y:S01]  /*d3770*/  IMAD.X R27, R17, 0x1, R90, P0 ;  /* 0x00000001111b7824 */ /* 0x000fe200000e065a */
[----:B------:R-:W-:-:S02]  /*d3780*/  IADD3 R77, P0, R13, R58, RZ ;  /* 0x0000003a0d4d7210 */ /* 0x000fc40007f1e0ff */
        /* <DEDUP_REMOVED lines=24> */
[----:B------:R-:W-:Y:S02]  /*d3910*/  IADD3 R26, P5, P6, R65, R48, R20 ;  /* 0x00000030411a7210 */ /* 0x000fe40007ebe014 */
[----:B------:R-:W-:Y:S02]  /*d3920*/  IADD3.X R79, R66, R49, R79, P3, P4 ;  /* 0x00000031424f7210 */ /* 0x000fe40001fe844f */
[----:B------:R-:W-:-:S02]  /*d3930*/  SHF.L.W.U32.HI R58, R58, 0x1, R85 ;  /* 0x000000013a3a7819 */ /* 0x000fc40000010e55 */
        /* <DEDUP_REMOVED lines=44> */
[----:B------:R-:W-:Y:S02]  /*d3c00*/  LOP3.LUT R56, R58, R19, R74, 0x96, !PT ;  /* 0x000000133a387212 */ /* 0x000fe400078e964a */
        /* <DEDUP_REMOVED lines=19> */
[----:B------:R-:W-:Y:S02]  /*d3d40*/  LOP3.LUT R45, R45, R16, RZ, 0x3c, !PT ;  /* 0x000000102d2d7212 */ /* 0x000fe400078e3cff */
[----:B------:R-:W-:Y:S02]  /*d3d50*/  LOP3.LUT R13, R5, R12, RZ, 0x3c, !PT ;  /* 0x0000000c050d7212 */ /* 0x000fe400078e3cff */
[----:B------:R-:W-:-:S02]  /*d3d60*/  IADD3 R7, P0, R26, R7, RZ ;  /* 0x000000071a077210 */ /* 0x000fc40007f1e0ff */
[----:B------:R-:W-:Y:S01]  /*d3d70*/  LOP3.LUT R16, R34, R16, R57, 0x96, !PT ;  /* 0x0000001022107212 */ /* 0x000fe200078e9639 */
[----:B------:R-:W-:Y:S01]  /*d3d80*/  IMAD.X R34, R18, 0x1, R65, P3 ;  /* 0x0000000112227824 */ /* 0x000fe200018e0641 */
[----:B------:R-:W-:Y:S02]  /*d3d90*/  SHF.L.W.U32.HI R8, R15, 0x10, R56 ;  /* 0x000000100f087819 */ /* 0x000fe40000010e38 */
[----:B------:R-:W-:Y:S01]  /*d3da0*/  LOP3.LUT R5, R28, R12, R67, 0x96, !PT ;  /* 0x0000000c1c057212 */ /* 0x000fe200078e9643 */
[----:B------:R-:W-:Y:S01]  /*d3db0*/  IMAD.X R12, R38, 0x1, R61, P4 ;  /* 0x00000001260c7824 */ /* 0x000fe200020e063d */
[-C--:B------:R-:W-:Y:S01]  /*d3dc0*/  LOP3.LUT R49, R49, R17.reuse, RZ, 0x3c, !PT ;  /* 0x0000001131317212 */ /* 0x080fe200078e3cff */
[----:B------:R-:W-:Y:S01]  /*d3dd0*/  IMAD.X R20, R27, 0x1, R20, P0 ;  /* 0x000000011b147824 */ /* 0x000fe200000e0614 */
[----:B------:R-:W-:Y:S01]  /*d3de0*/  LOP3.LUT R17, R30, R17, R58, 0x96, !PT ;  /* 0x000000111e117212 */ /* 0x000fe200078e963a */
[----:B------:R-:W-:Y:S01]  /*d3df0*/  IMAD.X R21, R8, 0x1, R21, P1 ;  /* 0x0000000108157824 */ /* 0x000fe200008e0615 */
[----:B------:R-:W-:-:S02]  /*d3e00*/  LOP3.LUT R28, R29, R34, R71, 0x96, !PT ;  /* 0x000000221d1c7212 */ /* 0x000fc400078e9647 */
[----:B------:R-:W-:Y:S02]  /*d3e10*/  LOP3.LUT R30, R31, R12, R69, 0x96, !PT ;  /* 0x0000000c1f1e7212 */ /* 0x000fe400078e9645 */
[----:B------:R-:W-:Y:S02]  /*d3e20*/  LOP3.LUT R34, R47, R34, RZ, 0x3c, !PT ;  /* 0x000000222f227212 */ /* 0x000fe400078e3cff */
[-C--:B------:R-:W-:Y:S02]  /*d3e30*/  LOP3.LUT R22, R22, R7.reuse, RZ, 0x3c, !PT ;  /* 0x0000000716167212 */ /* 0x080fe400078e3cff */
[----:B------:R-:W-:Y:S02]  /*d3e40*/  LOP3.LUT R12, R39, R12, RZ, 0x3c, !PT ;  /* 0x0000000c270c7212 */ /* 0x000fe400078e3cff */
[----:B------:R-:W-:Y:S02]  /*d3e50*/  LOP3.LUT R7, R32, R7, R46, 0x96, !PT ;  /* 0x0000000720077212 */ /* 0x000fe400078e962e */
[----:B------:R-:W-:-:S02]  /*d3e60*/  LOP3.LUT R32, R33, R20, R19, 0x96, !PT ;  /* 0x0000001421207212 */ /* 0x000fc400078e9613 */
[----:B------:R-:W-:Y:S02]  /*d3e70*/  LOP3.LUT R23, R23, R20, RZ, 0x3c, !PT ;  /* 0x0000001417177212 */ /* 0x000fe400078e3cff */
[-C--:B------:R-:W-:Y:S02]  /*d3e80*/  LOP3.LUT R35, R35, R21.reuse, R70, 0x96, !PT ;  /* 0x0000001523237212 */ /* 0x080fe400078e9646 */
[----:B------:R-:W-:Y:S02]  /*d3e90*/  LOP3.LUT R48, R48, R21, RZ, 0x3c, !PT ;  /* 0x0000001530307212 */ /* 0x000fe400078e3cff */
[----:B------:R-:W-:Y:S01]  /*d3ea0*/  SHF.L.W.U32.HI R33, R34, 0x1, R13 ;  /* 0x0000000122217819 */ /* 0x000fe20000010e0d */
[----:B------:R-:W-:Y:S01]  /*d3eb0*/  IMAD.MOV.U32 R14, RZ, RZ, R17 ;  /* 0x000000ffff0e7224 */ /* 0x000fe200078e0011 */
[----:B------:R-:W-:Y:S01]  /*d3ec0*/  SHF.L.W.U32.HI R20, R12, 0x1, R49 ;  /* 0x000000010c147819 */ /* 0x000fe20000010e31 */
[----:B------:R-:W-:Y:S01]  /*d3ed0*/  IMAD.MOV.U32 R15, RZ, RZ, R30 ;  /* 0x000000ffff0f7224 */ /* 0x000fe200078e001e */
[----:B------:R-:W-:Y:S01]  /*d3ee0*/  SHF.L.W.U32.HI R21, R49, 0x1, R12 ;  /* 0x0000000131157819 */ /* 0x000fe20000010e0c */
[----:B------:R-:W-:Y:S01]  /*d3ef0*/  IMAD.MOV.U32 R12, RZ, RZ, R5 ;  /* 0x000000ffff0c7224 */ /* 0x000fe200078e0005 */
[----:B------:R-:W-:Y:S01]  /*d3f00*/  SHF.L.W.U32.HI R34, R13, 0x1, R34 ;  /* 0x000000010d227819 */ /* 0x000fe20000010e22 */
[----:B------:R-:W-:Y:S01]  /*d3f10*/  IMAD.MOV.U32 R13, RZ, RZ, R28 ;  /* 0x000000ffff0d7224 */ /* 0x000fe200078e001c */
        /* <DEDUP_REMOVED lines=20> */
[----:B------:R-:W-:-:S04]  /*d4060*/  IMAD.MOV.U32 R8, RZ, RZ, 0x20 ;  /* 0x00000020ff087424 */ /* 0x000fc800078e00ff */
.L_x_279:
[----:B0-----:R-:W-:Y:S01]  /*d4070*/  SHF.R.U64 R14, R17, 0x8, R30 ;  /* 0x00000008110e7819 */ /* 0x001fe2000000121e */
[----:B------:R0:W-:Y:S01]  /*d4080*/  STL [R1+0x478], R8 ;  /* 0x0004780801007387 */ /* 0x0001e20000100800 */
[----:B------:R-:W-:-:S02]  /*d4090*/  SHF.R.U32.HI R13, RZ, 0x8, R28 ;  /* 0x00000008ff0d7819 */ /* 0x000fc4000001161c */
[----:B------:R-:W-:Y:S01]  /*d40a0*/  SHF.R.U64 R12, R5, 0x8, R28 ;  /* 0x00000008050c7819 */ /* 0x000fe2000000121c */
[----:B------:R0:W-:Y:S01]  /*d40b0*/  STL [R1+0x474], RZ ;  /* 0x000474ff01007387 */ /* 0x0001e20000100800 */
[----:B------:R-:W-:Y:S02]  /*d40c0*/  SHF.R.U64 R19, R17, 0x10, R30 ;  /* 0x0000001011137819 */ /* 0x000fe4000000121e */
[----:B------:R-:W-:Y:S02]  /*d40d0*/  PRMT R14, R14, 0x7604, R17 ;  /* 0x000076040e0e7816 */ /* 0x000fe40000000011 */
[--C-:B------:R-:W-:Y:S02]  /*d40e0*/  SHF.R.U32.HI R34, RZ, 0x10, R28.reuse ;  /* 0x00000010ff227819 */ /* 0x100fe4000001161c */
[----:B------:R-:W-:Y:S02]  /*d40f0*/  PRMT R13, R13, 0x7604, R28 ;  /* 0x000076040d0d7816 */ /* 0x000fe4000000001c */
[----:B------:R-:W-:-:S02]  /*d4100*/  SHF.R.U32.HI R38, RZ, 0x8, R35 ;  /* 0x00000008ff267819 */ /* 0x000fc40000011623 */
[----:B------:R-:W-:Y:S02]  /*d4110*/  SHF.R.U64 R29, R5, 0x10, R28 ;  /* 0x00000010051d7819 */ /* 0x000fe4000000121c */
[----:B------:R-:W-:Y:S02]  /*d4120*/  PRMT R12, R12, 0x7604, R5 ;  /* 0x000076040c0c7816 */ /* 0x000fe40000000005 */
[----:B------:R-:W-:Y:S02]  /*d4130*/  PRMT R14, R19, 0x7054, R14 ;  /* 0x00007054130e7816 */ /* 0x000fe4000000000e */
[----:B------:R-:W-:Y:S02]  /*d4140*/  SHF.R.U32.HI R19, RZ, 0x8, R32 ;  /* 0x00000008ff137819 */ /* 0x000fe40000011620 */
[----:B------:R-:W-:Y:S02]  /*d4150*/  PRMT R13, R34, 0x7054, R13 ;  /* 0x00007054220d7816 */ /* 0x000fe4000000000d */
[----:B------:R-:W-:-:S02]  /*d4160*/  SHF.R.U32.HI R34, RZ, 0x10, R35 ;  /* 0x00000010ff227819 */ /* 0x000fc40000011623 */
[--C-:B------:R-:W-:Y:S02]  /*d4170*/  PRMT R31, R38, 0x7604, R35.reuse ;  /* 0x00007604261f7816 */ /* 0x100fe40000000023 */
[----:B------:R-:W-:Y:S02]  /*d4180*/  PRMT R12, R29, 0x7054, R12 ;  /* 0x000070541d0c7816 */ /* 0x000fe4000000000c */
[--C-:B------:R-:W-:Y:S02]  /*d4190*/  SHF.R.U32.HI R42, RZ, 0x10, R32.reuse ;  /* 0x00000010ff2a7819 */ /* 0x100fe40000011620 */
[----:B------:R-:W-:Y:S02]  /*d41a0*/  SHF.R.U64 R29, R16, 0x8, R35 ;  /* 0x00000008101d7819 */ /* 0x000fe40000001223 */
[----:B------:R-:W-:Y:S02]  /*d41b0*/  PRMT R19, R19, 0x7604, R32 ;  /* 0x0000760413137816 */ /* 0x000fe40000000020 */
[----:B------:R-:W-:-:S02]  /*d41c0*/  SHF.R.U64 R39, R22, 0x8, R23 ;  /* 0x0000000816277819 */ /* 0x000fc40000001217 */
[----:B------:R-:W-:Y:S02]  /*d41d0*/  PRMT R31, R34, 0x7054, R31 ;  /* 0x00007054221f7816 */ /* 0x000fe4000000001f */
[----:B------:R-:W-:Y:S02]  /*d41e0*/  SHF.R.U32.HI R34, RZ, 0x8, R21 ;  /* 0x00000008ff227819 */ /* 0x000fe40000011615 */
[----:B------:R-:W-:Y:S02]  /*d41f0*/  SHF.R.U64 R40, R16, 0x10, R35 ;  /* 0x0000001010287819 */ /* 0x000fe40000001223 */
[----:B------:R-:W-:Y:S02]  /*d4200*/  PRMT R29, R29, 0x7604, R16 ;  /* 0x000076041d1d7816 */ /* 0x000fe40000000010 */
[----:B------:R-:W-:Y:S02]  /*d4210*/  PRMT R19, R42, 0x7054, R19 ;  /* 0x000070542a137816 */ /* 0x000fe40000000013 */
[----:B------:R-:W-:-:S02]  /*d4220*/  SHF.R.U64 R41, R22, 0x10, R23 ;  /* 0x0000001016297819 */ /* 0x000fc40000001217 */
[----:B------:R-:W-:Y:S02]  /*d4230*/  SHF.R.U32.HI R42, RZ, 0x8, R23 ;  /* 0x00000008ff2a7819 */ /* 0x000fe40000011617 */
[----:B------:R-:W-:Y:S02]  /*d4240*/  PRMT R38, R39, 0x7604, R22 ;  /* 0x0000760427267816 */ /* 0x000fe40000000016 */
[----:B------:R-:W-:Y:S02]  /*d4250*/  SHF.R.U32.HI R15, RZ, 0x8, R30 ;  /* 0x00000008ff0f7819 */ /* 0x000fe4000001161e */
[--C-:B------:R-:W-:Y:S02]  /*d4260*/  SHF.R.U32.HI R43, RZ, 0x10, R21.reuse ;  /* 0x00000010ff2b7819 */ /* 0x100fe40000011615 */
[----:B------:R-:W-:Y:S02]  /*d4270*/  PRMT R34, R34, 0x7604, R21 ;  /* 0x0000760422227816 */ /* 0x000fe40000000015 */
[----:B------:R-:W-:-:S02]  /*d4280*/  PRMT R29, R40, 0x7054, R29 ;  /* 0x00007054281d7816 */ /* 0x000fc4000000001d */
[--C-:B------:R-:W-:Y:S02]  /*d4290*/  SHF.R.U32.HI R40, RZ, 0x10, R23.reuse ;  /* 0x00000010ff287819 */ /* 0x100fe40000011617 */
[----:B------:R-:W-:Y:S02]  /*d42a0*/  PRMT R39, R42, 0x7604, R23 ;  /* 0x000076042a277816 */ /* 0x000fe40000000017 */
[----:B------:R-:W-:Y:S02]  /*d42b0*/  PRMT R38, R41, 0x7054, R38 ;  /* 0x0000705429267816 */ /* 0x000fe40000000026 */
[--C-:B------:R-:W-:Y:S02]  /*d42c0*/  SHF.R.U32.HI R18, RZ, 0x10, R30.reuse ;  /* 0x00000010ff127819 */ /* 0x100fe4000001161e */
[----:B------:R-:W-:Y:S02]  /*d42d0*/  PRMT R15, R15, 0x7604, R30 ;  /* 0x000076040f0f7816 */ /* 0x000fe4000000001e */
[----:B------:R-:W-:-:S02]  /*d42e0*/  SHF.R.U64 R41, R24, 0x8, R25 ;  /* 0x0000000818297819 */ /* 0x000fc40000001219 */
[----:B------:R-:W-:Y:S02]  /*d42f0*/  PRMT R34, R43, 0x7054, R34 ;  /* 0x000070542b227816 */ /* 0x000fe40000000022 */
[----:B------:R-:W-:Y:S02]  /*d4300*/  SHF.R.U32.HI R42, RZ, 0x8, R25 ;  /* 0x00000008ff2a7819 */ /* 0x000fe40000011619 */
[----:B------:R-:W-:Y:S02]  /*d4310*/  SHF.R.U64 R43, R26, 0x8, R27 ;  /* 0x000000081a2b7819 */ /* 0x000fe4000000121b */
[----:B------:R-:W-:Y:S02]  /*d4320*/  PRMT R39, R40, 0x7054, R39 ;  /* 0x0000705428277816 */ /* 0x000fe40000000027 */
[----:B------:R-:W-:Y:S02]  /*d4330*/  PRMT R15, R18, 0x7054, R15 ;  /* 0x00007054120f7816 */ /* 0x000fe4000000000f */
[----:B------:R-:W-:-:S02]  /*d4340*/  PRMT R40, R41, 0x7604, R24 ;  /* 0x0000760429287816 */ /* 0x000fc40000000018 */
[----:B------:R-:W-:Y:S02]  /*d4350*/  SHF.R.U64 R18, R7, 0x8, R32 ;  /* 0x0000000807127819 */ /* 0x000fe40000001220 */
[----:B------:R-:W-:Y:S02]  /*d4360*/  PRMT R41, R42, 0x7604, R25 ;  /* 0x000076042a297816 */ /* 0x000fe40000000019 */
[----:B------:R-:W-:Y:S02]  /*d4370*/  SHF.R.U64 R45, R26, 0x10, R27 ;  /* 0x000000101a2d7819 */ /* 0x000fe4000000121b */
[----:B------:R-:W-:Y:S02]  /*d4380*/  PRMT R42, R43, 0x7604, R26 ;  /* 0x000076042b2a7816 */ /* 0x000fe4000000001a */
[----:B------:R-:W-:Y:S02]  /*d4390*/  SHF.R.U64 R33, R7, 0x10, R32 ;  /* 0x0000001007217819 */ /* 0x000fe40000001220 */
[----:B------:R-:W-:-:S02]  /*d43a0*/  PRMT R18, R18, 0x7604, R7 ;  /* 0x0000760412127816 */ /* 0x000fc40000000007 */
[----:B------:R-:W-:Y:S02]  /*d43b0*/  PRMT R42, R45, 0x7054, R42 ;  /* 0x000070542d2a7816 */ /* 0x000fe4000000002a */
[--C-:B------:R-:W-:Y:S02]  /*d43c0*/  SHF.R.U64 R45, R5, 0x18, R28.reuse ;  /* 0x00000018052d7819 */ /* 0x100fe4000000121c */
[----:B------:R-:W-:Y:S02]  /*d43d0*/  SHF.R.U32.HI R28, RZ, 0x18, R28 ;  /* 0x00000018ff1c7819 */ /* 0x000fe4000001161c */
[----:B------:R-:W-:Y:S02]  /*d43e0*/  PRMT R18, R33, 0x7054, R18 ;  /* 0x0000705421127816 */ /* 0x000fe40000000012 */
[----:B------:R-:W-:Y:S02]  /*d43f0*/  SHF.R.U64 R33, R20, 0x8, R21 ;  /* 0x0000000814217819 */ /* 0x000fe40000001215 */
[----:B------:R-:W-:-:S02]  /*d4400*/  SHF.R.U64 R17, R17, 0x18, R30 ;  /* 0x0000001811117819 */ /* 0x000fc4000000121e */
[----:B------:R-:W-:Y:S02]  /*d4410*/  SHF.R.U32.HI R30, RZ, 0x18, R30 ;  /* 0x00000018ff1e7819 */ /* 0x000fe4000001161e */
[--C-:B------:R-:W-:Y:S02]  /*d4420*/  SHF.R.U64 R7, R7, 0x18, R32.reuse ;  /* 0x0000001807077819 */ /* 0x100fe40000001220 */
[----:B------:R-:W-:Y:S02]  /*d4430*/  PRMT R13, R28, 0x654, R13 ;  /* 0x000006541c0d7816 */ /* 0x000fe4000000000d */
[----:B------:R-:W-:Y:S02]  /*d4440*/  SHF.R.U32.HI R32, RZ, 0x18, R32 ;  /* 0x00000018ff207819 */ /* 0x000fe40000011620 */
[----:B------:R-:W-:Y:S02]  /*d4450*/  SHF.R.U32.HI R28, RZ, 0x18, R35 ;  /* 0x00000018ff1c7819 */ /* 0x000fe40000011623 */
[----:B------:R-:W-:-:S02]  /*d4460*/  SHF.R.U64 R44, R20, 0x10, R21 ;  /* 0x00000010142c7819 */ /* 0x000fc40000001215 */
[----:B------:R-:W-:Y:S02]  /*d4470*/  PRMT R33, R33, 0x7604, R20 ;  /* 0x0000760421217816 */ /* 0x000fe40000000014 */
[----:B------:R-:W-:Y:S02]  /*d4480*/  SHF.R.U32.HI R46, RZ, 0x8, R27 ;  /* 0x00000008ff2e7819 */ /* 0x000fe4000001161b */
[----:B------:R-:W-:Y:S02]  /*d4490*/  PRMT R14, R17, 0x654, R14 ;  /* 0x00000654110e7816 */ /* 0x000fe4000000000e */
[----:B------:R-:W-:Y:S02]  /*d44a0*/  PRMT R15, R30, 0x654, R15 ;  /* 0x000006541e0f7816 */ /* 0x000fe4000000000f */
[----:B------:R-:W-:Y:S02]  /*d44b0*/  SHF.R.U64 R30, R16, 0x18, R35 ;  /* 0x00000018101e7819 */ /* 0x000fe40000001223 */
[----:B------:R-:W-:-:S02]  /*d44c0*/  PRMT R17, R32, 0x654, R19 ;  /* 0x0000065420117816 */ /* 0x000fc40000000013 */
[----:B------:R-:W-:Y:S02]  /*d44d0*/  PRMT R16, R7, 0x654, R18 ;  /* 0x0000065407107816 */ /* 0x000fe40000000012 */
[----:B------:R-:W-:Y:S02]  /*d44e0*/  PRMT R19, R28, 0x654, R31 ;  /* 0x000006541c137816 */ /* 0x000fe4000000001f */
[----:B------:R-:W-:Y:S02]  /*d44f0*/  PRMT R33, R44, 0x7054, R33 ;  /* 0x000070542c217816 */ /* 0x000fe40000000021 */
[--C-:B------:R-:W-:Y:S02]  /*d4500*/  SHF.R.U64 R7, R22, 0x18, R23.reuse ;  /* 0x0000001816077819 */ /* 0x100fe40000001217 */
[----:B------:R-:W-:Y:S02]  /*d4510*/  SHF.R.U32.HI R28, RZ, 0x18, R23 ;  /* 0x00000018ff1c7819 */ /* 0x000fe40000011617 */
[----:B------:R-:W-:-:S02]  /*d4520*/  SHF.R.U64 R47, R24, 0x10, R25 ;  /* 0x00000010182f7819 */ /* 0x000fc40000001219 */
[----:B------:R-:W-:Y:S02]  /*d4530*/  SHF.R.U32.HI R48, RZ, 0x10, R25 ;  /* 0x00000010ff307819 */ /* 0x000fe40000011619 */
[--C-:B------:R-:W-:Y:S02]  /*d4540*/  SHF.R.U32.HI R44, RZ, 0x10, R27.reuse ;  /* 0x00000010ff2c7819 */ /* 0x100fe4000001161b */
[----:B------:R-:W-:Y:S02]  /*d4550*/  PRMT R43, R46, 0x7604, R27 ;  /* 0x000076042e2b7816 */ /* 0x000fe4000000001b */
[----:B------:R-:W-:Y:S02]  /*d4560*/  PRMT R18, R30, 0x654, R29 ;  /* 0x000006541e127816 */ /* 0x000fe4000000001d */
[----:B------:R-:W-:Y:S02]  /*d4570*/  SHF.R.U64 R20, R20, 0x18, R21 ;  /* 0x0000001814147819 */ /* 0x000fe40000001215 */
[----:B------:R-:W-:Y:S01]  /*d4580*/  PRMT R22, R7, 0x654, R38 ;  /* 0x0000065407167816 */ /* 0x000fe20000000026 */
[----:B------:R0:W-:Y:S01]  /*d4590*/  STL.128 [R1+0x440], R16 ;  /* 0x0004401001007387 */ /* 0x0001e20000100c00 */
[----:B------:R-:W-:-:S02]  /*d45a0*/  PRMT R23, R28, 0x654, R39 ;  /* 0x000006541c177816 */ /* 0x000fc40000000027 */
[----:B------:R-:W-:Y:S02]  /*d45b0*/  PRMT R40, R47, 0x7054, R40 ;  /* 0x000070542f287816 */ /* 0x000fe40000000028 */
[----:B------:R-:W-:Y:S02]  /*d45c0*/  PRMT R41, R48, 0x7054, R41 ;  /* 0x0000705430297816 */ /* 0x000fe40000000029 */
[----:B------:R-:W-:Y:S02]  /*d45d0*/  PRMT R43, R44, 0x7054, R43 ;  /* 0x000070542c2b7816 */ /* 0x000fe4000000002b */
[----:B------:R-:W-:Y:S02]  /*d45e0*/  SHF.R.U32.HI R21, RZ, 0x18, R21 ;  /* 0x00000018ff157819 */ /* 0x000fe40000011615 */
[--C-:B------:R-:W-:Y:S02]  /*d45f0*/  SHF.R.U64 R29, R24, 0x18, R25.reuse ;  /* 0x00000018181d7819 */ /* 0x100fe40000001219 */
[----:B------:R-:W-:-:S02]  /*d4600*/  SHF.R.U32.HI R30, RZ, 0x18, R25 ;  /* 0x00000018ff1e7819 */ /* 0x000fc40000011619 */
[--C-:B------:R-:W-:Y:S02]  /*d4610*/  SHF.R.U64 R7, R26, 0x18, R27.reuse ;  /* 0x000000181a077819 */ /* 0x100fe4000000121b */
[----:B------:R-:W-:Y:S02]  /*d4620*/  SHF.R.U32.HI R28, RZ, 0x18, R27 ;  /* 0x00000018ff1c7819 */ /* 0x000fe4000001161b */
[----:B------:R-:W-:Y:S02]  /*d4630*/  PRMT R12, R45, 0x654, R12 ;  /* 0x000006542d0c7816 */ /* 0x000fe4000000000c */
[----:B------:R-:W-:Y:S02]  /*d4640*/  PRMT R20, R20, 0x654, R33 ;  /* 0x0000065414147816 */ /* 0x000fe40000000021 */
[----:B------:R-:W-:Y:S01]  /*d4650*/  PRMT R21, R21, 0x654, R34 ;  /* 0x0000065415157816 */ /* 0x000fe20000000022 */
[----:B------:R0:W-:Y:S01]  /*d4660*/  STL.128 [R1+0x430], R12 ;  /* 0x0004300c01007387 */ /* 0x0001e20000100c00 */
[----:B------:R-:W-:-:S02]  /*d4670*/  PRMT R24, R29, 0x654, R40 ;  /* 0x000006541d187816 */ /* 0x000fc40000000028 */
[----:B------:R-:W-:Y:S01]  /*d4680*/  PRMT R25, R30, 0x654, R41 ;  /* 0x000006541e197816 */ /* 0x000fe20000000029 */
[----:B------:R0:W-:Y:S01]  /*d4690*/  STL.128 [R1+0x450], R20 ;  /* 0x0004501401007387 */ /* 0x0001e20000100c00 */
[----:B------:R-:W-:Y:S01]  /*d46a0*/  PRMT R26, R7, 0x654, R42 ;  /* 0x00000654071a7816 */ /* 0x000fe2000000002a */
[----:B------:R-:W-:Y:S01]  /*d46b0*/  IMAD.MOV.U32 R7, RZ, RZ, RZ ;  /* 0x000000ffff077224 */ /* 0x000fe200078e00ff */
[----:B------:R-:W-:-:S05]  /*d46c0*/  PRMT R27, R28, 0x654, R43 ;  /* 0x000006541c1b7816 */ /* 0x000fca000000002b */
[----:B------:R0:W-:Y:S01]  /*d46d0*/  STL.128 [R1+0x460], R24 ;  /* 0x0004601801007387 */ /* 0x0001e20000100c00 */
[----:B------:R-:W-:Y:S05]  /*d46e0*/  BRA `(.L_x_286) ;  /* 0x0000002000007947 */ /* 0x000fea0003800000 */
.L_x_271:
[----:B------:R-:W-:-:S06]  /*d46f0*/  IMAD.IADD R5, R1, 0x1, R7 ;  /* 0x0000000101057824 */ /* 0x000fcc00078e0207 */
[----:B------:R-:W5:Y:S02]  /*d4700*/  LDL.U8 R5, [R5+0x430] ;  /* 0x0004300005057983 */ /* 0x000f640000100000 */
.L_x_286:
[----:B------:R-:W-:Y:S02]  /*d4710*/  IADD3 R7, R7, 0x1, RZ ;  /* 0x0000000107077810 */ /* 0x000fe40007ffe0ff */
[----:B------:R-:W-:-:S05]  /*d4720*/  IADD3 R6, R6, 0x1, RZ ;  /* 0x0000000106067810 */ /* 0x000fca0007ffe0ff */
[----:B------:R1:W-:Y:S02]  /*d4730*/  STL.64 [R1+0x470], R6 ;  /* 0x0004700601007387 */ /* 0x0003e40000100a00 */
.L_x_270:
[C---:B0-----:R-:W-:Y:S01]  /*d4740*/  IMAD.SHL.U32 R12, R37.reuse, 0x8, RZ ;  /* 0x00000008250c7824 */ /* 0x041fe200078e00ff */
[----:B------:R-:W-:Y:S02]  /*d4750*/  IADD3 R37, R37, 0x1, RZ ;  /* 0x0000000125257810 */ /* 0x000fe40007ffe0ff */
[----:B-----5:R-:W-:Y:S02]  /*d4760*/  LOP3.LUT R13, R5, 0xff, RZ, 0xc0, !PT ;  /* 0x000000ff050d7812 */ /* 0x020fe400078ec0ff */
[----:B------:R-:W-:Y:S02]  /*d4770*/  ISETP.GE.U32.AND P0, PT, R37, 0x8, PT ;  /* 0x000000082500780c */ /* 0x000fe40003f06070 */
[CC--:B------:R-:W-:Y:S02]  /*d4780*/  SHF.L.U32 R5, R13.reuse, R12.reuse, RZ ;  /* 0x0000000c0d057219 */ /* 0x0c0fe400000006ff */
[----:B------:R-:W-:Y:S02]  /*d4790*/  SHF.L.U64.HI R13, R13, R12, RZ ;  /* 0x0000000c0d0d7219 */ /* 0x000fe400000102ff */
[----:B------:R-:W-:-:S02]  /*d47a0*/  LOP3.LUT R10, R5, R10, RZ, 0xfc, !PT ;  /* 0x0000000a050a7212 */ /* 0x000fc400078efcff */
[----:B------:R-:W-:-:S05]  /*d47b0*/  LOP3.LUT R36, R13, R36, RZ, 0xfc, !PT ;  /* 0x000000240d247212 */ /* 0x000fca00078efcff */
[----:B------:R-:W-:Y:S01]  /*d47c0*/  @P0 CALL.REL.NOINC `(.L_x_287) ;  /* 0x0000001000000944 */ /* 0x000fe20003c00000 */
[----:B------:R-:W-:Y:S05]  /*d47d0*/  BRA `(.L_x_288) ;  /* 0xfffe852000007947 */ /* 0x000fea000383ffff */
.L_x_287:
[----:B------:R-:W-:-:S05]  /*d47e0*/  IMAD R5, R11, 0x8, R2 ;  /* 0x000000080b057824 */ /* 0x000fca00078e0202 */
[----:B------:R-:W2:Y:S01]  /*d47f0*/  LDL.64 R12, [R5] ;  /* 0x00000000050c7983 */ /* 0x000ea20000100a00 */
[----:B------:R-:W-:-:S04]  /*d4800*/  IADD3 R11, R11, 0x1, RZ ;  /* 0x000000010b0b7810 */ /* 0x000fc80007ffe0ff */
[----:B------:R-:W-:Y:S02]  /*d4810*/  ISETP.GE.U32.AND P0, PT, R11, 0x20, PT ;  /* 0x000000200b00780c */ /* 0x000fe40003f06070 */
[----:B--2---:R-:W-:Y:S02]  /*d4820*/  LOP3.LUT R12, R12, R10, RZ, 0x3c, !PT ;  /* 0x0000000a0c0c7212 */ /* 0x004fe400078e3cff */
[----:B------:R-:W-:-:S05]  /*d4830*/  LOP3.LUT R13, R13, R36, RZ, 0x3c, !PT ;  /* 0x000000240d0d7212 */ /* 0x000fca00078e3cff */
[----:B------:R0:W-:Y:S04]  /*d4840*/  STL.64 [R5], R12 ;  /* 0x0000000c05007387 */ /* 0x0001e80000100a00 */
[----:B------:R-:W-:Y:S01]  /*d4850*/  @P0 CALL.REL.NOINC `(.L_x_289) ;  /* 0x0000001000000944 */ /* 0x000fe20003c00000 */
[----:B------:R-:W-:Y:S05]  /*d4860*/  BRA `(.L_x_290) ;  /* 0xfffe847000007947 */ /* 0x000fea000383ffff */
.L_x_289:
[----:B------:R-:W-:Y:S01]  /*d4870*/  @P2 CALL.REL.NOINC `(.L_x_291) ;  /* 0x0000001000002944 */ /* 0x000fe20003c00000 */
[----:B------:R-:W-:Y:S05]  /*d4880*/  BRA `(.L_x_292) ;  /* 0xfffe842000007947 */ /* 0x000fea000383ffff */
.L_x_291:
[----:B------:R-:W-:Y:S02]  /*d4890*/  ULDC UR5, c[0x0][0x20] ;  /* 0x0000080000057ab9 */ /* 0x000fe40000000800 */
[----:B------:R-:W-:-:S09]  /*d48a0*/  UIADD3 UR5, UR22, -UR5, URZ ;  /* 0x8000000516057290 */ /* 0x000fd2000fffe03f */
[----:B0-----:R-:W2:Y:S04]  /*d48b0*/  LDL.128 R12, [UR5] ;  /* 0x00000005ff0c7983 */ /* 0x001ea80008100c00 */
[----:B--2---:R0:W-:Y:S04]  /*d48c0*/  STL.128 [R1+0x570], R12 ;  /* 0x0005700c01007387 */ /* 0x0041e80000100c00 */
[----:B------:R-:W2:Y:S04]  /*d48d0*/  LDL.128 R16, [UR5+0x10] ;  /* 0x00001005ff107983 */ /* 0x000ea80008100c00 */
[----:B--2---:R0:W-:Y:S04]  /*d48e0*/  STL.128 [R1+0x580], R16 ;  /* 0x0005801001007387 */ /* 0x0041e80000100c00 */
[----:B------:R-:W2:Y:S01]  /*d48f0*/  LDL.128 R20, [UR5+0x20] ;  /* 0x00002005ff147983 */ /* 0x000ea20008100c00 */
[----:B------:R-:W-:-:S03]  /*d4900*/  UIADD3 UR4, UR4, 0x1, URZ ;  /* 0x0000000104047890 */ /* 0x000fc6000fffe03f */
[----:B--2---:R0:W-:Y:S04]  /*d4910*/  STL.128 [R1+0x590], R20 ;  /* 0x0005901401007387 */ /* 0x0041e80000100c00 */
[----:B------:R-:W2:Y:S01]  /*d4920*/  LDL.128 R24, [UR5+0x30] ;  /* 0x00003005ff187983 */ /* 0x000ea20008100c00 */
[----:B------:R-:W-:Y:S01]  /*d4930*/  IMAD.U32 R0, RZ, RZ, UR4 ;  /* 0x00000004ff007e24 */ /* 0x000fe2000f8e00ff */
[----:B------:R-:W-:-:S04]  /*d4940*/  UISETP.GE.U32.AND UP0, UPT, UR4, 0x8, UPT ;  /* 0x000000080400788c */ /* 0x000fc8000bf06070 */
[----:B------:R0:W-:Y:S02]  /*d4950*/  STL [R1+0x3d4], R0 ;  /* 0x0003d40001007387 */ /* 0x0001e40000100800 */
[----:B------:R-:W-:Y:S02]  /*d4960*/  PLOP3.LUT P0, PT, PT, PT, UP0, 0x80, 0x0 ;  /* 0x000000000000781c */ /* 0x000fe40003f0f008 */
[----:B--2---:R0:W-:Y:S11]  /*d4970*/  STL.128 [R1+0x5a0], R24 ;  /* 0x0005a01801007387 */ /* 0x0041f60000100c00 */
[----:B------:R-:W-:Y:S01]  /*d4980*/  @P0 CALL.REL.NOINC `(.L_x_293) ;  /* 0x0000001000000944 */ /* 0x000fe20003c00000 */
[----:B------:R-:W-:Y:S05]  /*d4990*/  BRA `(.L_x_294) ;  /* 0xfff6665000007947 */ /* 0x000fea000383ffff */
.L_x_293:
[----:B0-----:R-:W2:Y:S04]  /*d49a0*/  LDL.64 R14, [R1+0x240] ;  /* 0x00024000010e7983 */ /* 0x001ea80000100a00 */
[----:B------:R-:W2:Y:S01]  /*d49b0*/  LDL.64 R12, [R1+0x2e0] ;  /* 0x0002e000010c7983 */ /* 0x000ea20000100a00 */
[----:B-1----:R-:W-:Y:S01]  /*d49c0*/  IMAD.MOV.U32 R6, RZ, RZ, -0x1 ;  /* 0xffffffffff067424 */ /* 0x002fe200078e00ff */
[----:B------:R-:W-:Y:S01]  /*d49d0*/  BSSY B0, `(.L_x_295) ;  /* 0x000000f000007945 */ /* 0x000fe20003800000 */
[----:B------:R-:W-:-:S05]  /*d49e0*/  IMAD.MOV.U32 R7, RZ, RZ, -0x1 ;  /* 0xffffffffff077424 */ /* 0x000fca00078e00ff */
[----:B------:R0:W-:Y:S01]  /*d49f0*/  STL.64 [R1+0x250], R6 ;  /* 0x0002500601007387 */ /* 0x0001e20000100a00 */
[----:B--2---:R-:W-:Y:S02]  /*d4a00*/  IADD3 R10, P0, R14, R12, RZ ;  /* 0x0000000c0e0a7210 */ /* 0x004fe40007f1e0ff */
[----:B------:R-:W-:-:S03]  /*d4a10*/  ISETP.GT.U32.AND P1, PT, R12, 0x7f, PT ;  /* 0x0000007f0c00780c */ /* 0x000fc60003f24070 */
[----:B------:R-:W-:Y:S01]  /*d4a20*/  IMAD.X R11, R15, 0x1, R13, P0 ;  /* 0x000000010f0b7824 */ /* 0x000fe200000e060d */
[----:B------:R-:W-:Y:S02]  /*d4a30*/  ISETP.GE.U32.AND P0, PT, R10, R14, PT ;  /* 0x0000000e0a00720c */ /* 0x000fe40003f06070 */
[----:B------:R-:W-:Y:S02]  /*d4a40*/  ISETP.GT.U32.AND.EX P1, PT, R13, RZ, PT, P1 ;  /* 0x000000ff0d00720c */ /* 0x000fe40003f24110 */
[----:B------:R0:W-:Y:S01]  /*d4a50*/  STL.64 [R1+0x240], R10 ;  /* 0x0002400a01007387 */ /* 0x0001e20000100a00 */
[----:B------:R-:W-:-:S13]  /*d4a60*/  ISETP.GE.U32.AND.EX P0, PT, R11, R15, PT, P0 ;  /* 0x0000000f0b00720c */ /* 0x000fda0003f06100 */
[----:B------:R-:W-:Y:S05]  /*d4a70*/  @P0 BRA `(.L_x_296) ;  /* 0x0000004000000947 */ /* 0x000fea0003800000 */
[----:B0-----:R-:W2:Y:S02]  /*d4a80*/  LDL.64 R10, [R1+0x248] ;  /* 0x00024800010a7983 */ /* 0x001ea40000100a00 */
[----:B--2---:R-:W-:-:S05]  /*d4a90*/  IADD3 R10, P0, R10, 0x1, RZ ;  /* 0x000000010a0a7810 */ /* 0x004fca0007f1e0ff */
[----:B------:R-:W-:-:S05]  /*d4aa0*/  IMAD.X R11, RZ, RZ, R11, P0 ;  /* 0x000000ffff0b7224 */ /* 0x000fca00000e060b */
[----:B------:R0:W-:Y:S03]  /*d4ab0*/  STL.64 [R1+0x248], R10 ;  /* 0x0002480a01007387 */ /* 0x0001e60000100a00 */
.L_x_296:
[----:B0-----:R-:W-:Y:S05]  /*d4ac0*/  BSYNC B0 ;  /* 0x0000000000007941 */ /* 0x001fea0003800000 */
.L_x_295:
        /* <DEDUP_REMOVED lines=13> */
[----:B------:R-:W-:Y:S01]  /*d4ba0*/  IADD3 R5, P0, RZ, -R5, RZ ;  /* 0x80000005ff057210 */ /* 0x000fe20007f1e0ff */
[----:B------:R-:W-:Y:S02]  /*d4bb0*/  IMAD.U32 R11, RZ, RZ, UR20 ;  /* 0x00000014ff0b7e24 */ /* 0x000fe4000f8e00ff */
[--C-:B------:R-:W-:Y:S02]  /*d4bc0*/  IMAD.MOV.U32 R0, RZ, RZ, R12.reuse ;  /* 0x000000ffff007224 */ /* 0x100fe400078e000c */
[----:B------:R-:W-:Y:S01]  /*d4bd0*/  IMAD.X R8, RZ, RZ, -0x1, P0 ;  /* 0xffffffffff087424 */ /* 0x000fe200000e06ff */
[----:B------:R-:W-:-:S04]  /*d4be0*/  IADD3 R10, R11, 0x60, R12 ;  /* 0x000000600b0a7810 */ /* 0x000fc80007ffe00c */
.L_x_301:
[----:B------:R-:W-:Y:S01]  /*d4bf0*/  IADD3 R5, P0, R5, 0x1, RZ ;  /* 0x0000000105057810 */ /* 0x000fe20007f1e0ff */
[----:B------:R0:W-:Y:S01]  /*d4c00*/  STL.U8 [R10], RZ ;  /* 0x000000ff0a007387 */ /* 0x0001e20000100000 */
[----:B------:R-:W-:-:S03]  /*d4c10*/  IADD3 R0, P2, R0, 0x1, RZ ;  /* 0x0000000100007810 */ /* 0x000fc60007f5e0ff */
[----:B------:R-:W-:Y:S01]  /*d4c20*/  IMAD.X R8, RZ, RZ, R8, P0 ;  /* 0x000000ffff087224 */ /* 0x000fe200000e0608 */
[----:B------:R-:W-:Y:S01]  /*d4c30*/  ISETP.NE.U32.AND P0, PT, R5, RZ, PT ;  /* 0x000000ff0500720c */ /* 0x000fe20003f05070 */
[----:B------:R-:W-:Y:S01]  /*d4c40*/  IMAD.X R13, RZ, RZ, R13, P2 ;  /* 0x000000ffff0d7224 */ /* 0x000fe200010e060d */
[----:B0-----:R-:W-:Y:S02]  /*d4c50*/  IADD3 R10, R10, 0x1, RZ ;  /* 0x000000010a0a7810 */ /* 0x001fe40007ffe0ff */
[----:B------:R-:W-:-:S13]  /*d4c60*/  ISETP.NE.AND.EX P0, PT, R8, RZ, PT, P0 ;  /* 0x000000ff0800720c */ /* 0x000fda0003f05300 */
[----:B------:R-:W-:Y:S05]  /*d4c70*/  @P0 BRA `(.L_x_301) ;  /* 0xffffff7000000947 */ /* 0x000fea000383ffff */
.L_x_300:
[----:B------:R-:W-:Y:S05]  /*d4c80*/  BSYNC B1 ;  /* 0x0000000000017941 */ /* 0x000fea0003800000 */
.L_x_299:
        /* <DEDUP_REMOVED lines=281> */
[----:B-1----:R-:W-:Y:S01]  /*d5e20*/  ISETP.GE.U32.AND P0, PT, R0, -0x80, PT ;  /* 0xffffff800000780c */ /* 0x002fe20003f06070 */
        /* <DEDUP_REMOVED lines=9> */
.L_x_298:
[----:B-1----:R-:W-:Y:S05]  /*d5ec0*/  BSYNC B0 ;  /* 0x0000000000007941 */ /* 0x002fea0003800000 */
.L_x_297:
[----:B------:R-:W2:Y:S04]  /*d5ed0*/  LDL.128 R32, [R1+0x260] ;  /* 0x0002600001207983 */ /* 0x000ea80000100c00 */
[----:B------:R-:W3:Y:S04]  /*d5ee0*/  LDL.128 R28, [R1+0x270] ;  /* 0x00027000011c7983 */ /* 0x000ee80000100c00 */
[----:B------:R-:W4:Y:S04]  /*d5ef0*/  LDL.128 R24, [R1+0x280] ;  /* 0x0002800001187983 */ /* 0x000f280000100c00 */
[----:B------:R-:W5:Y:S04]  /*d5f00*/  LDL.128 R20, [R1+0x290] ;  /* 0x0002900001147983 */ /* 0x000f680000100c00 */
[----:B------:R-:W3:Y:S04]  /*d5f10*/  LDL.128 R12, [R1+0x2a0] ;  /* 0x0002a000010c7983 */ /* 0x000ee80000100c00 */
[----:B------:R-:W3:Y:S04]  /*d5f20*/  LDL.128 R16, [R1+0x2b0] ;  /* 0x0002b00001107983 */ /* 0x000ee80000100c00 */
[----:B------:R1:W-:Y:S01]  /*d5f30*/  STL.64 [R1+0x338], R6 ;  /* 0x0003380601007387 */ /* 0x0003e20000100a00 */
[----:B--2---:R-:W-:-:S02]  /*d5f40*/  LOP3.LUT R5, R32, 0xffff, RZ, 0xc0, !PT ;  /* 0x0000ffff20057812 */ /* 0x004fc400078ec0ff */
[----:B------:R-:W-:Y:S02]  /*d5f50*/  LOP3.LUT R11, R34, 0xffff, RZ, 0xc0, !PT ;  /* 0x0000ffff220b7812 */ /* 0x000fe400078ec0ff */
[----:B------:R-:W-:Y:S02]  /*d5f60*/  SHF.R.U32.HI R0, RZ, 0x8, R5 ;  /* 0x00000008ff007819 */ /* 0x000fe40000011605 */
[----:B0-----:R-:W-:Y:S02]  /*d5f70*/  PRMT R8, R32, 0x7732, RZ ;  /* 0x0000773220087816 */ /* 0x001fe400000000ff */
[----:B-1----:R-:W-:Y:S02]  /*d5f80*/  SHF.R.U32.HI R6, RZ, 0x8, R11 ;  /* 0x00000008ff067819 */ /* 0x002fe4000001160b */
[----:B------:R-:W-:Y:S02]  /*d5f90*/  PRMT R34, R34, 0x7732, RZ ;  /* 0x0000773222227816 */ /* 0x000fe400000000ff */
[----:B------:R-:W-:-:S02]  /*d5fa0*/  LOP3.LUT R36, R0, 0xff, RZ, 0xc0, !PT ;  /* 0x000000ff00247812 */ /* 0x000fc400078ec0ff */
[----:B------:R-:W-:Y:S02]  /*d5fb0*/  SHF.R.U32.HI R0, RZ, 0x8, R8 ;  /* 0x00000008ff007819 */ /* 0x000fe40000011608 */
[----:B------:R-:W-:Y:S02]  /*d5fc0*/  LOP3.LUT R40, R8, 0xff, RZ, 0xc0, !PT ;  /* 0x000000ff08287812 */ /* 0x000fe400078ec0ff */
[----:B------:R-:W-:Y:S02]  /*d5fd0*/  LOP3.LUT R8, R6, 0xff, RZ, 0xc0, !PT ;  /* 0x000000ff06087812 */ /* 0x000fe400078ec0ff */
[----:B------:R-:W-:Y:S01]  /*d5fe0*/  SHF.R.U32.HI R6, RZ, 0x8, R34 ;  /* 0x00000008ff067819 */ /* 0x000fe20000011622 */
[----:B------:R-:W-:Y:S01]  /*d5ff0*/  IMAD.WIDE.U32 R40, R40, 0x10000, RZ ;  /* 0x0001000028287825 */ /* 0x000fe200078e00ff */
[----:B------:R-:W-:Y:S02]  /*d6000*/  LOP3.LUT R60, R34, 0xff, RZ, 0xc0, !PT ;  /* 0x000000ff223c7812 */ /* 0x000fe400078ec0ff */
[----:B------:R-:W-:-:S02]  /*d6010*/  LOP3.LUT R0, R0, 0xffff, RZ, 0xc0, !PT ;  /* 0x0000ffff00007812 */ /* 0x000fc400078ec0ff */
[----:B------:R-:W-:Y:S01]  /*d6020*/  LOP3.LUT R6, R6, 0xffff, RZ, 0xc0, !PT ;  /* 0x0000ffff06067812 */ /* 0x000fe200078ec0ff */
[----:B------:R-:W-:Y:S01]  /*d6030*/  IMAD.WIDE.U32 R60, R60, 0x10000, RZ ;  /* 0x000100003c3c7825 */ /* 0x000fe200078e00ff */
[----:B------:R-:W-:Y:S02]  /*d6040*/  PRMT R53, R5, 0x6540, R36 ;  /* 0x0000654005357816 */ /* 0x000fe40000000024 */
[----:B------:R-:W-:Y:S01]  /*d6050*/  SHF.L.U64.HI R5, R36, 0x8, RZ ;  /* 0x0000000824057819 */ /* 0x000fe200000102ff */
[----:B------:R-:W-:Y:S01]  /*d6060*/  IMAD.WIDE.U32 R42, R0, 0x1000000, RZ ;  /* 0x01000000002a7825 */ /* 0x000fe200078e00ff */
[----:B------:R-:W2:Y:S01]  /*d6070*/  LDL.128 R36, [R1+0x2c0] ;  /* 0x0002c00001247983 */ /* 0x000ea20000100c00 */
[----:B------:R-:W-:Y:S02]  /*d6080*/  SHF.L.U64.HI R7, R8, 0x8, RZ ;  /* 0x0000000808077819 */ /* 0x000fe400000102ff */
[----:B------:R-:W-:Y:S01]  /*d6090*/  IMAD.WIDE.U32 R44, R6, 0x1000000, RZ ;  /* 0x01000000062c7825 */ /* 0x000fe200078e00ff */
[----:B------:R-:W-:-:S02]  /*d60a0*/  LOP3.LUT R32, R35, 0xffff, RZ, 0xc0, !PT ;  /* 0x0000ffff23207812 */ /* 0x000fc400078ec0ff */
[----:B------:R-:W-:Y:S02]  /*d60b0*/  LOP3.LUT R10, R33, 0xffff, RZ, 0xc0, !PT ;  /* 0x0000ffff210a7812 */ /* 0x000fe400078ec0ff */
[----:B------:R-:W-:Y:S02]  /*d60c0*/  PRMT R47, R11, 0x6540, R8 ;  /* 0x000065400b2f7816 */ /* 0x000fe40000000008 */
[----:B------:R-:W-:Y:S02]  /*d60d0*/  LOP3.LUT R11, R43, R5, R41, 0xfe, !PT ;  /* 0x000000052b0b7212 */ /* 0x000fe400078efe29 */
[----:B------:R-:W-:Y:S02]  /*d60e0*/  LOP3.LUT R7, R45, R7, R61, 0xfe, !PT ;  /* 0x000000072d077212 */ /* 0x000fe400078efe3d */
[----:B------:R-:W-:Y:S02]  /*d60f0*/  PRMT R35, R35, 0x7732, RZ ;  /* 0x0000773223237816 */ /* 0x000fe400000000ff */
[----:B------:R-:W-:-:S02]  /*d6100*/  SHF.R.U32.HI R5, RZ, 0x8, R32 ;  /* 0x00000008ff057819 */ /* 0x000fc40000011620 */
[----:B------:R-:W-:Y:S02]  /*d6110*/  PRMT R33, R33, 0x7732, RZ ;  /* 0x0000773221217816 */ /* 0x000fe400000000ff */
[----:B------:R-:W-:Y:S02]  /*d6120*/  SHF.R.U32.HI R0, RZ, 0x8, R10 ;  /* 0x00000008ff007819 */ /* 0x000fe4000001160a */
[----:B------:R-:W-:Y:S02]  /*d6130*/  LOP3.LUT R32, R7, 0xff, R32, 0xf8, !PT ;  /* 0x000000ff07207812 */ /* 0x000fe400078ef820 */
[----:B------:R-:W-:Y:S01]  /*d6140*/  PRMT R7, R5, 0x7104, RZ ;  /* 0x0000710405077816 */ /* 0x000fe200000000ff */
[----:B------:R-:W-:Y:S01]  /*d6150*/  IMAD.MOV.U32 R5, RZ, RZ, R35 ;  /* 0x000000ffff057224 */ /* 0x000fe200078e0023 */
[----:B------:R-:W-:Y:S01]  /*d6160*/  PRMT R6, R0, 0x7104, RZ ;  /* 0x0000710400067816 */ /* 0x000fe200000000ff */
[----:B------:R-:W-:Y:S01]  /*d6170*/  IMAD.MOV.U32 R0, RZ, RZ, R33 ;  /* 0x000000ffff007224 */ /* 0x000fe200078e0021 */
        /* <DEDUP_REMOVED lines=12> */
[----:B------:R-:W-:-:S03]  /*d6240*/  IMAD.SHL.U32 R6, R6, 0x1000000, RZ ;  /* 0x0100000006067824 */ /* 0x000fc600078e00ff */
[----:B------:R-:W-:Y:S02]  /*d6250*/  LOP3.LUT R48, R48, R7, RZ, 0xfc, !PT ;  /* 0x0000000730307212 */ /* 0x000fe400078efcff */
[----:B------:R-:W-:Y:S02]  /*d6260*/  LOP3.LUT R49, R49, R6, RZ, 0xfc, !PT ;  /* 0x0000000631317212 */ /* 0x000fe400078efcff */
[----:B---3--:R-:W-:Y:S02]  /*d6270*/  LOP3.LUT R7, R30, 0xffff, RZ, 0xc0, !PT ;  /* 0x0000ffff1e077812 */ /* 0x008fe400078ec0ff */
[----:B------:R-:W-:Y:S02]  /*d6280*/  LOP3.LUT R6, R28, 0xffff, RZ, 0xc0, !PT ;  /* 0x0000ffff1c067812 */ /* 0x000fe400078ec0ff */
[----:B------:R-:W-:Y:S02]  /*d6290*/  SHF.R.U32.HI R5, RZ, 0x8, R7 ;  /* 0x00000008ff057819 */ /* 0x000fe40000011607 */
[----:B------:R-:W-:-:S02]  /*d62a0*/  PRMT R62, R30, 0x7732, RZ ;  /* 0x000077321e3e7816 */ /* 0x000fc400000000ff */
[----:B------:R-:W-:Y:S02]  /*d62b0*/  SHF.R.U32.HI R0, RZ, 0x8, R6 ;  /* 0x00000008ff007819 */ /* 0x000fe40000011606 */
[----:B------:R-:W-:Y:S02]  /*d62c0*/  PRMT R10, R28, 0x7732, RZ ;  /* 0x000077321c0a7816 */ /* 0x000fe400000000ff */
        /* <DEDUP_REMOVED lines=21> */
[----:B------:R-:W-:-:S02]  /*d6420*/  SHF.L.U64.HI R45, R45, 0x8, RZ ;  /* 0x000000082d2d7819 */ /* 0x000fc400000102ff */
[----:B------:R-:W-:Y:S02]  /*d6430*/  PRMT R35, R7, 0x6540, R8 ;  /* 0x0000654007237816 */ /* 0x000fe40000000008 */
[----:B------:R-:W-:Y:S02]  /*d6440*/  LOP3.LUT R8, R31, R5, R63, 0xfe, !PT ;  /* 0x000000051f087212 */ /* 0x000fe400078efe3f */
[----:B------:R-:W-:Y:S02]  /*d6450*/  SHF.R.U32.HI R0, RZ, 0x8, R32 ;  /* 0x00000008ff007819 */ /* 0x000fe40000011620 */
[----:B------:R-:W-:Y:S02]  /*d6460*/  LOP3.LUT R11, R29, R45, R11, 0xfe, !PT ;  /* 0x0000002d1d0b7212 */ /* 0x000fe400078efe0b */
[----:B------:R-:W-:Y:S02]  /*d6470*/  SHF.R.U32.HI R5, RZ, 0x8, R33 ;  /* 0x00000008ff057819 */ /* 0x000fe40000011621 */
[----:B------:R-:W-:Y:S01]  /*d6480*/  PRMT R6, R0, 0x7104, RZ ;  /* 0x0000710400067816 */ /* 0x000fe200000000ff */
[----:B------:R-:W-:Y:S01]  /*d6490*/  IMAD.MOV.U32 R0, RZ, RZ, R34 ;  /* 0x000000ffff007224 */ /* 0x000fe200078e0022 */
[----:B------:R-:W-:-:S02]  /*d64a0*/  LOP3.LUT R11, R11, 0xff, R32, 0xf8, !PT ;  /* 0x000000ff0b0b7812 */ /* 0x000fc400078ef820 */
[----:B------:R-:W-:Y:S01]  /*d64b0*/  PRMT R7, R5, 0x7104, RZ ;  /* 0x0000710405077816 */ /* 0x000fe200000000ff */
[----:B------:R-:W-:Y:S01]  /*d64c0*/  IMAD.MOV.U32 R5, RZ, RZ, R44 ;  /* 0x000000ffff057224 */ /* 0x000fe200078e002c */
[----:B------:R-:W-:Y:S01]  /*d64d0*/  LOP3.LUT R8, R8, 0xff, R33, 0xf8, !PT ;  /* 0x000000ff08087812 */ /* 0x000fe200078ef821 */
[----:B------:R-:W2:Y:S01]  /*d64e0*/  LDL.128 R44, [R1+0x200] ;  /* 0x00020000012c7983 */ /* 0x000ea20000100c00 */
        /* <DEDUP_REMOVED lines=10> */
[----:B----4-:R-:W-:Y:S01]  /*d6590*/  LOP3.LUT R11, R24, 0xffff, RZ, 0xc0, !PT ;  /* 0x0000ffff180b7812 */ /* 0x010fe200078ec0ff */
[----:B------:R-:W-:Y:S01]  /*d65a0*/  IMAD.SHL.U32 R7, R7, 0x1000000, RZ ;  /* 0x0100000007077824 */ /* 0x000fe200078e00ff */
[----:B------:R-:W-:Y:S02]  /*d65b0*/  LOP3.LUT R64, R8, 0xff0000, R5, 0xf8, !PT ;  /* 0x00ff000008407812 */ /* 0x000fe400078ef805 */
[----:B------:R-:W-:-:S02]  /*d65c0*/  LOP3.LUT R53, R26, 0xffff, RZ, 0xc0, !PT ;  /* 0x0000ffff1a357812 */ /* 0x000fc400078ec0ff */
[----:B------:R-:W-:Y:S02]  /*d65d0*/  SHF.R.U32.HI R0, RZ, 0x8, R11 ;  /* 0x00000008ff007819 */ /* 0x000fe4000001160b */
[----:B------:R-:W-:Y:S02]  /*d65e0*/  PRMT R5, R24, 0x7732, RZ ;  /* 0x0000773218057816 */ /* 0x000fe400000000ff */
[----:B------:R-:W-:Y:S02]  /*d65f0*/  LOP3.LUT R63, R63, R6, RZ, 0xfc, !PT ;  /* 0x000000063f3f7212 */ /* 0x000fe400078efcff */
[----:B------:R-:W-:Y:S02]  /*d6600*/  LOP3.LUT R65, R28, R65, R10, 0xfe, !PT ;  /* 0x000000411c417212 */ /* 0x000fe400078efe0a */
[----:B------:R-:W-:Y:S02]  /*d6610*/  LOP3.LUT R64, R64, R7, RZ, 0xfc, !PT ;  /* 0x0000000740407212 */ /* 0x000fe400078efcff */
[----:B------:R-:W-:-:S02]  /*d6620*/  SHF.R.U32.HI R6, RZ, 0x8, R53 ;  /* 0x00000008ff067819 */ /* 0x000fc40000011635 */
[C---:B------:R-:W-:Y:S02]  /*d6630*/  LOP3.LUT R52, R25.reuse, 0xffff, RZ, 0xc0, !PT ;  /* 0x0000ffff19347812 */ /* 0x040fe400078ec0ff */
[----:B------:R-:W-:Y:S02]  /*d6640*/  PRMT R66, R25, 0x7732, RZ ;  /* 0x0000773219427816 */ /* 0x000fe400000000ff */
[----:B------:R-:W-:Y:S02]  /*d6650*/  PRMT R7, R26, 0x7732, RZ ;  /* 0x000077321a077816 */ /* 0x000fe400000000ff */
[C---:B------:R-:W-:Y:S02]  /*d6660*/  LOP3.LUT R54, R27.reuse, 0xffff, RZ, 0xc0, !PT ;  /* 0x0000ffff1b367812 */ /* 0x040fe400078ec0ff */
[----:B------:R-:W-:Y:S02]  /*d6670*/  PRMT R68, R27, 0x7732, RZ ;  /* 0x000077321b447816 */ /* 0x000fe400000000ff */
[----:B------:R-:W-:Y:S01]  /*d6680*/  LOP3.LUT R10, R0, 0xff, RZ, 0xc0, !PT ;  /* 0x000000ff000a7812 */ /* 0x000fe200078ec0ff */
[----:B------:R-:W4:Y:S01]  /*d6690*/  LDL.128 R24, [R1+0x220] ;  /* 0x0002200001187983 */ /* 0x000f220000100c00 */
[----:B------:R-:W-:-:S02]  /*d66a0*/  SHF.R.U32.HI R0, RZ, 0x8, R5 ;  /* 0x00000008ff007819 */ /* 0x000fc40000011605 */
[----:B------:R-:W-:Y:S02]  /*d66b0*/  LOP3.LUT R8, R6, 0xff, RZ, 0xc0, !PT ;  /* 0x000000ff06087812 */ /* 0x000fe400078ec0ff */
[----:B------:R-:W-:Y:S02]  /*d66c0*/  SHF.R.U32.HI R6, RZ, 0x8, R7 ;  /* 0x00000008ff067819 */ /* 0x000fe40000011607 */
[----:B------:R-:W-:Y:S02]  /*d66d0*/  LOP3.LUT R5, R5, 0xff, RZ, 0xc0, !PT ;  /* 0x000000ff05057812 */ /* 0x000fe400078ec0ff */
[----:B------:R-:W-:Y:S02]  /*d66e0*/  LOP3.LUT R0, R0, 0xffff, RZ, 0xc0, !PT ;  /* 0x0000ffff00007812 */ /* 0x000fe400078ec0ff */
[----:B------:R-:W-:Y:S02]  /*d66f0*/  LOP3.LUT R62, R30, R35, R62, 0xfe, !PT ;  /* 0x000000231e3e7212 */ /* 0x000fe400078efe3e */
[----:B------:R-:W-:Y:S01]  /*d6700*/  LOP3.LUT R7, R7, 0xff, RZ, 0xc0, !PT ;  /* 0x000000ff07077812 */ /* 0x000fe200078ec0ff */
[----:B------:R-:W2:Y:S01]  /*d6710*/  LDL.128 R32, [R1+0x240] ;  /* 0x0002400001207983 */ /* 0x000ea20000100c00 */
        /* <DEDUP_REMOVED lines=60> */
[----:B------:R-:W-:-:S03]  /*d6ae0*/  LOP3.LUT R8, R21, 0xffff, RZ, 0xc0, !PT ;  /* 0x0000ffff15087812 */ /* 0x000fc600078ec0ff */
        /* <DEDUP_REMOVED lines=12> */
[----:B------:R-:W-:-:S02]  /*d6bb0*/  PRMT R21, R21, 0x7732, RZ ;  /* 0x0000773215157816 */ /* 0x000fc400000000ff */
        /* <DEDUP_REMOVED lines=13> */
[----:B------:R-:W-:Y:S02]  /*d6c90*/  LOP3.LUT R21, R8, R7, RZ, 0xfc, !PT ;  /* 0x0000000708157212 */ /* 0x000fe400078efcff */
[----:B------:R-:W-:Y:S02]  /*d6ca0*/  PRMT R7, R12, 0x7732, RZ ;  /* 0x000077320c077816 */ /* 0x000fe400000000ff */
[----:B------:R-:W-:-:S02]  /*d6cb0*/  LOP3.LUT R11, R11, R6, RZ, 0xfc, !PT ;  /* 0x000000060b0b7212 */ /* 0x000fc400078efcff */
[C---:B------:R-:W-:Y:S02]  /*d6cc0*/  PRMT R12, R14.reuse, 0x7732, RZ ;  /* 0x000077320e0c7816 */ /* 0x040fe400000000ff */
[----:B------:R-:W-:Y:S02]  /*d6cd0*/  SHF.R.U32.HI R6, RZ, 0x8, R22 ;  /* 0x00000008ff067819 */ /* 0x000fe40000011616 */
[----:B------:R-:W-:Y:S02]  /*d6ce0*/  LOP3.LUT R68, R14, 0xffff, RZ, 0xc0, !PT ;  /* 0x0000ffff0e447812 */ /* 0x000fe400078ec0ff */
[----:B------:R-:W-:Y:S02]  /*d6cf0*/  SHF.R.U32.HI R10, RZ, 0x8, R12 ;  /* 0x00000008ff0a7819 */ /* 0x000fe4000001160c */
[----:B------:R-:W-:Y:S02]  /*d6d00*/  LOP3.LUT R77, R6, 0xff, RZ, 0xc0, !PT ;  /* 0x000000ff064d7812 */ /* 0x000fe400078ec0ff */
[----:B------:R-:W-:-:S02]  /*d6d10*/  SHF.R.U32.HI R8, RZ, 0x8, R68 ;  /* 0x00000008ff087819 */ /* 0x000fc40000011644 */
[----:B------:R-:W-:Y:S02]  /*d6d20*/  SHF.R.U32.HI R6, RZ, 0x8, R7 ;  /* 0x00000008ff067819 */ /* 0x000fe40000011607 */
[----:B------:R-:W-:Y:S02]  /*d6d30*/  LOP3.LUT R12, R12, 0xff, RZ, 0xc0, !PT ;  /* 0x000000ff0c0c7812 */ /* 0x000fe400078ec0ff */
[----:B------:R-:W-:Y:S02]  /*d6d40*/  LOP3.LUT R10, R10, 0xffff, RZ, 0xc0, !PT ;  /* 0x0000ffff0a0a7812 */ /* 0x000fe400078ec0ff */
[----:B------:R-:W-:Y:S02]  /*d6d50*/  LOP3.LUT R20, R74, R79, R70, 0xfe, !PT ;  /* 0x0000004f4a147212 */ /* 0x000fe400078efe46 */
[----:B------:R-:W-:Y:S02]  /*d6d60*/  LOP3.LUT R7, R7, 0xff, RZ, 0xc0, !PT ;  /* 0x000000ff07077812 */ /* 0x000fe400078ec0ff */
[----:B------:R-:W-:-:S02]  /*d6d70*/  LOP3.LUT R73, R8, 0xff, RZ, 0xc0, !PT ;  /* 0x000000ff08497812 */ /* 0x000fc400078ec0ff */
[----:B------:R-:W-:Y:S02]  /*d6d80*/  LOP3.LUT R70, R6, 0xffff, RZ, 0xc0, !PT ;  /* 0x0000ffff06467812 */ /* 0x000fe400078ec0ff */
        /* <DEDUP_REMOVED lines=10> */
[----:B------:R-:W-:-:S03]  /*d6e30*/  LOP3.LUT R15, R15, R75, R13, 0xfe, !PT ;  /* 0x0000004b0f0f7212 */ /* 0x000fc600078efe0d */
[----:B------:R-:W-:Y:S01]  /*d6e40*/  IMAD.WIDE.U32 R70, R70, 0x1000000, RZ ;  /* 0x0100000046467825 */ /* 0x000fe200078e00ff */
[--C-:B------:R-:W-:Y:S02]  /*d6e50*/  SHF.R.U32.HI R8, RZ, 0x8, R72.reuse ;  /* 0x00000008ff087819 */ /* 0x100fe40000011648 */
[----:B------:R-:W-:Y:S02]  /*d6e60*/  LOP3.LUT R15, R15, 0xff, R72, 0xf8, !PT ;  /* 0x000000ff0f0f7812 */ /* 0x000fe400078ef848 */
[----:B------:R-:W-:Y:S01]  /*d6e70*/  LOP3.LUT R71, R71, R79, R7, 0xfe, !PT ;  /* 0x0000004f47477212 */ /* 0x000fe200078efe07 */
[----:B------:R-:W-:Y:S01]  /*d6e80*/  IMAD.MOV.U32 R13, RZ, RZ, R76 ;  /* 0x000000ffff0d7224 */ /* 0x000fe200078e004c */
[----:B------:R-:W-:Y:S02]  /*d6e90*/  SHF.R.U32.HI R7, RZ, 0x8, R66 ;  /* 0x00000008ff077819 */ /* 0x000fe40000011642 */
[----:B------:R-:W-:Y:S01]  /*d6ea0*/  PRMT R8, R8, 0x7104, RZ ;  /* 0x0000710408087816 */ /* 0x000fe200000000ff */
[----:B------:R-:W-:Y:S01]  /*d6eb0*/  IMAD.MOV.U32 R10, RZ, RZ, R74 ;  /* 0x000000ffff0a7224 */ /* 0x000fe200078e004a */
[----:B------:R-:W-:-:S02]  /*d6ec0*/  PRMT R77, R22, 0x6540, R77 ;  /* 0x00006540164d7816 */ /* 0x000fc4000000004d */
        /* <DEDUP_REMOVED lines=10> */
[----:B------:R-:W-:Y:S01]  /*d6f70*/  PRMT R73, R68, 0x6540, R73 ;  /* 0x0000654044497816 */ /* 0x000fe20000000049 */
[----:B------:R-:W-:Y:S01]  /*d6f80*/  IMAD.SHL.U32 R8, R8, 0x1000000, RZ ;  /* 0x0100000008087824 */ /* 0x000fe200078e00ff */
[----:B------:R-:W-:Y:S02]  /*d6f90*/  LOP3.LUT R13, R22, 0xff0000, R13, 0xf8, !PT ;  /* 0x00ff0000160d7812 */ /* 0x000fe400078ef80d */
[----:B------:R-:W-:Y:S02]  /*d6fa0*/  LOP3.LUT R22, R16, 0xffff, RZ, 0xc0, !PT ;  /* 0x0000ffff10167812 */ /* 0x000fe400078ec0ff */
[----:B------:R-:W-:Y:S01]  /*d6fb0*/  LOP3.LUT R15, R71, 0xff0000, R10, 0xf8, !PT ;  /* 0x00ff0000470f7812 */ /* 0x000fe200078ef80a */
[----:B------:R-:W-:Y:S01]  /*d6fc0*/  IMAD.SHL.U32 R10, R7, 0x1000000, RZ ;  /* 0x01000000070a7824 */ /* 0x000fe200078e00ff */
[----:B------:R-:W-:-:S02]  /*d6fd0*/  LOP3.LUT R7, R14, R73, R12, 0xfe, !PT ;  /* 0x000000490e077212 */ /* 0x000fc400078efe0c */
[----:B------:R-:W-:Y:S02]  /*d6fe0*/  LOP3.LUT R8, R13, R8, RZ, 0xfc, !PT ;  /* 0x000000080d087212 */ /* 0x000fe400078efcff */
[----:B------:R-:W-:Y:S02]  /*d6ff0*/  LOP3.LUT R68, R18, 0xffff, RZ, 0xc0, !PT ;  /* 0x0000ffff12447812 */ /* 0x000fe400078ec0ff */
[----:B------:R-:W-:Y:S02]  /*d7000*/  SHF.R.U32.HI R12, RZ, 0x8, R22 ;  /* 0x00000008ff0c7819 */ /* 0x000fe40000011616 */
[----:B------:R-:W-:Y:S02]  /*d7010*/  PRMT R13, R16, 0x7732, RZ ;  /* 0x00007732100d7816 */ /* 0x000fe400000000ff */
[----:B------:R-:W-:Y:S02]  /*d7020*/  PRMT R16, R18, 0x7732, RZ ;  /* 0x0000773212107816 */ /* 0x000fe400000000ff */
[----:B------:R-:W-:-:S02]  /*d7030*/  SHF.R.U32.HI R14, RZ, 0x8, R68 ;  /* 0x00000008ff0e7819 */ /* 0x000fc40000011644 */
[----:B------:R-:W-:Y:S02]  /*d7040*/  LOP3.LUT R75, R12, 0xff, RZ, 0xc0, !PT ;  /* 0x000000ff0c4b7812 */ /* 0x000fe400078ec0ff */
[----:B------:R-:W-:Y:S02]  /*d7050*/  LOP3.LUT R10, R15, R10, RZ, 0xfc, !PT ;  /* 0x0000000a0f0a7212 */ /* 0x000fe400078efcff */
[----:B------:R-:W-:Y:S02]  /*d7060*/  SHF.R.U32.HI R12, RZ, 0x8, R13 ;  /* 0x00000008ff0c7819 */ /* 0x000fe4000001160d */
[----:B------:R-:W-:Y:S02]  /*d7070*/  SHF.R.U32.HI R15, RZ, 0x8, R16 ;  /* 0x00000008ff0f7819 */ /* 0x000fe40000011610 */
[----:B------:R-:W-:Y:S02]  /*d7080*/  LOP3.LUT R71, R14, 0xff, RZ, 0xc0, !PT ;  /* 0x000000ff0e477812 */ /* 0x000fe400078ec0ff */
[----:B------:R-:W-:-:S02]  /*d7090*/  LOP3.LUT R13, R13, 0xff, RZ, 0xc0, !PT ;  /* 0x000000ff0d0d7812 */ /* 0x000fc400078ec0ff */
[----:B------:R-:W-:Y:S02]  /*d70a0*/  LOP3.LUT R14, R16, 0xff, RZ, 0xc0, !PT ;  /* 0x000000ff100e7812 */ /* 0x000fe400078ec0ff */
[----:B------:R-:W-:Y:S02]  /*d70b0*/  LOP3.LUT R18, R12, 0xffff, RZ, 0xc0, !PT ;  /* 0x0000ffff0c127812 */ /* 0x000fe400078ec0ff */
[----:B------:R-:W-:Y:S02]  /*d70c0*/  LOP3.LUT R16, R15, 0xffff, RZ, 0xc0, !PT ;  /* 0x0000ffff0f107812 */ /* 0x000fe400078ec0ff */
[----:B------:R-:W-:Y:S01]  /*d70d0*/  LOP3.LUT R6, R70, R77, R6, 0xfe, !PT ;  /* 0x0000004d46067212 */ /* 0x000fe200078efe06 */
        /* <DEDUP_REMOVED lines=10> */
[----:B------:R-:W-:Y:S02]  /*d7180*/  LOP3.LUT R19, R19, R77, R13, 0xfe, !PT ;  /* 0x0000004d13137212 */ /* 0x000fe400078efe0d */
[----:B------:R-:W-:Y:S02]  /*d7190*/  SHF.R.U32.HI R13, RZ, 0x8, R66 ;  /* 0x00000008ff0d7819 */ /* 0x000fe40000011642 */
[----:B------:R-:W-:-:S02]  /*d71a0*/  LOP3.LUT R17, R17, R73, R15, 0xfe, !PT ;  /* 0x0000004911117212 */ /* 0x000fc400078efe0f */
[----:B------:R-:W-:Y:S02]  /*d71b0*/  PRMT R71, R68, 0x6540, R71 ;  /* 0x0000654044477816 */ /* 0x000fe40000000047 */
[----:B------:R-:W-:Y:S02]  /*d71c0*/  LOP3.LUT R68, R19, 0xff, R66, 0xf8, !PT ;  /* 0x000000ff13447812 */ /* 0x000fe400078ef842 */
[----:B------:R-:W-:Y:S01]  /*d71d0*/  LOP3.LUT R66, R17, 0xff, R70, 0xf8, !PT ;  /* 0x000000ff11427812 */ /* 0x000fe200078ef846 */
[----:B------:R-:W-:Y:S01]  /*d71e0*/  IMAD.MOV.U32 R17, RZ, RZ, R72 ;  /* 0x000000ffff117224 */ /* 0x000fe200078e0048 */
[----:B------:R-:W-:Y:S02]  /*d71f0*/  SHF.R.U32.HI R15, RZ, 0x8, R70 ;  /* 0x00000008ff0f7819 */ /* 0x000fe40000011646 */
[----:B------:R-:W-:Y:S01]  /*d7200*/  PRMT R13, R13, 0x7104, RZ ;  /* 0x000071040d0d7816 */ /* 0x000fe200000000ff */
[----:B------:R-:W-:Y:S01]  /*d7210*/  IMAD.MOV.U32 R19, RZ, RZ, R74 ;  /* 0x000000ffff137224 */ /* 0x000fe200078e004a */
[----:B------:R-:W-:-:S02]  /*d7220*/  PRMT R15, R15, 0x7104, RZ ;  /* 0x000071040f0f7816 */ /* 0x000fc400000000ff */
[----:B------:R-:W-:Y:S02]  /*d7230*/  LOP3.LUT R68, R68, R13, RZ, 0xfc, !PT ;  /* 0x0000000d44447212 */ /* 0x000fe400078efcff */
[----:B------:R-:W-:Y:S02]  /*d7240*/  SHF.R.U32.HI R13, RZ, 0x8, R17 ;  /* 0x00000008ff0d7819 */ /* 0x000fe40000011611 */
[----:B------:R-:W-:Y:S01]  /*d7250*/  LOP3.LUT R66, R66, R15, RZ, 0xfc, !PT ;  /* 0x0000000f42427212 */ /* 0x000fe200078efcff */
[----:B------:R-:W-:Y:S01]  /*d7260*/  IMAD.U32 R17, R17, 0x10000, RZ ;  /* 0x0001000011117824 */ /* 0x000fe200078e00ff */
[----:B------:R-:W-:Y:S02]  /*d7270*/  SHF.R.U32.HI R15, RZ, 0x8, R19 ;  /* 0x00000008ff0f7819 */ /* 0x000fe40000011613 */
[----:B------:R-:W-:Y:S02]  /*d7280*/  LOP3.LUT R13, R13, 0xffff, RZ, 0xc0, !PT ;  /* 0x0000ffff0d0d7812 */ /* 0x000fe400078ec0ff */
[----:B------:R-:W-:Y:S01]  /*d7290*/  PRMT R75, R22, 0x6540, R75 ;  /* 0x00006540164b7816 */ /* 0x000fe2000000004b */
[----:B------:R-:W-:Y:S01]  /*d72a0*/  IMAD.U32 R19, R19, 0x10000, RZ ;  /* 0x0001000013137824 */ /* 0x000fe200078e00ff */
[----:B------:R-:W-:Y:S01]  /*d72b0*/  LOP3.LUT R15, R15, 0xffff, RZ, 0xc0, !PT ;  /* 0x0000ffff0f0f7812 */ /* 0x000fe200078ec0ff */
[----:B------:R-:W-:Y:S01]  /*d72c0*/  IMAD.SHL.U32 R13, R13, 0x1000000, RZ ;  /* 0x010000000d0d7824 */ /* 0x000fe200078e00ff */
[----:B------:R-:W-:-:S02]  /*d72d0*/  LOP3.LUT R12, R18, R75, R12, 0xfe, !PT ;  /* 0x0000004b120c7212 */ /* 0x000fc400078efe0c */
[----:B------:R-:W-:Y:S02]  /*d72e0*/  LOP3.LUT R68, R68, 0xff0000, R17, 0xf8, !PT ;  /* 0x00ff000044447812 */ /* 0x000fe400078ef811 */
[----:B--2---:R-:W-:Y:S01]  /*d72f0*/  LOP3.LUT R18, R36, 0xffff, RZ, 0xc0, !PT ;  /* 0x0000ffff24127812 */ /* 0x004fe200078ec0ff */
[----:B------:R-:W-:Y:S01]  /*d7300*/  IMAD.SHL.U32 R15, R15, 0x1000000, RZ ;  /* 0x010000000f0f7824 */ /* 0x000fe200078e00ff */
[----:B------:R-:W-:Y:S02]  /*d7310*/  LOP3.LUT R22, R16, R71, R14, 0xfe, !PT ;  /* 0x0000004710167212 */ /* 0x000fe400078efe0e */
[----:B------:R-:W-:Y:S02]  /*d7320*/  LOP3.LUT R66, R66, 0xff0000, R19, 0xf8, !PT ;  /* 0x00ff000042427812 */ /* 0x000fe400078ef813 */
[----:B------:R-:W-:Y:S02]  /*d7330*/  LOP3.LUT R13, R68, R13, RZ, 0xfc, !PT ;  /* 0x0000000d440d7212 */ /* 0x000fe400078efcff */
[----:B------:R-:W-:-:S02]  /*d7340*/  SHF.R.U32.HI R14, RZ, 0x8, R18 ;  /* 0x00000008ff0e7819 */ /* 0x000fc40000011612 */
[----:B------:R-:W-:Y:S02]  /*d7350*/  PRMT R36, R36, 0x7732, RZ ;  /* 0x0000773224247816 */ /* 0x000fe400000000ff */
[C---:B------:R-:W-:Y:S02]  /*d7360*/  LOP3.LUT R68, R38.reuse, 0xffff, RZ, 0xc0, !PT ;  /* 0x0000ffff26447812 */ /* 0x040fe400078ec0ff */
[----:B------:R-:W-:Y:S02]  /*d7370*/  PRMT R17, R38, 0x7732, RZ ;  /* 0x0000773226117816 */ /* 0x000fe400000000ff */
[----:B------:R-:W-:Y:S02]  /*d7380*/  LOP3.LUT R19, R66, R15, RZ, 0xfc, !PT ;  /* 0x0000000f42137212 */ /* 0x000fe400078efcff */
        /* <DEDUP_REMOVED lines=8> */
[----:B------:R-:W-:Y:S02]  /*d7410*/  LOP3.LUT R16, R16, 0xffff, RZ, 0xc0, !PT ;  /* 0x0000ffff10107812 */ /* 0x000fe400078ec0ff */
        /* <DEDUP_REMOVED lines=35> */
[----:B------:R-:W-:Y:S02]  /*d7650*/  LOP3.LUT R17, R18, R17, RZ, 0xfc, !PT ;  /* 0x0000001112117212 */ /* 0x000fe400078efcff */
[----:B------:R-:W-:Y:S02]  /*d7660*/  LOP3.LUT R18, R40, 0xffff, RZ, 0xc0, !PT ;  /* 0x0000ffff28127812 */ /* 0x000fe400078ec0ff */
[----:B------:R-:W-:Y:S02]  /*d7670*/  PRMT R74, R41, 0x7732, RZ ;  /* 0x00007732294a7816 */ /* 0x000fe400000000ff */
[----:B------:R-:W-:Y:S02]  /*d7680*/  LOP3.LUT R41, R42, 0xffff, RZ, 0xc0, !PT ;  /* 0x0000ffff2a297812 */ /* 0x000fe400078ec0ff */
[----:B------:R-:W-:Y:S02]  /*d7690*/  LOP3.LUT R37, R68, R15, RZ, 0xfc, !PT ;  /* 0x0000000f44257212 */ /* 0x000fe400078efcff */
[----:B------:R-:W-:-:S02]  /*d76a0*/  LOP3.LUT R36, R38, R75, R36, 0xfe, !PT ;  /* 0x0000004b26247212 */ /* 0x000fc400078efe24 */
[----:B------:R-:W-:Y:S02]  /*d76b0*/  SHF.R.U32.HI R15, RZ, 0x8, R18 ;  /* 0x00000008ff0f7819 */ /* 0x000fe40000011612 */
[----:B------:R-:W-:Y:S02]  /*d76c0*/  LOP3.LUT R14, R16, R71, R14, 0xfe, !PT ;  /* 0x00000047100e7212 */ /* 0x000fe400078efe0e */
        /* <DEDUP_REMOVED lines=10> */
[----:B------:R-:W-:Y:S02]  /*d7770*/  LOP3.LUT R16, R16, 0xffff, RZ, 0xc0, !PT ;  /* 0x0000ffff10107812 */ /* 0x000fe400078ec0ff */
[C---:B------:R-:W-:Y:S02]  /*d7780*/  LOP3.LUT R68, R43.reuse, 0xffff, RZ, 0xc0, !PT ;  /* 0x0000ffff2b447812 */ /* 0x040fe400078ec0ff */
[----:B------:R-:W-:Y:S01]  /*d7790*/  PRMT R76, R43, 0x7732, RZ ;  /* 0x000077322b4c7816 */ /* 0x000fe200000000ff */
[----:B------:R-:W-:Y:S01]  /*d77a0*/  IMAD.WIDE.U32 R42, R15, 0x1000000, RZ ;  /* 0x010000000f2a7825 */ /* 0x000fe200078e00ff */
[----:B------:R-:W-:Y:S02]  /*d77b0*/  PRMT R75, R18, 0x6540, R77 ;  /* 0x00006540124b7816 */ /* 0x000fe4000000004d */
[----:B------:R-:W-:Y:S01]  /*d77c0*/  PRMT R15, R41, 0x6540, R72 ;  /* 0x00006540290f7816 */ /* 0x000fe20000000048 */
[----:B------:R-:W-:Y:S01]  /*d77d0*/  IMAD.WIDE.U32 R38, R38, 0x10000, RZ ;  /* 0x0001000026267825 */ /* 0x000fe200078e00ff */
[----:B------:R-:W-:-:S02]  /*d77e0*/  SHF.L.U64.HI R77, R77, 0x8, RZ ;  /* 0x000000084d4d7819 */ /* 0x000fc400000102ff */
[----:B------:R-:W-:Y:S01]  /*d77f0*/  SHF.L.U64.HI R73, R72, 0x8, RZ ;  /* 0x0000000848497819 */ /* 0x000fe200000102ff */
[----:B------:R-:W-:-:S04]  /*d7800*/  IMAD.WIDE.U32 R40, R40, 0x10000, RZ ;  /* 0x0001000028287825 */ /* 0x000fc800078e00ff */
[----:B------:R-:W-:Y:S01]  /*d7810*/  IMAD.WIDE.U32 R70, R16, 0x1000000, RZ ;  /* 0x0100000010467825 */ /* 0x000fe200078e00ff */
[----:B------:R-:W-:Y:S02]  /*d7820*/  LOP3.LUT R18, R42, R75, R38, 0xfe, !PT ;  /* 0x0000004b2a127212 */ /* 0x000fe400078efe26 */
[----:B------:R-:W-:Y:S02]  /*d7830*/  LOP3.LUT R39, R43, R77, R39, 0xfe, !PT ;  /* 0x0000004d2b277212 */ /* 0x000fe400078efe27 */
[----:B------:R-:W-:Y:S02]  /*d7840*/  SHF.R.U32.HI R16, RZ, 0x8, R66 ;  /* 0x00000008ff107819 */ /* 0x000fe40000011642 */
[----:B------:R-:W-:Y:S02]  /*d7850*/  LOP3.LUT R41, R71, R73, R41, 0xfe, !PT ;  /* 0x0000004947297212 */ /* 0x000fe400078efe29 */
[----:B------:R-:W-:Y:S02]  /*d7860*/  SHF.R.U32.HI R38, RZ, 0x8, R68 ;  /* 0x00000008ff267819 */ /* 0x000fe40000011644 */
[----:B------:R-:W-:-:S02]  /*d7870*/  LOP3.LUT R15, R70, R15, R40, 0xfe, !PT ;  /* 0x0000000f460f7212 */ /* 0x000fc400078efe28 */
[----:B------:R-:W-:Y:S02]  /*d7880*/  LOP3.LUT R42, R39, 0xff, R66, 0xf8, !PT ;  /* 0x000000ff272a7812 */ /* 0x000fe400078ef842 */
[----:B------:R-:W-:Y:S01]  /*d7890*/  PRMT R39, R16, 0x7104, RZ ;  /* 0x0000710410277816 */ /* 0x000fe200000000ff */
[----:B------:R-:W-:Y:S01]  /*d78a0*/  IMAD.MOV.U32 R16, RZ, RZ, R74 ;  /* 0x000000ffff107224 */ /* 0x000fe200078e004a */
[----:B------:R-:W-:Y:S02]  /*d78b0*/  LOP3.LUT R41, R41, 0xff, R68, 0xf8, !PT ;  /* 0x000000ff29297812 */ /* 0x000fe400078ef844 */
[----:B------:R-:W-:Y:S01]  /*d78c0*/  PRMT R40, R38, 0x7104, RZ ;  /* 0x0000710426287816 */ /* 0x000fe200000000ff */
[----:B------:R-:W-:Y:S01]  /*d78d0*/  IMAD.MOV.U32 R38, RZ, RZ, R76 ;  /* 0x000000ffff267224 */ /* 0x000fe200078e004c */
[----:B----4-:R-:W-:Y:S02]  /*d78e0*/  IADD3 R43, P0, P1, R26, R46, R65 ;  /* 0x0000002e1a2b7210 */ /* 0x010fe4000791e041 */
[----:B------:R-:W-:Y:S01]  /*d78f0*/  LOP3.LUT R42, R42, R39, RZ, 0xfc, !PT ;  /* 0x000000272a2a7212 */ /* 0x000fe200078efcff */
[----:B------:R-:W-:Y:S01]  /*d7900*/  IMAD.U32 R39, R16, 0x10000, RZ ;  /* 0x0001000010277824 */ /* 0x000fe200078e00ff */
[----:B------:R-:W-:Y:S01]  /*d7910*/  LOP3.LUT R41, R41, R40, RZ, 0xfc, !PT ;  /* 0x0000002829297212 */ /* 0x000fe200078efcff */
[----:B------:R-:W-:Y:S01]  /*d7920*/  IMAD.U32 R40, R38, 0x10000, RZ ;  /* 0x0001000026287824 */ /* 0x000fe200078e00ff */
[----:B------:R-:W-:-:S02]  /*d7930*/  SHF.R.U32.HI R16, RZ, 0x8, R16 ;  /* 0x00000008ff107819 */ /* 0x000fc40000011610 */
[----:B------:R-:W-:Y:S02]  /*d7940*/  IADD3.X R71, R27, R47, R63, P0, P1 ;  /* 0x0000002f1b477210 */ /* 0x000fe400007e243f */
[----:B------:R-:W-:Y:S02]  /*d7950*/  LOP3.LUT R75, R42, 0xff0000, R39, 0xf8, !PT ;  /* 0x00ff00002a4b7812 */ /* 0x000fe400078ef827 */
[----:B------:R-:W-:Y:S02]  /*d7960*/  LOP3.LUT R41, R41, 0xff0000, R40, 0xf8, !PT ;  /* 0x00ff000029297812 */ /* 0x000fe400078ef828 */
[----:B------:R-:W-:Y:S02]  /*d7970*/  LOP3.LUT R39, R16, 0xffff, RZ, 0xc0, !PT ;  /* 0x0000ffff10277812 */ /* 0x000fe400078ec0ff */
[----:B------:R-:W-:Y:S02]  /*d7980*/  LOP3.LUT R40, R71, 0x9b05688c, R35, 0x96, !PT ;  /* 0x9b05688c47287812 */ /* 0x000fe400078e9623 */
[----:B------:R-:W-:-:S02]  /*d7990*/  SHF.R.U32.HI R16, RZ, 0x8, R38 ;  /* 0x00000008ff107819 */ /* 0x000fc40000011626 */
[----:B------:R-:W-:Y:S02]  /*d79a0*/  IADD3 R77, P0, P1, R24, R44, R61 ;  /* 0x0000002c184d7210 */ /* 0x000fe4000791e03d */
[----:B------:R-:W-:Y:S02]  /*d79b0*/  LOP3.LUT R73, R43, 0x2b3e6c1f, R34, 0x96, !PT ;  /* 0x2b3e6c1f2b497812 */ /* 0x000fe400078e9622 */
[----:B------:R-:W-:Y:S02]  /*d79c0*/  IADD3 R66, P2, R40, -0x7b3558c5, RZ ;  /* 0x84caa73b28427810 */ /* 0x000fe40007f5e0ff */
[----:B------:R-:W-:Y:S02]  /*d79d0*/  LOP3.LUT R16, R16, 0xffff, RZ, 0xc0, !PT ;  /* 0x0000ffff10107812 */ /* 0x000fe400078ec0ff */
[----:B------:R-:W-:Y:S01]  /*d79e0*/  IADD3.X R79, R25, R45, R49, P0, P1 ;  /* 0x0000002d194f7210 */ /* 0x000fe200007e2431 */
[----:B------:R-:W-:Y:S01]  /*d79f0*/  IMAD.SHL.U32 R34, R39, 0x1000000, RZ ;  /* 0x0100000027227824 */ /* 0x000fe200078e00ff */
[----:B------:R-:W-:Y:S01]  /*d7a00*/  IADD3.X R101, R73, -0x4498517b, RZ, P2, !PT ;  /* 0xbb67ae8549657810 */ /* 0x000fe200017fe4ff */
[----:B------:R-:W-:Y:S01]  /*d7a10*/  IMAD.SHL.U32 R16, R16, 0x1000000, RZ ;  /* 0x0100000010107824 */ /* 0x000fe200078e00ff */
[----:B------:R-:W-:-:S02]  /*d7a20*/  LOP3.LUT R74, R79, 0x510e527f, R33, 0x96, !PT ;  /* 0x510e527f4f4a7812 */ /* 0x000fc400078e9621 */
[----:B------:R-:W-:Y:S02]  /*d7a30*/  LOP3.LUT R35, R66, R26, RZ, 0x3c, !PT ;  /* 0x0000001a42237212 */ /* 0x000fe400078e3cff */
[----:B------:R-:W-:Y:S02]  /*d7a40*/  LOP3.LUT R38, R101, R27, RZ, 0x3c, !PT ;  /* 0x0000001b65267212 */ /* 0x000fe400078e3cff */
[----:B------:R-:W-:Y:S02]  /*d7a50*/  LOP3.LUT R34, R75, R34, RZ, 0xfc, !PT ;  /* 0x000000224b227212 */ /* 0x000fe400078efcff */
[----:B------:R-:W-:Y:S02]  /*d7a60*/  LOP3.LUT R75, R77, 0xade682d1, R32, 0x96, !PT ;  /* 0xade682d14d4b7812 */ /* 0x000fe400078e9620 */
[----:B------:R-:W-:Y:S02]  /*d7a70*/  IADD3 R68, P0, R74, -0xc4336f8, RZ ;  /* 0xf3bcc9084a447810 */ /* 0x000fe40007f1e0ff */
[----:B------:R-:W-:-:S02]  /*d7a80*/  LOP3.LUT R16, R41, R16, RZ, 0xfc, !PT ;  /* 0x0000001029107212 */ /* 0x000fc400078efcff */
[----:B------:R-:W-:Y:S02]  /*d7a90*/  SHF.L.W.U32.HI R41, R35, 0x8, R38 ;  /* 0x0000000823297819 */ /* 0x000fe40000010e26 */
[----:B------:R-:W-:Y:S02]  /*d7aa0*/  IADD3 R97, P2, P3, R28, R52, R67 ;  /* 0x000000341c617210 */ /* 0x000fe40007b5e043 */
[----:B------:R-:W-:Y:S02]  /*d7ab0*/  IADD3.X R70, R75, 0x6a09e667, RZ, P0, !PT ;  /* 0x6a09e6674b467810 */ /* 0x000fe400007fe4ff */
[----:B------:R-:W-:Y:S02]  /*d7ac0*/  SHF.L.W.U32.HI R35, R38, 0x8, R35 ;  /* 0x0000000826237819 */ /* 0x000fe40000010e23 */
[----:B------:R-:W-:Y:S02]  /*d7ad0*/  IADD3 R43, P0, P1, R41, R43, R62 ;  /* 0x0000002b292b7210 */ /* 0x000fe4000791e03e */
[----:B------:R-:W-:-:S02]  /*d7ae0*/  IADD3.X R99, R29, R53, R69, P2, P3 ;  /* 0x000000351d637210 */ /* 0x000fc400017e6445 */
[----:B------:R-:W-:Y:S02]  /*d7af0*/  IADD3 R81, P4, P5, R30, R54, R23 ;  /* 0x000000361e517210 */ /* 0x000fe40007d9e017 */
[----:B------:R-:W-:Y:S02]  /*d7b00*/  IADD3.X R42, R35, R71, R64, P0, P1 ;  /* 0x00000047232a7210 */ /* 0x000fe400007e2440 */
[----:B------:R-:W-:Y:S02]  /*d7b10*/  LOP3.LUT R32, R68, R24, RZ, 0x3c, !PT ;  /* 0x0000001844207212 */ /* 0x000fe400078e3cff */
[----:B------:R-:W-:Y:S02]  /*d7b20*/  LOP3.LUT R39, R70, R25, RZ, 0x3c, !PT ;  /* 0x0000001946277212 */ /* 0x000fe400078e3cff */
[----:B------:R-:W-:Y:S02]  /*d7b30*/  LOP3.LUT R95, R99, 0x1f83d9ab, R57, 0x96, !PT ;  /* 0x1f83d9ab635f7812 */ /* 0x000fe400078e9639 */
[----:B------:R-:W-:-:S02]  /*d7b40*/  LOP3.LUT R38, R42, R73, RZ, 0x3c, !PT ;  /* 0x000000492a267212 */ /* 0x000fc400078e3cff */
[----:B------:R-:W-:Y:S02]  /*d7b50*/  IADD3.X R87, R31, R55, R11, P4, P5 ;  /* 0x000000371f577210 */ /* 0x000fe400027ea40b */
[----:B------:R-:W-:Y:S02]  /*d7b60*/  SHF.L.W.U32.HI R73, R32, 0x8, R39 ;  /* 0x0000000820497819 */ /* 0x000fe40000010e27 */
[----:B------:R-:W-:Y:S02]  /*d7b70*/  LOP3.LUT R91, R97, 0xfb41bd6b, R56, 0x96, !PT ;  /* 0xfb41bd6b615b7812 */ /* 0x000fe400078e9638 */
[----:B------:R-:W-:Y:S02]  /*d7b80*/  IADD3 R88, P2, R95, -0x16b07d5, RZ ;  /* 0xfe94f82b5f587810 */ /* 0x000fe40007f5e0ff */
[----:B------:R-:W-:Y:S02]  /*d7b90*/  LOP3.LUT R76, R87, 0x5be0cd19, R59, 0x96, !PT ;  /* 0x5be0cd19574c7812 */ /* 0x000fe400078e963b */
[----:B------:R-:W-:-:S02]  /*d7ba0*/  SHF.L.W.U32.HI R71, R39, 0x8, R32 ;  /* 0x0000000827477819 */ /* 0x000fc40000010e20 */
[----:B------:R-:W-:Y:S02]  /*d7bb0*/  LOP3.LUT R33, R43, R40, RZ, 0x3c, !PT ;  /* 0x000000282b217212 */ /* 0x000fe400078e3cff */
[----:B------:R-:W-:Y:S02]  /*d7bc0*/  IADD3 R59, P0, P1, R73, R77, R60 ;  /* 0x0000004d493b7210 */ /* 0x000fe4000791e03c */
[----:B------:R-:W-:Y:S02]  /*d7bd0*/  IADD3.X R93, R91, 0x3c6ef372, RZ, P2, !PT ;  /* 0x3c6ef3725b5d7810 */ /* 0x000fe400017fe4ff */
[----:B------:R-:W-:Y:S02]  /*d7be0*/  LOP3.LUT R85, R81, 0x137e2179, R58, 0x96, !PT ;  /* 0x137e217951557812 */ /* 0x000fe400078e963a */
[----:B------:R-:W-:Y:S02]  /*d7bf0*/  SHF.L.W.U32.HI R32, R38, 0x10, R33 ;  /* 0x0000001026207819 */ /* 0x000fe40000010e21 */
[----:B------:R-:W-:-:S02]  /*d7c00*/  IADD3.X R58, R71, R79, R48, P0, P1 ;  /* 0x0000004f473a7210 */ /* 0x000fc400007e2430 */
[----:B------:R-:W-:Y:S02]  /*d7c10*/  SHF.L.W.U32.HI R33, R33, 0x10, R38 ;  /* 0x0000001021217819 */ /* 0x000fe40000010e26 */
[----:B------:R-:W-:Y:S02]  /*d7c20*/  IADD3 R83, P3, R76, 0x5f1d36f1, RZ ;  /* 0x5f1d36f14c537810 */ /* 0x000fe40007f7e0ff */
[----:B------:R-:W-:Y:S02]  /*d7c30*/  LOP3.LUT R72, R88, R28, RZ, 0x3c, !PT ;  /* 0x0000001c58487212 */ /* 0x000fe400078e3cff */
[----:B------:R-:W-:Y:S02]  /*d7c40*/  LOP3.LUT R77, R93, R29, RZ, 0x3c, !PT ;  /* 0x0000001d5d4d7212 */ /* 0x000fe400078e3cff */
[----:B------:R-:W-:Y:S02]  /*d7c50*/  LOP3.LUT R38, R58, R75, RZ, 0x3c, !PT ;  /* 0x0000004b3a267212 */ /* 0x000fe400078e3cff */
[----:B------:R-:W-:-:S02]  /*d7c60*/  IADD3.X R89, R85, -0x5ab00ac6, RZ, P3, !PT ;  /* 0xa54ff53a55597810 */ /* 0x000fc40001ffe4ff */
[----:B------:R-:W-:Y:S02]  /*d7c70*/  SHF.L.W.U32.HI R75, R72, 0x8, R77 ;  /* 0x00000008484b7819 */ /* 0x000fe40000010e4d */
[----:B------:R-:W-:Y:S02]  /*d7c80*/  IADD3 R66, P0, R33, R66, RZ ;  /* 0x0000004221427210 */ /* 0x000fe40007f1e0ff */
[----:B------:R-:W-:Y:S02]  /*d7c90*/  LOP3.LUT R39, R59, R74, RZ, 0x3c, !PT ;  /* 0x0000004a3b277212 */ /* 0x000fe400078e3cff */
[----:B------:R-:W-:Y:S01]  /*d7ca0*/  LOP3.LUT R74, R83, R30, RZ, 0x3c, !PT ;  /* 0x0000001e534a7212 */ /* 0x000fe200078e3cff */
[----:B------:R-:W-:Y:S01]  /*d7cb0*/  IMAD.X R78, R32, 0x1, R101, P0 ;  /* 0x00000001204e7824 */ /* 0x000fe200000e0665 */
        /* <DEDUP_REMOVED lines=9> */
[----:B------:R-:W-:Y:S02]  /*d7d50*/  SHF.L.W.U32.HI R74, R79, 0x8, R74 ;  /* 0x000000084f4a7819 */ /* 0x000fe40000010e4a */
[----:B------:R-:W-:Y:S02]  /*d7d60*/  IADD3 R81, P3, P4, R77, R81, R20 ;  /* 0x000000514d517210 */ /* 0x000fe40007c7e014 */
[----:B------:R-:W-:Y:S02]  /*d7d70*/  LOP3.LUT R40, R90, R95, RZ, 0x3c, !PT ;  /* 0x0000005f5a287212 */ /* 0x000fe400078e3cff */
[----:B------:R-:W-:Y:S02]  /*d7d80*/  LOP3.LUT R35, R92, R91, RZ, 0x3c, !PT ;  /* 0x0000005b5c237212 */ /* 0x000fe400078e3cff */
[----:B------:R-:W-:-:S02]  /*d7d90*/  SHF.L.W.U32.HI R56, R38, 0x1, R41 ;  /* 0x0000000126387819 */ /* 0x000fc40000010e29 */
[----:B------:R-:W-:Y:S02]  /*d7da0*/  SHF.L.W.U32.HI R41, R41, 0x1, R38 ;  /* 0x0000000129297819 */ /* 0x000fe40000010e26 */
[----:B------:R-:W-:Y:S02]  /*d7db0*/  IADD3.X R86, R74, R87, R21, P3, P4 ;  /* 0x000000574a567210 */ /* 0x000fe40001fe8415 */
[----:B------:R-:W-:Y:S02]  /*d7dc0*/  SHF.L.W.U32.HI R38, R35, 0x10, R40 ;  /* 0x0000001023267819 */ /* 0x000fe40000010e28 */
[----:B------:R-:W-:Y:S02]  /*d7dd0*/  SHF.L.W.U32.HI R35, R40, 0x10, R35 ;  /* 0x0000001028237819 */ /* 0x000fe40000010e23 */
[----:B------:R-:W-:Y:S02]  /*d7de0*/  LOP3.LUT R76, R81, R76, RZ, 0x3c, !PT ;  /* 0x0000004c514c7212 */ /* 0x000fe400078e3cff */
[----:B------:R-:W-:-:S02]  /*d7df0*/  LOP3.LUT R79, R86, R85, RZ, 0x3c, !PT ;  /* 0x00000055564f7212 */ /* 0x000fc400078e3cff */
[----:B------:R-:W-:Y:S02]  /*d7e00*/  IADD3 R94, P0, R39, R68, RZ ;  /* 0x00000044275e7210 */ /* 0x000fe40007f1e0ff */
[----:B------:R-:W-:Y:S02]  /*d7e10*/  IADD3 R88, P1, R35, R88, RZ ;  /* 0x0000005823587210 */ /* 0x000fe40007f3e0ff */
[----:B------:R-:W-:Y:S01]  /*d7e20*/  SHF.L.W.U32.HI R40, R76, 0x10, R79 ;  /* 0x000000104c287819 */ /* 0x000fe20000010e4f */
[----:B------:R-:W-:Y:S02]  /*d7e30*/  IMAD.X R96, R57, 0x1, R70, P0 ;  /* 0x0000000139607824 */ /* 0x000fe400000e0646 */
[----:B------:R-:W-:Y:S01]  /*d7e40*/  IMAD.X R93, R38, 0x1, R93, P1 ;  /* 0x00000001265d7824 */ /* 0x000fe200008e065d */
[----:B------:R-:W-:Y:S02]  /*d7e50*/  SHF.L.W.U32.HI R68, R79, 0x10, R76 ;  /* 0x000000104f447819 */ /* 0x000fe40000010e4c */
        /* <DEDUP_REMOVED lines=12> */
[----:B------:R-:W-:Y:S02]  /*d7f20*/  IADD3 R82, P2, P3, R56, R59, R6 ;  /* 0x0000003b38527210 */ /* 0x000fe40007b5e006 */
        /* <DEDUP_REMOVED lines=42> */
[----:B------:R-:W-:Y:S02]  /*d81d0*/  SHF.L.W.U32.HI R80, R90, 0x8, R85 ;  /* 0x000000085a507819 */ /* 0x000fe40000010e55 */
[-C--:B------:R-:W-:Y:S02]  /*d81e0*/  LOP3.LUT R92, R87, R91.reuse, R68, 0x96, !PT ;  /* 0x0000005b575c7212 */ /* 0x080fe400078e9644 */
[----:B------:R-:W-:Y:S02]  /*d81f0*/  IADD3.X R41, R84, R91, R8, P0, P1 ;  /* 0x0000005b54297210 */ /* 0x000fe400007e2408 */
[-C--:B------:R-:W-:Y:S02]  /*d8200*/  LOP3.LUT R90, R56, R72.reuse, R57, 0x96, !PT ;  /* 0x00000048385a7212 */ /* 0x080fe400078e9639 */
[----:B------:R-:W-:-:S02]  /*d8210*/  IADD3.X R68, R70, R72, R19, P2, P3 ;  /* 0x0000004846447210 */ /* 0x000fc400017e6413 */
[----:B------:R-:W-:Y:S02]  /*d8220*/  IADD3 R72, P0, P1, R88, R77, R14 ;  /* 0x0000004d58487210 */ /* 0x000fe4000791e00e */
[----:B------:R-:W-:Y:S02]  /*d8230*/  IADD3 R85, P2, P3, R89, R42, R15 ;  /* 0x0000002a59557210 */ /* 0x000fe40007b5e00f */
[----:B------:R-:W-:Y:S02]  /*d8240*/  LOP3.LUT R93, R41, R82, R40, 0x96, !PT ;  /* 0x00000052295d7212 */ /* 0x000fe400078e9628 */
[----:B------:R-:W-:Y:S02]  /*d8250*/  LOP3.LUT R91, R68, R74, R39, 0x96, !PT ;  /* 0x0000004a445b7212 */ /* 0x000fe400078e9627 */
[----:B------:R-:W-:Y:S02]  /*d8260*/  IADD3.X R82, R76, R83, R17, P0, P1 ;  /* 0x000000534c527210 */ /* 0x000fe400007e2411 */
        /* <DEDUP_REMOVED lines=38> */
[----:B------:R-:W-:Y:S02]  /*d84d0*/  SHF.L.W.U32.HI R73, R73, 0x1, R78 ;  /* 0x0000000149497819 */ /* 0x000fe40000010e4e */
[----:B------:R-:W-:Y:S02]  /*d84e0*/  IADD3 R72, P1, P0, R70, R72, R7 ;  /* 0x0000004846487210 */ /* 0x000fe4000783e007 */
[----:B------:R-:W-:-:S02]  /*d84f0*/  IADD3.X R59, R57, R68, R69, P4, P5 ;  /* 0x00000044393b7210 */ /* 0x000fc400027ea445 */
        /* <DEDUP_REMOVED lines=39> */
[----:B------:R-:W-:-:S02]  /*d8770*/  IADD3.X R57, R66, R93, R13, P0, P1 ;  /* 0x0000005d42397210 */ /* 0x000fc400007e240d */
[----:B------:R-:W-:Y:S02]  /*d8780*/  IADD3.X R59, R91, R59, R10, P2, P3 ;  /* 0x0000003b5b3b7210 */ /* 0x000fe400017e640a */
[----:B------:R-:W-:Y:S02]  /*d8790*/  IADD3 R70, P0, P1, R86, R72, R15 ;  /* 0x0000004856467210 */ /* 0x000fe4000791e00f */
[----:B------:R-:W-:Y:S02]  /*d87a0*/  LOP3.LUT R90, R73, R93, R58, 0x96, !PT ;  /* 0x0000005d495a7212 */ /* 0x000fe400078e963a */
[----:B------:R-:W-:Y:S02]  /*d87b0*/  IADD3 R68, P2, P3, R88, R85, R23 ;  /* 0x0000005558447210 */ /* 0x000fe40007b5e017 */
[----:B------:R-:W-:Y:S02]  /*d87c0*/  LOP3.LUT R93, R57, R87, R42, 0x96, !PT ;  /* 0x00000057395d7212 */ /* 0x000fe400078e962a */
[----:B------:R-:W-:-:S02]  /*d87d0*/  LOP3.LUT R71, R59, R71, R38, 0x96, !PT ;  /* 0x000000473b477212 */ /* 0x000fc400078e9626 */
[-C--:B------:R-:W-:Y:S02]  /*d87e0*/  LOP3.LUT R42, R70, R82.reuse, R39, 0x96, !PT ;  /* 0x00000052462a7212 */ /* 0x080fe400078e9627 */
[----:B------:R-:W-:Y:S02]  /*d87f0*/  IADD3.X R82, R89, R82, R16, P0, P1 ;  /* 0x0000005259527210 */ /* 0x000fe400007e2410 */
[----:B------:R-:W-:Y:S02]  /*d8800*/  LOP3.LUT R39, R68, R74, R33, 0x96, !PT ;  /* 0x0000004a44277212 */ /* 0x000fe400078e9621 */
[----:B------:R-:W-:Y:S02]  /*d8810*/  SHF.L.W.U32.HI R33, R40, 0x10, R71 ;  /* 0x0000001028217819 */ /* 0x000fe40000010e47 */
[----:B------:R-:W-:Y:S02]  /*d8820*/  LOP3.LUT R87, R82, R72, R35, 0x96, !PT ;  /* 0x0000004852577212 */ /* 0x000fe400078e9623 */
[----:B------:R-:W-:-:S02]  /*d8830*/  SHF.L.W.U32.HI R35, R71, 0x10, R40 ;  /* 0x0000001047237819 */ /* 0x000fc40000010e28 */
        /* <DEDUP_REMOVED lines=74> */
[-C--:B------:R-:W-:Y:S02]  /*d8ce0*/  LOP3.LUT R88, R87, R90.reuse, R42, 0x96, !PT ;  /* 0x0000005a57587212 */ /* 0x080fe400078e962a */
[----:B------:R-:W-:Y:S02]  /*d8cf0*/  IADD3.X R56, R85, R90, R37, P0, P1 ;  /* 0x0000005a55387210 */ /* 0x000fe400007e2425 */
[----:B------:R-:W-:-:S02]  /*d8d00*/  LOP3.LUT R42, R73, R75, R58, 0x96, !PT ;  /* 0x0000004b492a7212 */ /* 0x000fc400078e963a */
[----:B------:R-:W-:Y:S02]  /*d8d10*/  IADD3 R58, P0, P1, R89, R66, R20 ;  /* 0x00000042593a7210 */ /* 0x000fe4000791e014 */
[----:B------:R-:W-:Y:S02]  /*d8d20*/  IADD3.X R75, R74, R75, R63, P2, P3 ;  /* 0x0000004b4a4b7210 */ /* 0x000fe400017e643f */
[----:B------:R-:W-:Y:S02]  /*d8d30*/  IADD3 R79, P2, P3, R86, R81, R62 ;  /* 0x00000051564f7210 */ /* 0x000fe40007b5e03e */
[----:B------:R-:W-:Y:S02]  /*d8d40*/  LOP3.LUT R95, R56, R72, R39, 0x96, !PT ;  /* 0x00000048385f7212 */ /* 0x000fe400078e9627 */
[----:B------:R-:W-:Y:S02]  /*d8d50*/  LOP3.LUT R39, R58, R82, R35, 0x96, !PT ;  /* 0x000000523a277212 */ /* 0x000fe400078e9623 */
[----:B------:R-:W-:-:S02]  /*d8d60*/  LOP3.LUT R93, R75, R77, R40, 0x96, !PT ;  /* 0x0000004d4b5d7212 */ /* 0x000fc400078e9628 */
[----:B------:R-:W-:Y:S02]  /*d8d70*/  IADD3.X R82, R78, R82, R21, P0, P1 ;  /* 0x000000524e527210 */ /* 0x000fe400007e2415 */
[-C--:B------:R-:W-:Y:S02]  /*d8d80*/  IADD3.X R77, R84, R83.reuse, R64, P2, P3 ;  /* 0x00000053544d7210 */ /* 0x080fe400017e6440 */
        /* <DEDUP_REMOVED lines=11> */
[----:B------:R-:W-:Y:S01]  /*d8e40*/  SHF.L.W.U32.HI R42, R42, 0x10, R93 ;  /* 0x000000102a2a7819 */ /* 0x000fe20000010e5d */
[----:B------:R-:W-:Y:S01]  /*d8e50*/  IMAD.X R68, R33, 0x1, R68, P0 ;  /* 0x0000000121447824 */ /* 0x000fe200000e0644 */
[----:B------:R-:W-:Y:S02]  /*d8e60*/  IADD3 R83, P2, R38, R71, RZ ;  /* 0x0000004726537210 */ /* 0x000fe40007f5e0ff */
[----:B------:R-:W-:Y:S02]  /*d8e70*/  IADD3 R95, P0, R42, R57, RZ ;  /* 0x000000392a5f7210 */ /* 0x000fe40007f1e0ff */
[----:B------:R-:W-:Y:S01]  /*d8e80*/  IADD3 R90, P1, R32, R59, RZ ;  /* 0x0000003b205a7210 */ /* 0x000fe20007f3e0ff */
[----:B------:R-:W-:Y:S01]  /*d8e90*/  IMAD.X R88, R39, 0x1, R80, P2 ;  /* 0x0000000127587824 */ /* 0x000fe200010e0650 */
[----:B------:R-:W-:-:S02]  /*d8ea0*/  LOP3.LUT R72, R70, R91, RZ, 0x3c, !PT ;  /* 0x0000005b46487212 */ /* 0x000fc400078e3cff */
[----:B------:R-:W-:Y:S02]  /*d8eb0*/  LOP3.LUT R85, R68, R85, RZ, 0x3c, !PT ;  /* 0x0000005544557212 */ /* 0x000fe400078e3cff */
[----:B------:R-:W-:Y:S01]  /*d8ec0*/  LOP3.LUT R59, R83, R86, RZ, 0x3c, !PT ;  /* 0x00000056533b7212 */ /* 0x000fe200078e3cff */
[----:B------:R-:W-:Y:S01]  /*d8ed0*/  IMAD.X R86, R66, 0x1, R41, P0 ;  /* 0x0000000142567824 */ /* 0x000fe200000e0629 */
[----:B------:R-:W-:Y:S01]  /*d8ee0*/  SHF.L.W.U32.HI R71, R85, 0x1, R72 ;  /* 0x0000000155477819 */ /* 0x000fe20000010e48 */
[----:B------:R-:W-:Y:S01]  /*d8ef0*/  IMAD.X R93, R40, 0x1, R43, P1 ;  /* 0x00000001285d7824 */ /* 0x000fe200008e062b */
        /* <DEDUP_REMOVED lines=8> */
[----:B------:R-:W-:-:S02]  /*d8f80*/  LOP3.LUT R89, R90, R89, RZ, 0x3c, !PT ;  /* 0x000000595a597212 */ /* 0x000fc400078e3cff */
[----:B------:R-:W-:Y:S02]  /*d8f90*/  SHF.L.W.U32.HI R59, R59, 0x1, R84 ;  /* 0x000000013b3b7819 */ /* 0x000fe40000010e54 */
[----:B------:R-:W-:Y:S02]  /*d8fa0*/  IADD3 R87, P2, P3, R78, R87, R22 ;  /* 0x000000574e577210 */ /* 0x000fe40007b5e016 */
[----:B------:R-:W-:Y:S02]  /*d8fb0*/  SHF.L.W.U32.HI R85, R85, 0x1, R74 ;  /* 0x0000000155557819 */ /* 0x000fe40000010e4a */
[----:B------:R-:W-:Y:S02]  /*d8fc0*/  IADD3 R57, P1, P0, R43, R58, R0 ;  /* 0x0000003a2b397210 */ /* 0x000fe4000783e000 */
[----:B------:R-:W-:Y:S02]  /*d8fd0*/  IADD3.X R73, R72, R75, R37, P4, P5 ;  /* 0x0000004b48497210 */ /* 0x000fe400027ea425 */
[----:B------:R-:W-:-:S02]  /*d8fe0*/  SHF.L.W.U32.HI R74, R76, 0x1, R89 ;  /* 0x000000014c4a7819 */ /* 0x000fc40000010e59 */
[----:B------:R-:W-:Y:S02]  /*d8ff0*/  IADD3.X R91, R59, R56, R19, P2, P3 ;  /* 0x000000383b5b7210 */ /* 0x000fe400017e6413 */
[----:B------:R-:W-:Y:S02]  /*d9000*/  IADD3.X R82, R85, R82, R5, P1, P0 ;  /* 0x0000005255527210 */ /* 0x000fe40000fe0405 */
[----:B------:R-:W-:Y:S02]  /*d9010*/  LOP3.LUT R81, R73, R40, RZ, 0x3c, !PT ;  /* 0x0000002849517212 */ /* 0x000fe400078e3cff */
[----:B------:R-:W-:Y:S02]  /*d9020*/  SHF.L.W.U32.HI R76, R89, 0x1, R76 ;  /* 0x00000001594c7819 */ /* 0x000fe40000010e4c */
[----:B------:R-:W-:Y:S02]  /*d9030*/  IADD3 R79, P2, P3, R74, R79, R15 ;  /* 0x0000004f4a4f7210 */ /* 0x000fe40007b5e00f */
[----:B------:R-:W-:-:S02]  /*d9040*/  LOP3.LUT R41, R91, R66, RZ, 0x3c, !PT ;  /* 0x000000425b297212 */ /* 0x000fc400078e3cff */
[----:B------:R-:W-:Y:S02]  /*d9050*/  LOP3.LUT R75, R82, R39, RZ, 0x3c, !PT ;  /* 0x00000027524b7212 */ /* 0x000fe400078e3cff */
[----:B------:R-:W-:Y:S02]  /*d9060*/  IADD3 R81, P1, R81, R83, RZ ;  /* 0x0000005351517210 */ /* 0x000fe40007f3e0ff */
[----:B------:R-:W-:Y:S02]  /*d9070*/  IADD3.X R84, R76, R77, R16, P2, P3 ;  /* 0x0000004d4c547210 */ /* 0x000fe400017e6410 */
[----:B------:R-:W-:Y:S02]  /*d9080*/  IADD3 R41, P0, R41, R90, RZ ;  /* 0x0000005a29297210 */ /* 0x000fe40007f1e0ff */
[----:B------:R-:W-:Y:S02]  /*d9090*/  LOP3.LUT R83, R80, R32, RZ, 0x3c, !PT ;  /* 0x0000002050537212 */ /* 0x000fe400078e3cff */
        /* <DEDUP_REMOVED lines=8> */
[----:B------:R-:W-:-:S02]  /*d9120*/  IADD3 R58, P3, R58, R95, RZ ;  /* 0x0000005f3a3a7210 */ /* 0x000fc40007f7e0ff */
[----:B------:R-:W-:Y:S02]  /*d9130*/  LOP3.LUT R77, R79, R35, RZ, 0x3c, !PT ;  /* 0x000000234f4d7212 */ /* 0x000fe400078e3cff */
        /* <DEDUP_REMOVED lines=11> */
[----:B------:R-:W-:Y:S02]  /*d91f0*/  IADD3 R85, P2, P3, R89, R80, R61 ;  /* 0x0000005059557210 */ /* 0x000fe40007b5e03d */
[----:B------:R-:W-:-:S02]  /*d9200*/  SHF.L.W.U32.HI R86, R72, 0x8, R71 ;  /* 0x0000000848567819 */ /* 0x000fc40000010e47 */
[----:B------:R-:W-:Y:S02]  /*d9210*/  LOP3.LUT R74, R58, R74, RZ, 0x3c, !PT ;  /* 0x0000004a3a4a7212 */ /* 0x000fe400078e3cff */
[----:B------:R-:W-:Y:S02]  /*d9220*/  LOP3.LUT R43, R77, R76, RZ, 0x3c, !PT ;  /* 0x0000004c4d2b7212 */ /* 0x000fe400078e3cff */
[----:B------:R-:W-:Y:S02]  /*d9230*/  IADD3 R71, P0, P1, R75, R87, R6 ;  /* 0x000000574b477210 */ /* 0x000fe4000791e006 */
[-C--:B------:R-:W-:Y:S02]  /*d9240*/  LOP3.LUT R40, R85, R73.reuse, R40, 0x96, !PT ;  /* 0x0000004955287212 */ /* 0x080fe400078e9628 */
[----:B------:R-:W-:Y:S02]  /*d9250*/  IADD3.X R73, R86, R73, R49, P2, P3 ;  /* 0x0000004956497210 */ /* 0x000fe400017e6431 */
[----:B------:R-:W-:-:S02]  /*d9260*/  SHF.L.W.U32.HI R72, R43, 0x8, R74 ;  /* 0x000000082b487819 */ /* 0x000fc40000010e4a */
[----:B------:R-:W-:Y:S02]  /*d9270*/  SHF.L.W.U32.HI R90, R74, 0x8, R43 ;  /* 0x000000084a5a7819 */ /* 0x000fe40000010e2b */
[-C--:B------:R-:W-:Y:S02]  /*d9280*/  IADD3.X R43, R59, R91.reuse, R10, P0, P1 ;  /* 0x0000005b3b2b7210 */ /* 0x080fe400007e240a */
[----:B------:R-:W-:Y:S02]  /*d9290*/  LOP3.LUT R92, R71, R91, R66, 0x96, !PT ;  /* 0x0000005b475c7212 */ /* 0x000fe400078e9642 */
[----:B------:R-:W-:Y:S02]  /*d92a0*/  IADD3 R76, P0, P1, R88, R57, R65 ;  /* 0x00000039584c7210 */ /* 0x000fe4000791e041 */
[----:B------:R-:W-:Y:S02]  /*d92b0*/  LOP3.LUT R91, R73, R80, R32, 0x96, !PT ;  /* 0x00000050495b7212 */ /* 0x000fe400078e9620 */
[----:B------:R-:W-:-:S02]  /*d92c0*/  LOP3.LUT R93, R43, R87, R42, 0x96, !PT ;  /* 0x000000572b5d7212 */ /* 0x000fc400078e962a */
[----:B------:R-:W-:Y:S02]  /*d92d0*/  IADD3 R74, P2, P3, R90, R79, R14 ;  /* 0x0000004f5a4a7210 */ /* 0x000fe40007b5e00e */
[-C--:B------:R-:W-:Y:S02]  /*d92e0*/  IADD3.X R87, R78, R82.reuse, R63, P0, P1 ;  /* 0x000000524e577210 */ /* 0x080fe400007e243f */
[----:B------:R-:W-:Y:S02]  /*d92f0*/  SHF.L.W.U32.HI R32, R40, 0x10, R91 ;  /* 0x0000001028207819 */ /* 0x000fe40000010e5b */
[----:B------:R-:W-:Y:S02]  /*d9300*/  LOP3.LUT R42, R76, R82, R39, 0x96, !PT ;  /* 0x000000524c2a7212 */ /* 0x000fe400078e9627 */
[-C--:B------:R-:W-:Y:S02]  /*d9310*/  LOP3.LUT R39, R74, R84.reuse, R33, 0x96, !PT ;  /* 0x000000544a277212 */ /* 0x080fe400078e9621 */
        /* <DEDUP_REMOVED lines=35> */
[----:B------:R-:W-:Y:S02]  /*d9550*/  IADD3.X R95, R70, R43, R13, P2, P3 ;  /* 0x0000002b465f7210 */ /* 0x000fe400017e640d */
[----:B------:R-:W-:-:S02]  /*d9560*/  SHF.L.W.U32.HI R77, R77, 0x1, R56 ;  /* 0x000000014d4d7819 */ /* 0x000fc40000010e38 */
        /* <DEDUP_REMOVED lines=62> */
[----:B------:R-:W-:Y:S02]  /*d9950*/  SHF.L.W.U32.HI R38, R38, 0x10, R59 ;  /* 0x0000001026267819 */ /* 0x000fe40000010e3b */
[----:B------:R-:W-:Y:S02]  /*d9960*/  LOP3.LUT R84, R68, R91, RZ, 0x3c, !PT ;  /* 0x0000005b44547212 */ /* 0x000fe400078e3cff */
        /* <DEDUP_REMOVED lines=63> */
[----:B------:R-:W-:Y:S02]  /*d9d60*/  SHF.L.W.U32.HI R95, R95, 0x8, R66 ;  /* 0x000000085f5f7819 */ /* 0x000fe40000010e42 */
[----:B------:R-:W-:Y:S02]  /*d9d70*/  IADD3.X R57, R59, R84, R8, P0, P1 ;  /* 0x000000543b397210 */ /* 0x000fe400007e2408 */
[-C--:B------:R-:W-:Y:S02]  /*d9d80*/  LOP3.LUT R66, R85, R71.reuse, R40, 0x96, !PT ;  /* 0x0000004755427212 */ /* 0x080fe400078e9628 */
[----:B------:R-:W-:Y:S02]  /*d9d90*/  IADD3.X R71, R91, R71, R48, P2, P3 ;  /* 0x000000475b477210 */ /* 0x000fe400017e6430 */
[----:B------:R-:W-:Y:S02]  /*d9da0*/  IADD3 R76, P0, P1, R89, R56, R36 ;  /* 0x00000038594c7210 */ /* 0x000fe4000791e024 */
[----:B------:R-:W-:-:S02]  /*d9db0*/  LOP3.LUT R99, R57, R75, R42, 0x96, !PT ;  /* 0x0000004b39637212 */ /* 0x000fc400078e962a */
[----:B------:R-:W-:Y:S02]  /*d9dc0*/  IADD3 R75, P2, P3, R95, R80, R18 ;  /* 0x000000505f4b7210 */ /* 0x000fe40007b5e012 */
[----:B------:R-:W-:Y:S02]  /*d9dd0*/  LOP3.LUT R97, R71, R77, R38, 0x96, !PT ;  /* 0x0000004d47617212 */ /* 0x000fe400078e9626 */
[-C--:B------:R-:W-:Y:S02]  /*d9de0*/  LOP3.LUT R40, R76, R78.reuse, R39, 0x96, !PT ;  /* 0x0000004e4c287212 */ /* 0x080fe400078e9627 */
[----:B------:R-:W-:Y:S02]  /*d9df0*/  LOP3.LUT R39, R75, R87, R32, 0x96, !PT ;  /* 0x000000574b277212 */ /* 0x000fe400078e9620 */
[----:B------:R-:W-:Y:S02]  /*d9e00*/  SHF.L.W.U32.HI R32, R66, 0x10, R97 ;  /* 0x0000001042207819 */ /* 0x000fe40000010e61 */
[----:B------:R-:W-:-:S02]  /*d9e10*/  IADD3.X R78, R82, R78, R37, P0, P1 ;  /* 0x0000004e524e7210 */ /* 0x000fc400007e2425 */
[----:B------:R-:W-:Y:S02]  /*d9e20*/  SHF.L.W.U32.HI R38, R97, 0x10, R66 ;  /* 0x0000001061267819 */ /* 0x000fe40000010e42 */
[----:B------:R-:W-:Y:S02]  /*d9e30*/  IADD3.X R77, R81, R87, R34, P2, P3 ;  /* 0x00000057514d7210 */ /* 0x000fe400017e6422 */
        /* <DEDUP_REMOVED lines=13> */
[----:B------:R-:W-:Y:S02]  /*d9f10*/  IADD3 R92, P2, R39, R58, RZ ;  /* 0x0000003a275c7210 */ /* 0x000fe40007f5e0ff */
[----:B------:R-:W-:Y:S01]  /*d9f20*/  SHF.L.W.U32.HI R80, R80, 0x1, R91 ;  /* 0x0000000150507819 */ /* 0x000fe20000010e5b */
[----:B------:R-:W-:Y:S01]  /*d9f30*/  IMAD.X R87, R35, 0x1, R68, P1 ;  /* 0x0000000123577824 */ /* 0x000fe200008e0644 */
        /* <DEDUP_REMOVED lines=59> */
[-C--:B------:R-:W-:Y:S02]  /*da2f0*/  LOP3.LUT R90, R79, R73.reuse, R56, 0x96, !PT ;  /* 0x000000494f5a7212 */ /* 0x080fe400078e9638 */
[----:B------:R-:W-:Y:S02]  /*da300*/  IADD3.X R73, R58, R73, R13, P2, P3 ;  /* 0x000000493a497210 */ /* 0x000fe400017e640d */
[----:B------:R-:W-:Y:S02]  /*da310*/  IADD3 R76, P0, P1, R88, R81, R61 ;  /* 0x00000051584c7210 */ /* 0x000fe4000791e03d */
[----:B------:R-:W-:Y:S02]  /*da320*/  IADD3 R82, P2, P3, R93, R68, R6 ;  /* 0x000000445d527210 */ /* 0x000fe40007b5e006 */
[----:B------:R-:W-:Y:S02]  /*da330*/  LOP3.LUT R92, R75, R95, R42, 0x96, !PT ;  /* 0x0000005f4b5c7212 */ /* 0x000fe400078e962a */
[----:B------:R-:W-:-:S02]  /*da340*/  LOP3.LUT R39, R43, R70, R39, 0x96, !PT ;  /* 0x000000462b277212 */ /* 0x000fc400078e9627 */
[----:B------:R-:W-:Y:S02]  /*da350*/  IADD3.X R80, R78, R89, R49, P0, P1 ;  /* 0x000000594e507210 */ /* 0x000fe400007e2431 */
[-C--:B------:R-:W-:Y:S02]  /*da360*/  LOP3.LUT R42, R82, R72.reuse, R35, 0x96, !PT ;  /* 0x00000048522a7212 */ /* 0x080fe400078e9623 */
        /* <DEDUP_REMOVED lines=80> */
[-C--:B------:R-:W-:Y:S02]  /*da870*/  LOP3.LUT R40, R77, R59.reuse, R40, 0x96, !PT ;  /* 0x0000003b4d287212 */ /* 0x080fe400078e9628 */
[----:B------:R-:W-:Y:S02]  /*da880*/  IADD3.X R59, R86, R59, R21, P2, P3 ;  /* 0x0000003b563b7210 */ /* 0x000fe400017e6415 */
[----:B------:R-:W-:Y:S02]  /*da890*/  IADD3 R78, P0, P1, R89, R76, R67 ;  /* 0x0000004c594e7210 */ /* 0x000fe4000791e043 */
[----:B------:R-:W-:Y:S02]  /*da8a0*/  LOP3.LUT R92, R57, R75, R42, 0x96, !PT ;  /* 0x0000004b395c7212 */ /* 0x000fe400078e962a */
[----:B------:R-:W-:Y:S02]  /*da8b0*/  IADD3 R75, P2, P3, R90, R82, R15 ;  /* 0x000000525a4b7210 */ /* 0x000fe40007b5e00f */
[----:B------:R-:W-:-:S02]  /*da8c0*/  LOP3.LUT R79, R59, R79, R38, 0x96, !PT ;  /* 0x0000004f3b4f7212 */ /* 0x000fc400078e9626 */
[-C--:B------:R-:W-:Y:S02]  /*da8d0*/  LOP3.LUT R42, R78, R80.reuse, R39, 0x96, !PT ;  /* 0x000000504e2a7212 */ /* 0x080fe400078e9627 */
        /* <DEDUP_REMOVED lines=19> */
[----:B------:R-:W-:Y:S01]  /*daa10*/  IADD3 R94, P0, R40, R41, RZ ;  /* 0x00000029285e7210 */ /* 0x000fe20007f1e0ff */
[----:B------:R-:W-:Y:S01]  /*daa20*/  IMAD.X R92, R35, 0x1, R70, P1 ;  /* 0x00000001235c7824 */ /* 0x000fe200008e0646 */
[----:B------:R-:W-:Y:S02]  /*daa30*/  IADD3 R85, P2, R39, R58, RZ ;  /* 0x0000003a27557210 */ /* 0x000fe40007f5e0ff */
        /* <DEDUP_REMOVED lines=35> */
[----:B------:R-:W-:Y:S01]  /*dac70*/  IMAD.X R85, R85, 0x1, R92, P0 ;  /* 0x0000000155557824 */ /* 0x000fe200000e065c */
[----:B------:R-:W-:Y:S01]  /*dac80*/  LOP3.LUT R75, R72, R33, RZ, 0x3c, !PT ;  /* 0x00000021484b7212 */ /* 0x000fe200078e3cff */
[----:B------:R-:W-:-:S02]  /*dac90*/  IMAD.X R56, R56, 0x1, R87, P1 ;  /* 0x0000000138387824 */ /* 0x000fc400008e0657 */
        /* <DEDUP_REMOVED lines=21> */
[-C--:B------:R-:W-:Y:S02]  /*dadf0*/  LOP3.LUT R90, R66, R70.reuse, R43, 0x96, !PT ;  /* 0x00000046425a7212 */ /* 0x080fe400078e962b */
[----:B------:R-:W-:Y:S02]  /*dae00*/  IADD3.X R71, R78, R70, R37, P2, P3 ;  /* 0x000000464e477210 */ /* 0x000fe400017e6425 */
[----:B------:R-:W-:Y:S02]  /*dae10*/  IADD3 R70, P0, P1, R88, R83, R6 ;  /* 0x0000005358467210 */ /* 0x000fe4000791e006 */
[----:B------:R-:W-:Y:S02]  /*dae20*/  IADD3 R80, P2, P3, R91, R72, R14 ;  /* 0x000000485b507210 */ /* 0x000fe40007b5e00e */
[----:B------:R-:W-:-:S02]  /*dae30*/  LOP3.LUT R92, R75, R93, R42, 0x96, !PT ;  /* 0x0000005d4b5c7212 */ /* 0x000fc400078e962a */
[----:B------:R-:W-:Y:S02]  /*dae40*/  LOP3.LUT R39, R58, R76, R39, 0x96, !PT ;  /* 0x0000004c3a277212 */ /* 0x000fe400078e9627 */
[-C--:B------:R-:W-:Y:S02]  /*dae50*/  LOP3.LUT R38, R70, R81.reuse, R38, 0x96, !PT ;  /* 0x0000005146267212 */ /* 0x080fe400078e9626 */
        /* <DEDUP_REMOVED lines=78> */
[-C--:B------:R-:W-:Y:S02]  /*db340*/  LOP3.LUT R88, R76, R90.reuse, R43, 0x96, !PT ;  /* 0x0000005a4c587212 */ /* 0x080fe400078e962b */
        /* <DEDUP_REMOVED lines=29> */
[----:B------:R-:W-:Y:S02]  /*db520*/  IADD3 R89, P1, R33, R74, RZ ;  /* 0x0000004a21597210 */ /* 0x000fe40007f3e0ff */
[----:B------:R-:W-:Y:S02]  /*db530*/  SHF.L.W.U32.HI R79, R83, 0x1, R80 ;  /* 0x00000001534f7819 */ /* 0x000fe40000010e50 */
[----:B------:R-:W-:Y:S01]  /*db540*/  LOP3.LUT R86, R88, R93, RZ, 0x3c, !PT ;  /* 0x0000005d58567212 */ /* 0x000fe200078e3cff */
        /* <DEDUP_REMOVED lines=34> */
[----:B------:R-:W-:Y:S01]  /*db770*/  IMAD.X R87, R87, 0x1, R90, P0 ;  /* 0x0000000157577824 */ /* 0x000fe200000e065a */
[----:B------:R-:W-:Y:S01]  /*db780*/  LOP3.LUT R75, R72, R33, RZ, 0x3c, !PT ;  /* 0x00000021484b7212 */ /* 0x000fe200078e3cff */
        /* <DEDUP_REMOVED lines=18> */
[----:B------:R-:W-:Y:S02]  /*db8b0*/  SHF.L.W.U32.HI R89, R77, 0x8, R86 ;  /* 0x000000084d597819 */ /* 0x000fe40000010e56 */
[----:B------:R-:W-:Y:S02]  /*db8c0*/  IADD3 R73, P2, P3, R83, R85, R0 ;  /* 0x0000005553497210 */ /* 0x000fe40007b5e000 */
[----:B------:R-:W-:-:S02]  /*db8d0*/  IADD3.X R68, R80, R95, R17, P0, P1 ;  /* 0x0000005f50447210 */ /* 0x000fc400007e2411 */
[----:B------:R-:W-:Y:S02]  /*db8e0*/  SHF.L.W.U32.HI R86, R86, 0x8, R77 ;  /* 0x0000000856567819 */ /* 0x000fe40000010e4d */
[----:B------:R-:W-:Y:S02]  /*db8f0*/  IADD3.X R77, R58, R82, R5, P2, P3 ;  /* 0x000000523a4d7210 */ /* 0x000fe400017e6405 */
[----:B------:R-:W-:Y:S02]  /*db900*/  LOP3.LUT R39, R68, R76, R39, 0x96, !PT ;  /* 0x0000004c44277212 */ /* 0x000fe400078e9627 */
[----:B------:R-:W-:Y:S02]  /*db910*/  IADD3 R76, P2, P3, R86, R72, R7 ;  /* 0x00000048564c7210 */ /* 0x000fe40007b5e007 */
[----:B------:R-:W-:Y:S02]  /*db920*/  LOP3.LUT R90, R75, R95, R42, 0x96, !PT ;  /* 0x0000005f4b5a7212 */ /* 0x000fe400078e962a */
[----:B------:R-:W-:-:S02]  /*db930*/  IADD3 R79, P0, P1, R84, R59, R18 ;  /* 0x0000003b544f7210 */ /* 0x000fc4000791e012 */
[-C--:B------:R-:W-:Y:S02]  /*db940*/  LOP3.LUT R42, R76, R78.reuse, R35, 0x96, !PT ;  /* 0x0000004e4c2a7212 */ /* 0x080fe400078e9623 */
        /* <DEDUP_REMOVED lines=13> */
[----:B------:R-:W-:Y:S02]  /*dba20*/  LOP3.LUT R38, R79, R91, R38, 0x96, !PT ;  /* 0x0000005b4f267212 */ /* 0x000fe400078e9626 */
[----:B------:R-:W-:Y:S02]  /*dba30*/  SHF.L.W.U32.HI R57, R95, 0x10, R88 ;  /* 0x000000105f397819 */ /* 0x000fe40000010e58 */
[----:B------:R-:W-:Y:S02]  /*dba40*/  IADD3 R91, P0, R42, R41, RZ ;  /* 0x000000292a5b7210 */ /* 0x000fe40007f1e0ff */
[----:B------:R-:W-:Y:S02]  /*dba50*/  IADD3 R90, P2, R33, R70, RZ ;  /* 0x00000046215a7210 */ /* 0x000fe40007f5e0ff */
[----:B------:R-:W-:-:S02]  /*dba60*/  SHF.L.W.U32.HI R40, R59, 0x10, R38 ;  /* 0x000000103b287819 */ /* 0x000fc40000010e26 */
        /* <DEDUP_REMOVED lines=51> */
[----:B------:R-:W-:Y:S01]  /*dbda0*/  LOP3.LUT R70, R72, R87, RZ, 0x3c, !PT ;  /* 0x0000005748467212 */ /* 0x000fe200078e3cff */
[----:B------:R-:W-:Y:S01]  /*dbdb0*/  IMAD.X R71, R71, 0x1, R93, P3 ;  /* 0x0000000147477824 */ /* 0x000fe200018e065d */
[----:B------:R-:W-:Y:S02]  /*dbdc0*/  SHF.L.W.U32.HI R83, R78, 0x8, R85 ;  /* 0x000000084e537819 */ /* 0x000fe40000010e55 */
[----:B------:R-:W-:Y:S02]  /*dbdd0*/  SHF.L.W.U32.HI R85, R85, 0x8, R78 ;  /* 0x0000000855557819 */ /* 0x000fe40000010e4e */
[----:B------:R-:W-:-:S02]  /*dbde0*/  SHF.L.W.U32.HI R82, R70, 0x8, R91 ;  /* 0x0000000846527819 */ /* 0x000fc40000010e5b */
[----:B------:R-:W-:Y:S02]  /*dbdf0*/  SHF.L.W.U32.HI R91, R91, 0x8, R70 ;  /* 0x000000085b5b7819 */ /* 0x000fe40000010e46 */
[----:B------:R-:W-:Y:S02]  /*dbe00*/  IADD3 R70, P0, P1, R59, R75, R0 ;  /* 0x0000004b3b467210 */ /* 0x000fe4000791e000 */
[----:B------:R-:W-:Y:S02]  /*dbe10*/  LOP3.LUT R89, R56, R89, RZ, 0x3c, !PT ;  /* 0x0000005938597212 */ /* 0x000fe400078e3cff */
[----:B------:R-:W-:Y:S02]  /*dbe20*/  LOP3.LUT R78, R71, R80, RZ, 0x3c, !PT ;  /* 0x00000050474e7212 */ /* 0x000fe400078e3cff */
[----:B------:R-:W-:Y:S02]  /*dbe30*/  IADD3 R87, P2, P3, R85, R66, R15 ;  /* 0x0000004255577210 */ /* 0x000fe40007b5e00f */
[----:B------:R-:W-:-:S02]  /*dbe40*/  LOP3.LUT R86, R70, R88, R57, 0x96, !PT ;  /* 0x0000005846567212 */ /* 0x000fc400078e9639 */
[----:B------:R-:W-:Y:S02]  /*dbe50*/  IADD3.X R57, R68, R88, R5, P0, P1 ;  /* 0x0000005844397210 */ /* 0x000fe400007e2405 */
[----:B------:R-:W-:Y:S02]  /*dbe60*/  SHF.L.W.U32.HI R93, R89, 0x8, R78 ;  /* 0x00000008595d7819 */ /* 0x000fe40000010e4e */
[-C--:B------:R-:W-:Y:S02]  /*dbe70*/  LOP3.LUT R40, R87, R73.reuse, R40, 0x96, !PT ;  /* 0x0000004957287212 */ /* 0x080fe400078e9628 */
[----:B------:R-:W-:Y:S02]  /*dbe80*/  IADD3.X R73, R83, R73, R16, P2, P3 ;  /* 0x0000004953497210 */ /* 0x000fe400017e6410 */
[----:B------:R-:W-:Y:S02]  /*dbe90*/  SHF.L.W.U32.HI R80, R78, 0x8, R89 ;  /* 0x000000084e507819 */ /* 0x000fe40000010e59 */
        /* <DEDUP_REMOVED lines=19> */
[----:B------:R-:W-:Y:S02]  /*dbfd0*/  SHF.L.W.U32.HI R40, R86, 0x10, R97 ;  /* 0x0000001056287819 */ /* 0x000fe40000010e61 */
[----:B------:R-:W-:-:S02]  /*dbfe0*/  IADD3 R83, P1, R33, R74, RZ ;  /* 0x0000004a21537210 */ /* 0x000fc40007f3e0ff */
        /* <DEDUP_REMOVED lines=64> */
[-C--:B------:R-:W-:Y:S02]  /*dc3f0*/  LOP3.LUT R58, R77, R73.reuse, R58, 0x96, !PT ;  /* 0x000000494d3a7212 */ /* 0x080fe400078e963a */
[----:B------:R-:W-:Y:S02]  /*dc400*/  IADD3.X R73, R79, R73, R64, P2, P3 ;  /* 0x000000494f497210 */ /* 0x000fe400017e6440 */
[----:B------:R-:W-:-:S02]  /*dc410*/  IADD3 R75, P0, P1, R88, R71, R65 ;  /* 0x00000047584b7210 */ /* 0x000fc4000791e041 */
[----:B------:R-:W-:Y:S02]  /*dc420*/  IADD3 R82, P2, P3, R91, R68, R22 ;  /* 0x000000445b527210 */ /* 0x000fe40007b5e016 */
[----:B------:R-:W-:Y:S02]  /*dc430*/  LOP3.LUT R90, R85, R95, R42, 0x96, !PT ;  /* 0x0000005f555a7212 */ /* 0x000fe400078e962a */
[----:B------:R-:W-:Y:S02]  /*dc440*/  LOP3.LUT R39, R56, R70, R39, 0x96, !PT ;  /* 0x0000004638277212 */ /* 0x000fe400078e9627 */
[-C--:B------:R-:W-:Y:S02]  /*dc450*/  LOP3.LUT R38, R75, R89.reuse, R38, 0x96, !PT ;  /* 0x000000594b267212 */ /* 0x080fe400078e9626 */
        /* <DEDUP_REMOVED lines=14> */
[----:B------:R-:W-:-:S02]  /*dc540*/  IADD3 R58, P2, R33, R66, RZ ;  /* 0x00000042213a7210 */ /* 0x000fc40007f5e0ff */
[----:B------:R-:W-:Y:S02]  /*dc550*/  SHF.L.W.U32.HI R40, R71, 0x10, R38 ;  /* 0x0000001047287819 */ /* 0x000fe40000010e26 */
[----:B------:R-:W-:Y:S02]  /*dc560*/  LOP3.LUT R93, R72, R93, RZ, 0x3c, !PT ;  /* 0x0000005d485d7212 */ /* 0x000fe400078e3cff */
[----:B------:R-:W-:Y:S01]  /*dc570*/  LOP3.LUT R86, R70, R86, RZ, 0x3c, !PT ;  /* 0x0000005646567212 */ /* 0x000fe200078e3cff */
[----:B------:R-:W-:Y:S01]  /*dc580*/  IMAD.X R83, R39, 0x1, R76, P2 ;  /* 0x0000000127537824 */ /* 0x000fe200010e064c */
[----:B------:R-:W-:Y:S02]  /*dc590*/  SHF.L.W.U32.HI R38, R38, 0x10, R71 ;  /* 0x0000001026267819 */ /* 0x000fe40000010e47 */
[----:B------:R-:W-:Y:S02]  /*dc5a0*/  IADD3 R90, P0, R42, R43, RZ ;  /* 0x0000002b2a5a7210 */ /* 0x000fe40007f1e0ff */
        /* <DEDUP_REMOVED lines=65> */
[-C--:B------:R-:W-:Y:S02]  /*dc9c0*/  IADD3.X R85, R79, R80.reuse, R48, P0, P1 ;  /* 0x000000504f557210 */ /* 0x080fe400007e2430 */
[----:B------:R-:W-:Y:S02]  /*dc9d0*/  LOP3.LUT R77, R71, R77, R38, 0x96, !PT ;  /* 0x0000004d474d7212 */ /* 0x000fe400078e9626 */
[----:B------:R-:W-:-:S02]  /*dc9e0*/  LOP3.LUT R42, R76, R80, R39, 0x96, !PT ;  /* 0x000000504c2a7212 */ /* 0x000fc400078e9627 */
[-C--:B------:R-:W-:Y:S02]  /*dc9f0*/  IADD3.X R80, R83, R89.reuse, R8, P2, P3 ;  /* 0x0000005953507210 */ /* 0x080fe400017e6408 */
[----:B------:R-:W-:Y:S02]  /*dca00*/  LOP3.LUT R33, R85, R78, R33, 0x96, !PT ;  /* 0x0000004e55217212 */ /* 0x000fe400078e9621 */
[----:B------:R-:W-:Y:S02]  /*dca10*/  LOP3.LUT R39, R74, R89, R32, 0x96, !PT ;  /* 0x000000594a277212 */ /* 0x000fe400078e9620 */
[----:B------:R-:W-:Y:S02]  /*dca20*/  SHF.L.W.U32.HI R32, R40, 0x10, R77 ;  /* 0x0000001028207819 */ /* 0x000fe40000010e4d */
[----:B------:R-:W-:Y:S02]  /*dca30*/  SHF.L.W.U32.HI R38, R77, 0x10, R40 ;  /* 0x000000104d267819 */ /* 0x000fe40000010e28 */
[----:B------:R-:W-:-:S02]  /*dca40*/  LOP3.LUT R40, R80, R82, R35, 0x96, !PT ;  /* 0x0000005250287212 */ /* 0x000fc400078e9623 */
[----:B------:R-:W-:Y:S02]  /*dca50*/  SHF.L.W.U32.HI R35, R33, 0x10, R42 ;  /* 0x0000001021237819 */ /* 0x000fe40000010e2a */
[----:B------:R-:W-:Y:S02]  /*dca60*/  LOP3.LUT R86, R73, R99, R68, 0x96, !PT ;  /* 0x0000006349567212 */ /* 0x000fe400078e9644 */
        /* <DEDUP_REMOVED lines=70> */
[----:B------:R-:W-:Y:S02]  /*dced0*/  IADD3 R73, P2, P3, R78, R81, R67 ;  /* 0x000000514e497210 */ /* 0x000fe40007b5e043 */
[----:B------:R-:W-:Y:S02]  /*dcee0*/  IADD3.X R56, R87, R92, R49, P0, P1 ;  /* 0x0000005c57387210 */ /* 0x000fe400007e2431 */
[----:B------:R-:W-:Y:S02]  /*dcef0*/  IADD3.X R77, R70, R86, R69, P2, P3 ;  /* 0x00000056464d7210 */ /* 0x000fe400017e6445 */
[----:B------:R-:W-:-:S02]  /*dcf00*/  LOP3.LUT R93, R56, R66, R39, 0x96, !PT ;  /* 0x00000042385d7212 */ /* 0x000fc400078e9627 */
[----:B------:R-:W-:Y:S02]  /*dcf10*/  IADD3 R79, P0, P1, R88, R58, R23 ;  /* 0x0000003a584f7210 */ /* 0x000fe4000791e017 */
[----:B------:R-:W-:Y:S02]  /*dcf20*/  IADD3 R66, P2, P3, R91, R72, R12 ;  /* 0x000000485b427210 */ /* 0x000fe40007b5e00c */
[----:B------:R-:W-:Y:S02]  /*dcf30*/  LOP3.LUT R90, R75, R92, R42, 0x96, !PT ;  /* 0x0000005c4b5a7212 */ /* 0x000fe400078e962a */
[----:B------:R-:W-:Y:S02]  /*dcf40*/  LOP3.LUT R57, R73, R86, R57, 0x96, !PT ;  /* 0x0000005649397212 */ /* 0x000fe400078e9639 */
[----:B------:R-:W-:Y:S02]  /*dcf50*/  LOP3.LUT R86, R77, R81, R40, 0x96, !PT ;  /* 0x000000514d567212 */ /* 0x000fe400078e9628 */
[----:B------:R-:W-:-:S02]  /*dcf60*/  IADD3.X R81, R74, R85, R11, P0, P1 ;  /* 0x000000554a517210 */ /* 0x000fc400007e240b */
[-C--:B------:R-:W-:Y:S02]  /*dcf70*/  LOP3.LUT R42, R66, R80.reuse, R35, 0x96, !PT ;  /* 0x00000050422a7212 */ /* 0x080fe400078e9623 */
        /* <DEDUP_REMOVED lines=34> */
[----:B------:R-:W-:Y:S02]  /*dd1a0*/  IADD3 R74, P4, P5, R68, R73, R18 ;  /* 0x00000049444a7210 */ /* 0x000fe40007d9e012 */
[----:B------:R-:W-:Y:S02]  /*dd1b0*/  SHF.L.W.U32.HI R82, R78, 0x1, R43 ;  /* 0x000000014e527819 */ /* 0x000fe40000010e2b */
[----:B------:R-:W-:Y:S02]  /*dd1c0*/  IADD3 R70, P1, P0, R71, R79, R22 ;  /* 0x0000004f47467210 */ /* 0x000fe4000783e016 */
[----:B------:R-:W-:Y:S02]  /*dd1d0*/  IADD3.X R89, R87, R56, R11, P2, P3 ;  /* 0x0000003857597210 */ /* 0x000fe400017e640b */
[----:B------:R-:W-:-:S02]  /*dd1e0*/  SHF.L.W.U32.HI R83, R41, 0x1, R88 ;  /* 0x0000000129537819 */ /* 0x000fc40000010e58 */
[----:B------:R-:W-:Y:S02]  /*dd1f0*/  IADD3.X R59, R57, R77, R34, P4, P5 ;  /* 0x0000004d393b7210 */ /* 0x000fe400027ea422 */
[----:B------:R-:W-:Y:S02]  /*dd200*/  SHF.L.W.U32.HI R84, R88, 0x1, R41 ;  /* 0x0000000158547819 */ /* 0x000fe40000010e29 */
        /* <DEDUP_REMOVED lines=32> */
[----:B------:R-:W-:Y:S02]  /*dd410*/  SHF.L.W.U32.HI R57, R87, 0x8, R86 ;  /* 0x0000000857397819 */ /* 0x000fe40000010e56 */
[----:B------:R-:W-:Y:S02]  /*dd420*/  LOP3.LUT R84, R73, R84, RZ, 0x3c, !PT ;  /* 0x0000005449547212 */ /* 0x000fe400078e3cff */
[----:B------:R-:W-:Y:S02]  /*dd430*/  IADD3 R87, P2, P3, R95, R74, R7 ;  /* 0x0000004a5f577210 */ /* 0x000fe40007b5e007 */
[-C--:B------:R-:W-:Y:S02]  /*dd440*/  LOP3.LUT R86, R71, R89.reuse, R58, 0x96, !PT ;  /* 0x0000005947567212 */ /* 0x080fe400078e963a */
[----:B------:R-:W-:Y:S02]  /*dd450*/  SHF.L.W.U32.HI R81, R84, 0x8, R77 ;  /* 0x0000000854517819 */ /* 0x000fe40000010e4d */
[----:B------:R-:W-:-:S02]  /*dd460*/  IADD3.X R58, R57, R89, R16, P0, P1 ;  /* 0x00000059393a7210 */ /* 0x000fc400007e2410 */
[----:B------:R-:W-:Y:S02]  /*dd470*/  SHF.L.W.U32.HI R84, R77, 0x8, R84 ;  /* 0x000000084d547819 */ /* 0x000fe40000010e54 */
        /* <DEDUP_REMOVED lines=148> */
[----:B------:R-:W-:Y:S01]  /*dddc0*/  IADD3 R76, P2, R75, R76, RZ ;  /* 0x0000004c4b4c7210 */ /* 0x000fe20007f5e0ff */
        /* <DEDUP_REMOVED lines=29> */
[----:B------:R-:W-:Y:S02]  /*ddfa0*/  LOP3.LUT R93, R57, R73, R42, 0x96, !PT ;  /* 0x00000049395d7212 */ /* 0x000fe400078e962a */
        /* <DEDUP_REMOVED lines=17> */
[----:B------:R-:W-:-:S02]  /*de0c0*/  SHF.L.W.U32.HI R39, R39, 0x10, R40 ;  /* 0x0000001027277819 */ /* 0x000fc40000010e28 */
[----:B------:R-:W-:Y:S02]  /*de0d0*/  IADD3 R88, P1, R33, R76, RZ ;  /* 0x0000004c21587210 */ /* 0x000fe40007f3e0ff */
[----:B------:R-:W-:Y:S02]  /*de0e0*/  SHF.L.W.U32.HI R40, R92, 0x10, R93 ;  /* 0x000000105c287819 */ /* 0x000fe40000010e5d */
[----:B------:R-:W-:Y:S01]  /*de0f0*/  LOP3.LUT R80, R74, R91, RZ, 0x3c, !PT ;  /* 0x0000005b4a507212 */ /* 0x000fe200078e3cff */
[----:B------:R-:W-:Y:S01]  /*de100*/  IMAD.X R91, R35, 0x1, R68, P1 ;  /* 0x00000001235b7824 */ /* 0x000fe200008e0644 */
[----:B------:R-:W-:Y:S02]  /*de110*/  IADD3 R81, P2, R39, R66, RZ ;  /* 0x0000004227517210 */ /* 0x000fe40007f5e0ff */
[----:B------:R-:W-:Y:S02]  /*de120*/  SHF.L.W.U32.HI R43, R93, 0x10, R92 ;  /* 0x000000105d2b7819 */ /* 0x000fe40000010e5c */
[----:B------:R-:W-:-:S02]  /*de130*/  IADD3 R92, P0, R40, R41, RZ ;  /* 0x00000029285c7210 */ /* 0x000fc40007f1e0ff */
        /* <DEDUP_REMOVED lines=81> */
[----:B------:R-:W-:Y:S02]  /*de650*/  LOP3.LUT R89, R76, R89, RZ, 0x3c, !PT ;  /* 0x000000594c597212 */ /* 0x000fe400078e3cff */
[----:B------:R-:W-:Y:S02]  /*de660*/  LOP3.LUT R88, R59, R88, RZ, 0x3c, !PT ;  /* 0x000000583b587212 */ /* 0x000fe400078e3cff */
[----:B------:R-:W-:Y:S02]  /*de670*/  IADD3 R85, P2, R33, R74, RZ ;  /* 0x0000004a21557210 */ /* 0x000fe40007f5e0ff */
[----:B------:R-:W-:Y:S02]  /*de680*/  SHF.L.W.U32.HI R58, R92, 0x10, R43 ;  /* 0x000000105c3a7819 */ /* 0x000fe40000010e2b */
[----:B------:R-:W-:Y:S02]  /*de690*/  IADD3 R91, P0, R42, R71, RZ ;  /* 0x000000472a5b7210 */ /* 0x000fe40007f1e0ff */
[----:B------:R-:W-:-:S02]  /*de6a0*/  SHF.L.W.U32.HI R74, R88, 0x1, R89 ;  /* 0x00000001584a7819 */ /* 0x000fc40000010e59 */
        /* <DEDUP_REMOVED lines=59> */
[----:B------:R-:W-:-:S02]  /*dea60*/  IADD3.X R87, R89, R95, R48, P0, P1 ;  /* 0x0000005f59577210 */ /* 0x000fc400007e2430 */
[----:B------:R-:W-:Y:S02]  /*dea70*/  LOP3.LUT R58, R57, R95, R58, 0x96, !PT ;  /* 0x0000005f393a7212 */ /* 0x000fe400078e963a */
[-C--:B------:R-:W-:Y:S02]  /*dea80*/  LOP3.LUT R84, R43, R77.reuse, R40, 0x96, !PT ;  /* 0x0000004d2b547212 */ /* 0x080fe400078e9628 */
[----:B------:R-:W-:Y:S02]  /*dea90*/  IADD3.X R77, R73, R77, R64, P2, P3 ;  /* 0x0000004d494d7210 */ /* 0x000fe400017e6440 */
[----:B------:R-:W-:Y:S02]  /*deaa0*/  IADD3 R88, P0, P1, R80, R41, R0 ;  /* 0x0000002950587210 */ /* 0x000fe4000791e000 */
[----:B------:R-:W-:Y:S02]  /*deab0*/  LOP3.LUT R95, R87, R79, R42, 0x96, !PT ;  /* 0x0000004f575f7212 */ /* 0x000fe400078e962a */
[----:B------:R-:W-:-:S02]  /*deac0*/  IADD3 R79, P2, P3, R93, R70, R20 ;  /* 0x000000465d4f7210 */ /* 0x000fc40007b5e014 */
[-C--:B------:R-:W-:Y:S02]  /*dead0*/  LOP3.LUT R40, R88, R90.reuse, R39, 0x96, !PT ;  /* 0x0000005a58287212 */ /* 0x080fe400078e9627 */
[----:B------:R-:W-:Y:S02]  /*deae0*/  LOP3.LUT R39, R79, R83, R32, 0x96, !PT ;  /* 0x000000534f277212 */ /* 0x000fe400078e9620 */
[----:B------:R-:W-:Y:S02]  /*deaf0*/  SHF.L.W.U32.HI R32, R58, 0x10, R95 ;  /* 0x000000103a207819 */ /* 0x000fe40000010e5f */
[----:B------:R-:W-:Y:S02]  /*deb00*/  LOP3.LUT R75, R77, R75, R38, 0x96, !PT ;  /* 0x0000004b4d4b7212 */ /* 0x000fe400078e9626 */
[----:B------:R-:W-:Y:S02]  /*deb10*/  IADD3.X R90, R74, R90, R5, P0, P1 ;  /* 0x0000005a4a5a7210 */ /* 0x000fe400007e2405 */
[----:B------:R-:W-:-:S02]  /*deb20*/  SHF.L.W.U32.HI R38, R95, 0x10, R58 ;  /* 0x000000105f267819 */ /* 0x000fc40000010e3a */
[----:B------:R-:W-:Y:S02]  /*deb30*/  IADD3.X R83, R76, R83, R21, P2, P3 ;  /* 0x000000534c537210 */ /* 0x000fe400017e6415 */
[----:B------:R-:W-:Y:S02]  /*deb40*/  IADD3 R58, P0, R32, R81, RZ ;  /* 0x00000051203a7210 */ /* 0x000fe40007f1e0ff */
[----:B------:R-:W-:Y:S02]  /*deb50*/  LOP3.LUT R82, R83, R70, R35, 0x96, !PT ;  /* 0x0000004653527212 */ /* 0x000fe400078e9623 */
[----:B------:R-:W-:Y:S01]  /*deb60*/  LOP3.LUT R41, R90, R41, R33, 0x96, !PT ;  /* 0x000000295a297212 */ /* 0x000fe200078e9621 */
        /* <DEDUP_REMOVED lines=45> */
[----:B------:R-:W-:Y:S02]  /*dee40*/  LOP3.LUT R59, R90, R35, RZ, 0x3c, !PT ;  /* 0x000000235a3b7212 */ /* 0x000fe400078e3cff */
[----:B------:R-:W-:Y:S01]  /*dee50*/  LOP3.LUT R78, R43, R32, RZ, 0x3c, !PT ;  /* 0x000000202b4e7212 */ /* 0x000fe200078e3cff */
[----:B------:R-:W-:Y:S01]  /*dee60*/  IMAD.X R73, R73, 0x1, R92, P0 ;  /* 0x0000000149497824 */ /* 0x000fe200000e065c */
[----:B------:R-:W-:Y:S01]  /*dee70*/  IADD3 R58, P2, R59, R58, RZ ;  /* 0x0000003a3b3a7210 */ /* 0x000fe20007f5e0ff */
[----:B------:R-:W-:-:S02]  /*dee80*/  IMAD.X R83, R83, 0x1, R94, P3 ;  /* 0x0000000153537824 */ /* 0x000fc400018e065e */
[----:B------:R-:W-:Y:S01]  /*dee90*/  IMAD.X R59, R78, 0x1, R89, P1 ;  /* 0x000000014e3b7824 */ /* 0x000fe200008e0659 */
        /* <DEDUP_REMOVED lines=18> */
[----:B------:R-:W-:-:S02]  /*defc0*/  IADD3.X R56, R89, R79, R16, P0, P1 ;  /* 0x0000004f59387210 */ /* 0x000fc400007e2410 */
[----:B------:R-:W-:Y:S02]  /*defd0*/  SHF.L.W.U32.HI R85, R85, 0x8, R76 ;  /* 0x0000000855557819 */ /* 0x000fe40000010e4c */
[----:B------:R-:W-:Y:S02]  /*defe0*/  LOP3.LUT R42, R57, R79, R42, 0x96, !PT ;  /* 0x0000004f392a7212 */ /* 0x000fe400078e962a */
[----:B------:R-:W-:Y:S02]  /*deff0*/  IADD3 R79, P0, P1, R72, R82, R7 ;  /* 0x00000052484f7210 */ /* 0x000fe4000791e007 */
[----:B------:R-:W-:Y:S02]  /*df000*/  LOP3.LUT R41, R56, R68, R41, 0x96, !PT ;  /* 0x0000004438297212 */ /* 0x000fe400078e9629 */
[----:B------:R-:W-:Y:S02]  /*df010*/  IADD3 R68, P4, P5, R85, R88, R14 ;  /* 0x0000005855447210 */ /* 0x000fe40007d9e00e */
[----:B------:R-:W-:-:S02]  /*df020*/  LOP3.LUT R92, R79, R87, R40, 0x96, !PT ;  /* 0x000000574f5c7212 */ /* 0x000fc400078e9628 */
[----:B------:R-:W-:Y:S02]  /*df030*/  IADD3.X R76, R75, R87, R8, P0, P1 ;  /* 0x000000574b4c7210 */ /* 0x000fe400007e2408 */
[----:B------:R-:W-:Y:S02]  /*df040*/  IADD3 R81, P2, P3, R84, R43, R22 ;  /* 0x0000002b54517210 */ /* 0x000fe40007b5e016 */
[----:B------:R-:W-:Y:S02]  /*df050*/  LOP3.LUT R87, R68, R90, R35, 0x96, !PT ;  /* 0x0000005a44577212 */ /* 0x000fe400078e9623 */
[----:B------:R-:W-:Y:S02]  /*df060*/  SHF.L.W.U32.HI R35, R42, 0x10, R41 ;  /* 0x000000102a237819 */ /* 0x000fe40000010e29 */
[-C--:B------:R-:W-:Y:S02]  /*df070*/  LOP3.LUT R38, R81, R77.reuse, R38, 0x96, !PT ;  /* 0x0000004d51267212 */ /* 0x080fe400078e9626 */
[----:B------:R-:W-:-:S02]  /*df080*/  IADD3.X R78, R80, R77, R19, P2, P3 ;  /* 0x0000004d504e7210 */ /* 0x000fc400017e6413 */
        /* <DEDUP_REMOVED lines=35> */
[----:B------:R-:W-:-:S02]  /*df2c0*/  IADD3.X R85, R87, R76, R34, P2, P3 ;  /* 0x0000004c57557210 */ /* 0x000fc400017e6422 */
[----:B------:R-:W-:Y:S02]  /*df2d0*/  SHF.L.W.U32.HI R73, R73, 0x1, R80 ;  /* 0x0000000149497819 */ /* 0x000fe40000010e50 */
        /* <DEDUP_REMOVED lines=36> */
[----:B------:R-:W-:Y:S02]  /*df520*/  SHF.L.W.U32.HI R76, R72, 0x8, R73 ;  /* 0x00000008484c7819 */ /* 0x000fe40000010e49 */
[----:B------:R-:W-:Y:S02]  /*df530*/  SHF.L.W.U32.HI R80, R7, 0x8, R82 ;  /* 0x0000000807507819 */ /* 0x000fe40000010e52 */
[----:B------:R-:W-:-:S02]  /*df540*/  IADD3.X R73, R58, R85, R13, P0, P1 ;  /* 0x000000553a497210 */ /* 0x000fc400007e240d */
[----:B------:R-:W-:Y:S02]  /*df550*/  SHF.L.W.U32.HI R82, R82, 0x8, R7 ;  /* 0x0000000852527819 */ /* 0x000fe40000010e07 */
[----:B------:R-:W-:Y:S02]  /*df560*/  IADD3 R72, P2, P3, R83, R18, R6 ;  /* 0x0000001253487210 */ /* 0x000fe40007b5e006 */
[----:B------:R-:W-:Y:S01]  /*df570*/  LOP3.LUT R85, R75, R85, R32, 0x96, !PT ;  /* 0x000000554b557212 */ /* 0x000fe200078e9620 */
[----:B------:R-:W2:Y:S04]  /*df580*/  LDL.64 R6, [R1+0x3c8] ;  /* 0x0003c80001067983 */ /* 0x000ea80000100a00 */
[----:B------:R-:W2:Y:S01]  /*df590*/  LDL.64 R32, [R1+0x328] ;  /* 0x0003280001207983 */ /* 0x000ea20000100a00 */
[----:B------:R-:W-:-:S02]  /*df5a0*/  IADD3.X R10, R81, R78, R10, P2, P3 ;  /* 0x0000004e510a7210 */ /* 0x000fc400017e640a */
[----:B------:R-:W-:Y:S02]  /*df5b0*/  IADD3 R13, P2, P3, R82, R34, R23 ;  /* 0x00000022520d7210 */ /* 0x000fe40007b5e017 */
[----:B------:R-:W-:Y:S02]  /*df5c0*/  LOP3.LUT R17, R72, R78, R43, 0x96, !PT ;  /* 0x0000004e48117212 */ /* 0x000fe400078e962b */
[----:B------:R-:W-:Y:S02]  /*df5d0*/  LOP3.LUT R18, R10, R18, R41, 0x96, !PT ;  /* 0x000000120a127212 */ /* 0x000fe400078e9629 */
[----:B------:R-:W-:Y:S02]  /*df5e0*/  IADD3 R15, P0, P1, R76, R68, R15 ;  /* 0x000000444c0f7210 */ /* 0x000fe4000791e00f */
[-C--:B------:R-:W-:Y:S02]  /*df5f0*/  IADD3.X R12, R80, R8.reuse, R11, P2, P3 ;  /* 0x00000008500c7210 */ /* 0x080fe400017e640b */
[----:B------:R-:W-:-:S02]  /*df600*/  LOP3.LUT R11, R13, R8, R42, 0x96, !PT ;  /* 0x000000080d0b7212 */ /* 0x000fc400078e962a */
[----:B------:R-:W-:Y:S02]  /*df610*/  SHF.L.W.U32.HI R8, R17, 0x10, R18 ;  /* 0x0000001011087819 */ /* 0x000fe40000010e12 */
[----:B------:R-:W-:Y:S02]  /*df620*/  IADD3.X R16, R74, R79, R16, P0, P1 ;  /* 0x0000004f4a107210 */ /* 0x000fe400007e2410 */
        /* <DEDUP_REMOVED lines=8> */
[----:B------:R-:W-:Y:S02]  /*df6b0*/  LOP3.LUT R40, R73, R71, R38, 0x96, !PT ;  /* 0x0000004749287212 */ /* 0x000fe400078e9626 */
[----:B------:R-:W-:Y:S02]  /*df6c0*/  SHF.L.W.U32.HI R35, R18, 0x10, R11 ;  /* 0x0000001012237819 */ /* 0x000fe40000010e0b */
[----:B------:R-:W-:Y:S02]  /*df6d0*/  SHF.L.W.U32.HI R18, R11, 0x10, R18 ;  /* 0x000000100b127819 */ /* 0x000fe40000010e12 */
[----:B------:R-:W-:-:S02]  /*df6e0*/  LOP3.LUT R38, R84, R81, RZ, 0x3c, !PT ;  /* 0x0000005154267212 */ /* 0x000fc400078e3cff */
[----:B------:R-:W-:Y:S02]  /*df6f0*/  IADD3 R81, P0, R14, R69, RZ ;  /* 0x000000450e517210 */ /* 0x000fe40007f1e0ff */
[----:B------:R-:W-:Y:S02]  /*df700*/  SHF.L.W.U32.HI R11, R85, 0x10, R40 ;  /* 0x00000010550b7819 */ /* 0x000fe40000010e28 */
        /* <DEDUP_REMOVED lines=21> */
[----:B------:R-:W-:Y:S02]  /*df860*/  IADD3.X R74, R43, R73, R48, P2, P3 ;  /* 0x000000492b4a7210 */ /* 0x000fe400017e6430 */
[----:B------:R-:W-:Y:S02]  /*df870*/  SHF.L.W.U32.HI R40, R66, 0x1, R41 ;  /* 0x0000000142287819 */ /* 0x000fe40000010e29 */
[----:B------:R-:W-:Y:S02]  /*df880*/  IADD3 R69, P1, P0, R58, R15, R22 ;  /* 0x0000000f3a457210 */ /* 0x000fe4000783e016 */
[----:B------:R-:W-:Y:S02]  /*df890*/  IADD3.X R71, R57, R10, R49, P4, P5 ;  /* 0x0000000a39477210 */ /* 0x000fe400027ea431 */
[----:B------:R-:W-:-:S02]  /*df8a0*/  SHF.L.W.U32.HI R41, R41, 0x1, R66 ;  /* 0x0000000129297819 */ /* 0x000fc40000010e42 */
[----:B------:R-:W-:Y:S02]  /*df8b0*/  LOP3.LUT R72, R74, R35, RZ, 0x3c, !PT ;  /* 0x000000234a487212 */ /* 0x000fe400078e3cff */
[----:B------:R-:W-:Y:S02]  /*df8c0*/  IADD3 R61, P2, P3, R40, R13, R0 ;  /* 0x0000000d283d7210 */ /* 0x000fe40007b5e000 */
[----:B------:R-:W-:Y:S02]  /*df8d0*/  IADD3.X R66, R59, R16, R19, P1, P0 ;  /* 0x000000103b427210 */ /* 0x000fe40000fe0413 */
[----:B------:R-:W-:Y:S02]  /*df8e0*/  LOP3.LUT R68, R71, R34, RZ, 0x3c, !PT ;  /* 0x0000002247447212 */ /* 0x000fe400078e3cff */
[----:B------:R-:W-:Y:S02]  /*df8f0*/  IADD3 R72, P0, R72, R81, RZ ;  /* 0x0000005148487210 */ /* 0x000fe40007f1e0ff */
[----:B------:R-:W-:-:S02]  /*df900*/  LOP3.LUT R0, R39, R18, RZ, 0x3c, !PT ;  /* 0x0000001227007212 */ /* 0x000fc400078e3cff */
[----:B------:R-:W-:Y:S02]  /*df910*/  IADD3.X R48, R41, R12, R5, P2, P3 ;  /* 0x0000000c29307210 */ /* 0x000fe400017e6405 */
        /* <DEDUP_REMOVED lines=41> */
[----:B------:R-:W-:Y:S02]  /*dfbb0*/  LOP3.LUT R14, R37, R61, R14, 0x96, !PT ;  /* 0x0000003d250e7212 */ /* 0x000fe400078e960e */
[----:B------:R-:W-:Y:S02]  /*dfbc0*/  SHF.L.W.U32.HI R20, R8, 0x10, R17 ;  /* 0x0000001008147819 */ /* 0x000fe40000010e11 */
[----:B------:R-:W-:Y:S02]  /*dfbd0*/  LOP3.LUT R35, R65, R71, R34, 0x96, !PT ;  /* 0x0000004741237212 */ /* 0x000fe400078e9622 */
        /* <DEDUP_REMOVED lines=9> */
[----:B------:R-:W-:Y:S02]  /*dfc70*/  IADD3 R38, P3, R36, R19, RZ ;  /* 0x0000001324267210 */ /* 0x000fe40007f7e0ff */
[----:B------:R-:W-:Y:S02]  /*dfc80*/  IADD3 R17, P0, R21, R72, RZ ;  /* 0x0000004815117210 */ /* 0x000fe40007f1e0ff */
[C---:B------:R-:W-:Y:S02]  /*dfc90*/  LOP3.LUT R15, R11.reuse, R15, RZ, 0x3c, !PT ;  /* 0x0000000f0b0f7212 */ /* 0x040fe400078e3cff */
[----:B------:R-:W-:-:S02]  /*dfca0*/  LOP3.LUT R19, R11, R56, R44, 0x96, !PT ;  /* 0x000000380b137212 */ /* 0x000fc400078e962c */
[----:B------:R-:W-:Y:S01]  /*dfcb0*/  IADD3 R11, P1, R35, R68, RZ ;  /* 0x00000044230b7210 */ /* 0x000fe20007f3e0ff */
[----:B------:R-:W-:Y:S01]  /*dfcc0*/  IMAD.X R59, R41, 0x1, R0, P0 ;  /* 0x00000001293b7824 */ /* 0x000fe200000e0600 */
[----:B------:R-:W-:Y:S02]  /*dfcd0*/  LOP3.LUT R49, R38, R49, RZ, 0x3c, !PT ;  /* 0x0000003126317212 */ /* 0x000fe400078e3cff */
[----:B------:R-:W-:Y:S01]  /*dfce0*/  LOP3.LUT R39, R17, R5, RZ, 0x3c, !PT ;  /* 0x0000000511277212 */ /* 0x000fe200078e3cff */
[----:B------:R-:W-:Y:S01]  /*dfcf0*/  IMAD.X R5, R20, 0x1, R60, P2 ;  /* 0x0000000114057824 */ /* 0x000fe200010e063c */
[----:B------:R-:W-:Y:S01]  /*dfd00*/  LOP3.LUT R38, R38, R65, R46, 0x96, !PT ;  /* 0x0000004126267212 */ /* 0x000fe200078e962e */
[----:B------:R-:W-:Y:S01]  /*dfd10*/  IMAD.X R46, R34, 0x1, R22, P3 ;  /* 0x00000001222e7824 */ /* 0x000fe200018e0616 */
[C---:B------:R-:W-:Y:S02]  /*dfd20*/  LOP3.LUT R13, R11.reuse, R13, RZ, 0x3c, !PT ;  /* 0x0000000d0b0d7212 */ /* 0x040fe400078e3cff */
[----:B------:R-:W-:Y:S01]  /*dfd30*/  LOP3.LUT R18, R11, R62, R54, 0x96, !PT ;  /* 0x0000003e0b127212 */ /* 0x000fe200078e9636 */
[----:B------:R-:W-:Y:S01]  /*dfd40*/  IMAD.X R11, R23, 0x1, R70, P1 ;  /* 0x00000001170b7824 */ /* 0x000fe200008e0646 */
[----:B------:R-:W-:-:S02]  /*dfd50*/  LOP3.LUT R10, R59, R10, RZ, 0x3c, !PT ;  /* 0x0000000a3b0a7212 */ /* 0x000fc400078e3cff */
[C---:B------:R-:W-:Y:S02]  /*dfd60*/  LOP3.LUT R22, R5.reuse, R16, RZ, 0x3c, !PT ;  /* 0x0000001005167212 */ /* 0x040fe400078e3cff */
[----:B------:R-:W-:Y:S02]  /*dfd70*/  LOP3.LUT R44, R5, R58, R45, 0x96, !PT ;  /* 0x0000003a052c7212 */ /* 0x000fe400078e962d */
[C---:B------:R-:W-:Y:S02]  /*dfd80*/  LOP3.LUT R47, R46.reuse, R63, R47, 0x96, !PT ;  /* 0x0000003f2e2f7212 */ /* 0x040fe400078e962f */
[----:B------:R-:W-:Y:S02]  /*dfd90*/  LOP3.LUT R14, R46, R43, RZ, 0x3c, !PT ;  /* 0x0000002b2e0e7212 */ /* 0x000fe400078e3cff */
[C---:B------:R-:W-:Y:S02]  /*dfda0*/  LOP3.LUT R12, R11.reuse, R12, RZ, 0x3c, !PT ;  /* 0x0000000c0b0c7212 */ /* 0x040fe400078e3cff */
[----:B------:R-:W-:-:S02]  /*dfdb0*/  LOP3.LUT R45, R11, R37, R55, 0x96, !PT ;  /* 0x000000250b2d7212 */ /* 0x000fc400078e9637 */
[----:B------:R-:W-:Y:S02]  /*dfdc0*/  SHF.L.W.U32.HI R5, R10, 0x1, R39 ;  /* 0x000000010a057819 */ /* 0x000fe40000010e27 */
[----:B------:R-:W-:Y:S02]  /*dfdd0*/  SHF.L.W.U32.HI R11, R39, 0x1, R10 ;  /* 0x00000001270b7819 */ /* 0x000fe40000010e0a */
[----:B------:R-:W-:Y:S02]  /*dfde0*/  SHF.L.W.U32.HI R10, R22, 0x1, R15 ;  /* 0x00000001160a7819 */ /* 0x000fe40000010e0f */
[----:B------:R-:W-:Y:S02]  /*dfdf0*/  SHF.L.W.U32.HI R0, R14, 0x1, R49 ;  /* 0x000000010e007819 */ /* 0x000fe40000010e31 */
[----:B------:R-:W-:Y:S01]  /*dfe00*/  SHF.L.W.U32.HI R16, R49, 0x1, R14 ;  /* 0x0000000131107819 */ /* 0x000fe20000010e0e */
[----:B------:R-:W-:Y:S01]  /*dfe10*/  IMAD.MOV.U32 R14, RZ, RZ, R38 ;  /* 0x000000ffff0e7224 */ /* 0x000fe200078e0026 */
[----:B------:R-:W-:-:S02]  /*dfe20*/  SHF.L.W.U32.HI R37, R12, 0x1, R13 ;  /* 0x000000010c257819 */ /* 0x000fc40000010e0d */
[----:B------:R-:W-:Y:S01]  /*dfe30*/  SHF.L.W.U32.HI R39, R13, 0x1, R12 ;  /* 0x000000010d277819 */ /* 0x000fe20000010e0c */
[----:B------:R-:W-:Y:S01]  /*dfe40*/  IMAD.MOV.U32 R12, RZ, RZ, R19 ;  /* 0x000000ffff0c7224 */ /* 0x000fe200078e0013 */
[----:B------:R-:W-:Y:S01]  /*dfe50*/  SHF.L.W.U32.HI R22, R15, 0x1, R22 ;  /* 0x000000010f167819 */ /* 0x000fe20000010e16 */
[----:B------:R-:W-:Y:S01]  /*dfe60*/  IMAD.MOV.U32 R13, RZ, RZ, R44 ;  /* 0x000000ffff0d7224 */ /* 0x000fe200078e002c */
[----:B------:R-:W-:Y:S01]  /*dfe70*/  LOP3.LUT R17, R17, R40, R52, 0x96, !PT ;  /* 0x0000002811117212 */ /* 0x000fe200078e9634 */
[----:B------:R-:W-:Y:S01]  /*dfe80*/  IMAD.MOV.U32 R15, RZ, RZ, R47 ;  /* 0x000000ffff0f7224 */ /* 0x000fe200078e002f */
[----:B------:R-:W-:-:S04]  /*dfe90*/  LOP3.LUT R52, R59, R57, R53, 0x96, !PT ;  /* 0x000000393b347212 */ /* 0x000fc800078e9635 */
[----:B------:R0:W-:Y:S01]  /*dfea0*/  STL.128 [R1+0x200], R12 ;  /* 0x0002000c01007387 */ /* 0x0001e20000100c00 */
[----:B------:R-:W-:Y:S02]  /*dfeb0*/  LOP3.LUT R27, R11, R20, R27, 0x96, !PT ;  /* 0x000000140b1b7212 */ /* 0x000fe400078e961b */
[----:B------:R-:W-:Y:S02]  /*dfec0*/  SHF.R.U32.HI R11, RZ, 0x10, R38 ;  /* 0x00000010ff0b7819 */ /* 0x000fe40000011626 */
[----:B------:R-:W-:Y:S02]  /*dfed0*/  LOP3.LUT R8, R5, R8, R26, 0x96, !PT ;  /* 0x0000000805087212 */ /* 0x000fe400078e961a */
[----:B------:R-:W-:Y:S02]  /*dfee0*/  LOP3.LUT R11, R11, 0xff, RZ, 0xc0, !PT ;  /* 0x000000ff0b0b7812 */ /* 0x000fe400078ec0ff */
[----:B------:R-:W-:Y:S01]  /*dfef0*/  SHF.R.U64 R26, R38, 0x18, R47 ;  /* 0x00000018261a7819 */ /* 0x000fe2000000122f */
[----:B0-----:R-:W-:-:S02]  /*dff00*/  IMAD.MOV.U32 R12, RZ, RZ, R17 ;  /* 0x000000ffff0c7224 */ /* 0x001fc400078e0011 */
[----:B------:R-:W-:Y:S02]  /*dff10*/  IMAD.MOV.U32 R13, RZ, RZ, R52 ;  /* 0x000000ffff0d7224 */ /* 0x000fe400078e0034 */
[----:B------:R-:W-:Y:S02]  /*dff20*/  IMAD.MOV.U32 R14, RZ, RZ, R18 ;  /* 0x000000ffff0e7224 */ /* 0x000fe400078e0012 */
[----:B------:R-:W-:Y:S01]  /*dff30*/  IMAD.MOV.U32 R15, RZ, RZ, R45 ;  /* 0x000000ffff0f7224 */ /* 0x000fe200078e002d */
[----:B------:R-:W-:-:S04]  /*dff40*/  LOP3.LUT R5, R37, R36, R28, 0x96, !PT ;  /* 0x0000002425057212 */ /* 0x000fc800078e961c */
[----:B------:R0:W-:Y:S01]  /*dff50*/  STL.128 [R1+0x210], R12 ;  /* 0x0002100c01007387 */ /* 0x0001e20000100c00 */
[----:B------:R-:W-:Y:S02]  /*dff60*/  LOP3.LUT R28, R39, R34, R29, 0x96, !PT ;  /* 0x00000022271c7212 */ /* 0x000fe400078e961d */
[----:B------:R-:W-:Y:S02]  /*dff70*/  PRMT R26, R26, 0x7604, R11 ;  /* 0x000076041a1a7816 */ /* 0x000fe4000000000b */
[----:B------:R-:W-:Y:S02]  /*dff80*/  LOP3.LUT R29, R44, 0xff, RZ, 0xc0, !PT ;  /* 0x000000ff2c1d7812 */ /* 0x000fe400078ec0ff */
[----:B------:R-:W-:Y:S02]  /*dff90*/  SHF.R.U32.HI R11, RZ, 0x10, R17 ;  /* 0x00000010ff0b7819 */ /* 0x000fe40000011611 */
[----:B------:R-:W-:Y:S02]  /*dffa0*/  LOP3.LUT R10, R10, R21, R30, 0x96, !PT ;  /* 0x000000150a0a7212 */ /* 0x000fe400078e961e */
[----:B0-----:R-:W-:-:S02]  /*dffb0*/  SHF.R.U32.HI R12, RZ, 0x10, R19 ;  /* 0x00000010ff0c7819 */ /* 0x001fc40000011613 */
[--C-:B------:R-:W-:Y:S02]  /*dffc0*/  SHF.R.U64 R15, R19, 0x18, R44.reuse ;  /* 0x00000018130f7819 */ /* 0x100fe4000000122c */
[----:B------:R-:W-:Y:S02]  /*dffd0*/  LOP3.LUT R12, R12, 0xff, RZ, 0xc0, !PT ;  /* 0x000000ff0c0c7812 */ /* 0x000fe400078ec0ff */
[----:B------:R-:W-:Y:S02]  /*dffe0*/  SHF.R.U32.HI R14, RZ, 0x8, R44 ;  /* 0x00000008ff0e7819 */ /* 0x000fe4000001162c */
[----:B------:R-:W-:Y:S02]  /*dfff0*/  LOP3.LUT R41, R22, R41, R31, 0x96, !PT ;  /* 0x0000002916297212 */ /* 0x000fe400078e961f */
[----:B------:R-:W-:Y:S02]  /*e0000*/  PRMT R30, R15, 0x7604, R12 ;  /* 0x000076040f1e7816 */ /* 0x000fe4000000000c */
[----:B------:R-:W-:-:S02]  /*e0010*/  PRMT R29, R14, 0x7604, R29 ;  /* 0x000076040e1d7816 */ /* 0x000fc4000000001d */
[--C-:B------:R-:W-:Y:S02]  /*e0020*/  SHF.R.U32.HI R12, RZ, 0x8, R52.reuse ;  /* 0x00000008ff0c7819 */ /* 0x100fe40000011634 */
[----:B------:R-:W-:Y:S02]  /*e0030*/  LOP3.LUT R31, R52, 0xff, RZ, 0xc0, !PT ;  /* 0x000000ff341f7812 */ /* 0x000fe400078ec0ff */
[----:B------:R-:W-:Y:S02]  /*e0040*/  LOP3.LUT R11, R11, 0xff, RZ, 0xc0, !PT ;  /* 0x000000ff0b0b7812 */ /* 0x000fe400078ec0ff */
[----:B------:R-:W-:Y:S02]  /*e0050*/  SHF.R.U64 R14, R17, 0x18, R52 ;  /* 0x00000018110e7819 */ /* 0x000fe40000001234 */
[----:B------:R-:W-:Y:S02]  /*e0060*/  LOP3.LUT R0, R0, R35, R24, 0x96, !PT ;  /* 0x0000002300007212 */ /* 0x000fe400078e9618 */
[----:B------:R-:W-:-:S02]  /*e0070*/  SHF.R.U32.HI R13, RZ, 0x10, R18 ;  /* 0x00000010ff0d7819 */ /* 0x000fc40000011612 */
[----:B------:R-:W-:Y:S02]  /*e0080*/  PRMT R31, R12, 0x7604, R31 ;  /* 0x000076040c1f7816 */ /* 0x000fe4000000001f */
[----:B------:R-:W-:Y:S02]  /*e0090*/  PRMT R35, R14, 0x7604, R11 ;  /* 0x000076040e237816 */ /* 0x000fe4000000000b */
[----:B------:R-:W-:Y:S02]  /*e00a0*/  LOP3.LUT R12, R38, 0xffff, RZ, 0xc0, !PT ;  /* 0x0000ffff260c7812 */ /* 0x000fe400078ec0ff */
[----:B------:R-:W-:Y:S02]  /*e00b0*/  LOP3.LUT R11, R19, 0xffff, RZ, 0xc0, !PT ;  /* 0x0000ffff130b7812 */ /* 0x000fe400078ec0ff */
[----:B------:R-:W-:Y:S02]  /*e00c0*/  LOP3.LUT R13, R13, 0xff, RZ, 0xc0, !PT ;  /* 0x000000ff0d0d7812 */ /* 0x000fe400078ec0ff */
[----:B------:R-:W-:-:S02]  /*e00d0*/  SHF.R.U64 R36, R18, 0x18, R45 ;  /* 0x0000001812247819 */ /* 0x000fc4000000122d */
[----:B------:R-:W-:Y:S02]  /*e00e0*/  LOP3.LUT R37, R38, 0xff, RZ, 0xc0, !PT ;  /* 0x000000ff26257812 */ /* 0x000fe400078ec0ff */
[----:B------:R-:W-:Y:S02]  /*e00f0*/  SHF.R.U32.HI R38, RZ, 0x10, R47 ;  /* 0x00000010ff267819 */ /* 0x000fe4000001162f */
[----:B------:R-:W-:Y:S02]  /*e0100*/  SHF.R.U32.HI R12, RZ, 0x8, R12 ;  /* 0x00000008ff0c7819 */ /* 0x000fe4000001160c */
[----:B------:R-:W-:Y:S02]  /*e0110*/  SHF.R.U32.HI R11, RZ, 0x8, R11 ;  /* 0x00000008ff0b7819 */ /* 0x000fe4000001160b */
[----:B------:R-:W-:Y:S02]  /*e0120*/  PRMT R36, R36, 0x7604, R13 ;  /* 0x0000760424247816 */ /* 0x000fe4000000000d */
[----:B------:R-:W-:-:S02]  /*e0130*/  SHF.R.U32.HI R13, RZ, 0x18, R47 ;  /* 0x00000018ff0d7819 */ /* 0x000fc4000001162f */
[----:B------:R-:W-:Y:S02]  /*e0140*/  LOP3.LUT R38, R38, 0xff, RZ, 0xc0, !PT ;  /* 0x000000ff26267812 */ /* 0x000fe400078ec0ff */
[----:B------:R-:W-:Y:S02]  /*e0150*/  LOP3.LUT R14, R12, 0xffff, RZ, 0xc0, !PT ;  /* 0x0000ffff0c0e7812 */ /* 0x000fe400078ec0ff */
[----:B------:R-:W-:Y:S02]  /*e0160*/  LOP3.LUT R39, R19, 0xff, RZ, 0xc0, !PT ;  /* 0x000000ff13277812 */ /* 0x000fe400078ec0ff */
[----:B------:R-:W-:Y:S02]  /*e0170*/  LOP3.LUT R12, R11, 0xffff, RZ, 0xc0, !PT ;  /* 0x0000ffff0b0c7812 */ /* 0x000fe400078ec0ff */
[----:B------:R-:W-:Y:S02]  /*e0180*/  SHF.R.U32.HI R15, RZ, 0x8, R45 ;  /* 0x00000008ff0f7819 */ /* 0x000fe4000001162d */
[----:B------:R-:W-:-:S02]  /*e0190*/  LOP3.LUT R34, R45, 0xff, RZ, 0xc0, !PT ;  /* 0x000000ff2d227812 */ /* 0x000fc400078ec0ff */
[----:B------:R-:W-:Y:S02]  /*e01a0*/  SHF.R.U32.HI R40, RZ, 0x10, R44 ;  /* 0x00000010ff287819 */ /* 0x000fe4000001162c */
[----:B------:R-:W-:Y:S02]  /*e01b0*/  PRMT R38, R13, 0x7604, R38 ;  /* 0x000076040d267816 */ /* 0x000fe40000000026 */
[----:B------:R-:W-:Y:S02]  /*e01c0*/  PRMT R39, R12, 0x7604, R39 ;  /* 0x000076040c277816 */ /* 0x000fe40000000027 */
[----:B------:R-:W-:Y:S02]  /*e01d0*/  LOP3.LUT R13, R18, 0xffff, RZ, 0xc0, !PT ;  /* 0x0000ffff120d7812 */ /* 0x000fe400078ec0ff */
[----:B------:R-:W-:Y:S02]  /*e01e0*/  LOP3.LUT R12, R17, 0xffff, RZ, 0xc0, !PT ;  /* 0x0000ffff110c7812 */ /* 0x000fe400078ec0ff */
[----:B------:R-:W-:-:S02]  /*e01f0*/  PRMT R34, R15, 0x7604, R34 ;  /* 0x000076040f227816 */ /* 0x000fc40000000022 */
[----:B------:R-:W-:Y:S02]  /*e0200*/  SHF.R.U32.HI R15, RZ, 0x18, R44 ;  /* 0x00000018ff0f7819 */ /* 0x000fe4000001162c */
[----:B------:R-:W-:Y:S02]  /*e0210*/  LOP3.LUT R40, R40, 0xff, RZ, 0xc0, !PT ;  /* 0x000000ff28287812 */ /* 0x000fe400078ec0ff */
[----:B------:R-:W-:Y:S02]  /*e0220*/  LOP3.LUT R11, R17, 0xff, RZ, 0xc0, !PT ;  /* 0x000000ff110b7812 */ /* 0x000fe400078ec0ff */
[----:B------:R-:W-:Y:S02]  /*e0230*/  SHF.R.U32.HI R13, RZ, 0x8, R13 ;  /* 0x00000008ff0d7819 */ /* 0x000fe4000001160d */
[----:B------:R-:W-:Y:S02]  /*e0240*/  SHF.R.U32.HI R17, RZ, 0x10, R52 ;  /* 0x00000010ff117819 */ /* 0x000fe40000011634 */
[----:B------:R-:W-:-:S02]  /*e0250*/  SHF.R.U32.HI R12, RZ, 0x8, R12 ;  /* 0x00000008ff0c7819 */ /* 0x000fc4000001160c */
[----:B------:R-:W-:Y:S02]  /*e0260*/  PRMT R40, R15, 0x7604, R40 ;  /* 0x000076040f287816 */ /* 0x000fe40000000028 */
[----:B------:R-:W-:Y:S02]  /*e0270*/  PRMT R37, R14, 0x7604, R37 ;  /* 0x000076040e257816 */ /* 0x000fe40000000025 */
[----:B------:R-:W-:Y:S02]  /*e0280*/  LOP3.LUT R15, R13, 0xffff, RZ, 0xc0, !PT ;  /* 0x0000ffff0d0f7812 */ /* 0x000fe400078ec0ff */
[----:B------:R-:W-:Y:S02]  /*e0290*/  LOP3.LUT R25, R16, R23, R25, 0x96, !PT ;  /* 0x0000001710197212 */ /* 0x000fe400078e9619 */
[----:B------:R-:W-:Y:S02]  /*e02a0*/  LOP3.LUT R14, R18, 0xff, RZ, 0xc0, !PT ;  /* 0x000000ff120e7812 */ /* 0x000fe400078ec0ff */
[----:B------:R-:W-:-:S02]  /*e02b0*/  SHF.R.U32.HI R44, RZ, 0x18, R52 ;  /* 0x00000018ff2c7819 */ /* 0x000fc40000011634 */
[----:B------:R-:W-:Y:S02]  /*e02c0*/  LOP3.LUT R13, R17, 0xff, RZ, 0xc0, !PT ;  /* 0x000000ff110d7812 */ /* 0x000fe400078ec0ff */
[----:B------:R-:W-:Y:S02]  /*e02d0*/  LOP3.LUT R12, R12, 0xffff, RZ, 0xc0, !PT ;  /* 0x0000ffff0c0c7812 */ /* 0x000fe400078ec0ff */
[----:B------:R-:W-:Y:S01]  /*e02e0*/  PRMT R43, R15, 0x7604, R14 ;  /* 0x000076040f2b7816 */ /* 0x000fe2000000000e */
[----:B------:R-:W-:Y:S01]  /*e02f0*/  IMAD.MOV.U32 R14, RZ, RZ, R8 ;  /* 0x000000ffff0e7224 */ /* 0x000fe200078e0008 */
[----:B------:R-:W-:Y:S01]  /*e0300*/  PRMT R44, R44, 0x7604, R13 ;  /* 0x000076042c2c7816 */ /* 0x000fe2000000000d */
[----:B------:R-:W-:Y:S01]  /*e0310*/  IMAD.MOV.U32 R13, RZ, RZ, R25 ;  /* 0x000000ffff0d7224 */ /* 0x000fe200078e0019 */
[----:B------:R-:W-:Y:S01]  /*e0320*/  PRMT R42, R12, 0x7604, R11 ;  /* 0x000076040c2a7816 */ /* 0x000fe2000000000b */
[----:B------:R-:W-:Y:S01]  /*e0330*/  IMAD.MOV.U32 R12, RZ, RZ, R0 ;  /* 0x000000ffff0c7224 */ /* 0x000fe200078e0000 */
[----:B------:R-:W-:Y:S01]  /*e0340*/  SHF.R.U32.HI R16, RZ, 0x8, R47 ;  /* 0x00000008ff107819 */ /* 0x000fe2000001162f */
[----:B------:R-:W-:Y:S01]  /*e0350*/  IMAD.MOV.U32 R15, RZ, RZ, R27 ;  /* 0x000000ffff0f7224 */ /* 0x000fe200078e001b */
[----:B------:R-:W-:-:S04]  /*e0360*/  LOP3.LUT R23, R47, 0xff, RZ, 0xc0, !PT ;  /* 0x000000ff2f177812 */ /* 0x000fc800078ec0ff */
[----:B------:R-:W-:Y:S01]  /*e0370*/  PRMT R23, R16, 0x7604, R23 ;  /* 0x0000760410177816 */ /* 0x000fe20000000017 */
[----:B------:R0:W-:Y:S01]  /*e0380*/  STL.128 [R1+0x220], R12 ;  /* 0x0002200c01007387 */ /* 0x0001e20000100c00 */
[--C-:B------:R-:W-:Y:S02]  /*e0390*/  SHF.R.U32.HI R16, RZ, 0x10, R45.reuse ;  /* 0x00000010ff107819 */ /* 0x100fe4000001162d */
[----:B------:R-:W-:Y:S02]  /*e03a0*/  SHF.R.U32.HI R22, RZ, 0x8, R28 ;  /* 0x00000008ff167819 */ /* 0x000fe4000001161c */
[----:B------:R-:W-:Y:S02]  /*e03b0*/  LOP3.LUT R17, R28, 0xff, RZ, 0xc0, !PT ;  /* 0x000000ff1c117812 */ /* 0x000fe400078ec0ff */
[----:B------:R-:W-:Y:S02]  /*e03c0*/  SHF.R.U32.HI R45, RZ, 0x18, R45 ;  /* 0x00000018ff2d7819 */ /* 0x000fe4000001162d */
[----:B------:R-:W-:Y:S01]  /*e03d0*/  LOP3.LUT R16, R16, 0xff, RZ, 0xc0, !PT ;  /* 0x000000ff10107812 */ /* 0x000fe200078ec0ff */
[----:B0-----:R-:W-:-:S02]  /*e03e0*/  IMAD.MOV.U32 R12, RZ, RZ, R5 ;  /* 0x000000ffff0c7224 */ /* 0x001fc400078e0005 */
[----:B------:R-:W-:Y:S02]  /*e03f0*/  IMAD.MOV.U32 R13, RZ, RZ, R28 ;  /* 0x000000ffff0d7224 */ /* 0x000fe400078e001c */
[----:B------:R-:W-:Y:S02]  /*e0400*/  IMAD.MOV.U32 R14, RZ, RZ, R10 ;  /* 0x000000ffff0e7224 */ /* 0x000fe400078e000a */
[----:B------:R-:W-:Y:S01]  /*e0410*/  IMAD.MOV.U32 R15, RZ, RZ, R41 ;  /* 0x000000ffff0f7224 */ /* 0x000fe200078e0029 */
[----:B------:R-:W-:Y:S02]  /*e0420*/  PRMT R46, R22, 0x7604, R17 ;  /* 0x00007604162e7816 */ /* 0x000fe40000000011 */
[----:B------:R-:W-:Y:S02]  /*e0430*/  SHF.R.U32.HI R17, RZ, 0x10, R25 ;  /* 0x00000010ff117819 */ /* 0x000fe40000011619 */
[----:B------:R0:W-:Y:S01]  /*e0440*/  STL.128 [R1+0x230], R12 ;  /* 0x0002300c01007387 */ /* 0x0001e20000100c00 */
[----:B------:R-:W-:-:S02]  /*e0450*/  PRMT R45, R45, 0x7604, R16 ;  /* 0x000076042d2d7816 */ /* 0x000fc40000000010 */
[----:B------:R-:W-:Y:S02]  /*e0460*/  SHF.R.U32.HI R21, RZ, 0x8, R27 ;  /* 0x00000008ff157819 */ /* 0x000fe4000001161b */
[----:B------:R-:W-:Y:S02]  /*e0470*/  LOP3.LUT R16, R27, 0xff, RZ, 0xc0, !PT ;  /* 0x000000ff1b107812 */ /* 0x000fe400078ec0ff */
[--C-:B------:R-:W-:Y:S02]  /*e0480*/  SHF.R.U32.HI R24, RZ, 0x8, R25.reuse ;  /* 0x00000008ff187819 */ /* 0x100fe40000011619 */
[----:B------:R-:W-:Y:S02]  /*e0490*/  LOP3.LUT R11, R25, 0xff, RZ, 0xc0, !PT ;  /* 0x000000ff190b7812 */ /* 0x000fe400078ec0ff */
[----:B------:R-:W-:Y:S02]  /*e04a0*/  SHF.R.U32.HI R22, RZ, 0x18, R25 ;  /* 0x00000018ff167819 */ /* 0x000fe40000011619 */
[----:B0-----:R-:W-:-:S02]  /*e04b0*/  SHF.R.U32.HI R13, RZ, 0x10, R8 ;  /* 0x00000010ff0d7819 */ /* 0x001fc40000011608 */
[----:B------:R-:W-:Y:S02]  /*e04c0*/  SHF.R.U32.HI R12, RZ, 0x10, R0 ;  /* 0x00000010ff0c7819 */ /* 0x000fe40000011600 */
[----:B------:R-:W-:Y:S02]  /*e04d0*/  SHF.R.U32.HI R15, RZ, 0x10, R27 ;  /* 0x00000010ff0f7819 */ /* 0x000fe4000001161b */
[----:B------:R-:W-:Y:S02]  /*e04e0*/  LOP3.LUT R14, R13, 0xff, RZ, 0xc0, !PT ;  /* 0x000000ff0d0e7812 */ /* 0x000fe400078ec0ff */
[----:B------:R-:W-:Y:S02]  /*e04f0*/  LOP3.LUT R13, R17, 0xff, RZ, 0xc0, !PT ;  /* 0x000000ff110d7812 */ /* 0x000fe400078ec0ff */
[----:B------:R-:W-:Y:S02]  /*e0500*/  SHF.R.U64 R25, R0, 0x18, R25 ;  /* 0x0000001800197819 */ /* 0x000fe40000001219 */
[----:B------:R-:W-:-:S02]  /*e0510*/  LOP3.LUT R12, R12, 0xff, RZ, 0xc0, !PT ;  /* 0x000000ff0c0c7812 */ /* 0x000fc400078ec0ff */
[----:B------:R-:W-:Y:S02]  /*e0520*/  PRMT R20, R21, 0x7604, R16 ;  /* 0x0000760415147816 */ /* 0x000fe40000000010 */
[----:B------:R-:W-:Y:S02]  /*e0530*/  SHF.R.U32.HI R16, RZ, 0x18, R27 ;  /* 0x00000018ff107819 */ /* 0x000fe4000001161b */
[----:B------:R-:W-:Y:S02]  /*e0540*/  LOP3.LUT R15, R15, 0xff, RZ, 0xc0, !PT ;  /* 0x000000ff0f0f7812 */ /* 0x000fe400078ec0ff */
[----:B------:R-:W-:Y:S02]  /*e0550*/  PRMT R11, R24, 0x7604, R11 ;  /* 0x00007604180b7816 */ /* 0x000fe4000000000b */
[----:B------:R-:W-:Y:S02]  /*e0560*/  SHF.R.U64 R47, R8, 0x18, R27 ;  /* 0x00000018082f7819 */ /* 0x000fe4000000121b */
[----:B------:R-:W-:-:S02]  /*e0570*/  PRMT R22, R22, 0x7604, R13 ;  /* 0x0000760416167816 */ /* 0x000fc4000000000d */
[----:B------:R-:W-:Y:S02]  /*e0580*/  SHF.R.U32.HI R19, RZ, 0x8, R41 ;  /* 0x00000008ff137819 */ /* 0x000fe40000011629 */
[----:B------:R-:W-:Y:S02]  /*e0590*/  LOP3.LUT R18, R41, 0xff, RZ, 0xc0, !PT ;  /* 0x000000ff29127812 */ /* 0x000fe400078ec0ff */
[----:B------:R-:W-:Y:S02]  /*e05a0*/  PRMT R24, R25, 0x7604, R12 ;  /* 0x0000760419187816 */ /* 0x000fe4000000000c */
[----:B------:R-:W-:Y:S02]  /*e05b0*/  SHF.R.U32.HI R13, RZ, 0x10, R10 ;  /* 0x00000010ff0d7819 */ /* 0x000fe4000001160a */
[----:B------:R-:W-:Y:S02]  /*e05c0*/  SHF.R.U32.HI R17, RZ, 0x10, R28 ;  /* 0x00000010ff117819 */ /* 0x000fe4000001161c */
[----:B------:R-:W-:-:S02]  /*e05d0*/  SHF.R.U32.HI R12, RZ, 0x10, R5 ;  /* 0x00000010ff0c7819 */ /* 0x000fc40000011605 */
[----:B------:R-:W-:Y:S02]  /*e05e0*/  PRMT R21, R16, 0x7604, R15 ;  /* 0x0000760410157816 */ /* 0x000fe4000000000f */
[----:B------:R-:W-:Y:S02]  /*e05f0*/  PRMT R47, R47, 0x7604, R14 ;  /* 0x000076042f2f7816 */ /* 0x000fe4000000000e */
[--C-:B------:R-:W-:Y:S02]  /*e0600*/  SHF.R.U32.HI R15, RZ, 0x10, R41.reuse ;  /* 0x00000010ff0f7819 */ /* 0x100fe40000011629 */
[----:B------:R-:W-:Y:S02]  /*e0610*/  PRMT R48, R19, 0x7604, R18 ;  /* 0x0000760413307816 */ /* 0x000fe40000000012 */
[--C-:B------:R-:W-:Y:S02]  /*e0620*/  SHF.R.U32.HI R16, RZ, 0x18, R41.reuse ;  /* 0x00000018ff107819 */ /* 0x100fe40000011629 */
[----:B------:R-:W-:-:S02]  /*e0630*/  SHF.R.U64 R49, R10, 0x18, R41 ;  /* 0x000000180a317819 */ /* 0x000fc40000001229 */
[----:B------:R-:W-:Y:S02]  /*e0640*/  LOP3.LUT R14, R13, 0xff, RZ, 0xc0, !PT ;  /* 0x000000ff0d0e7812 */ /* 0x000fe400078ec0ff */
[--C-:B------:R-:W-:Y:S02]  /*e0650*/  SHF.R.U32.HI R18, RZ, 0x18, R28.reuse ;  /* 0x00000018ff127819 */ /* 0x100fe4000001161c */
[----:B------:R-:W-:Y:S02]  /*e0660*/  SHF.R.U64 R41, R5, 0x18, R28 ;  /* 0x0000001805297819 */ /* 0x000fe4000000121c */
[----:B------:R-:W-:Y:S02]  /*e0670*/  LOP3.LUT R13, R17, 0xff, RZ, 0xc0, !PT ;  /* 0x000000ff110d7812 */ /* 0x000fe400078ec0ff */
[----:B------:R-:W-:Y:S02]  /*e0680*/  LOP3.LUT R12, R12, 0xff, RZ, 0xc0, !PT ;  /* 0x000000ff0c0c7812 */ /* 0x000fe400078ec0ff */
[----:B------:R-:W-:-:S02]  /*e0690*/  LOP3.LUT R15, R15, 0xff, RZ, 0xc0, !PT ;  /* 0x000000ff0f0f7812 */ /* 0x000fc400078ec0ff */
[----:B------:R-:W-:Y:S02]  /*e06a0*/  PRMT R25, R18, 0x7604, R13 ;  /* 0x0000760412197816 */ /* 0x000fe4000000000d */
[----:B------:R-:W-:Y:S02]  /*e06b0*/  PRMT R41, R41, 0x7604, R12 ;  /* 0x0000760429297816 */ /* 0x000fe4000000000c */
[C---:B------:R-:W-:Y:S02]  /*e06c0*/  LOP3.LUT R12, R8.reuse, 0xff, RZ, 0xc0, !PT ;  /* 0x000000ff080c7812 */ /* 0x040fe400078ec0ff */
[----:B------:R-:W-:Y:S02]  /*e06d0*/  LOP3.LUT R13, R8, 0xffff, RZ, 0xc0, !PT ;  /* 0x0000ffff080d7812 */ /* 0x000fe400078ec0ff */
[----:B------:R-:W-:Y:S02]  /*e06e0*/  PRMT R27, R16, 0x7604, R15 ;  /* 0x00007604101b7816 */ /* 0x000fe4000000000f */
[----:B------:R-:W-:-:S02]  /*e06f0*/  LOP3.LUT R8, R0, 0xff, RZ, 0xc0, !PT ;  /* 0x000000ff00087812 */ /* 0x000fc400078ec0ff */
[----:B------:R-:W-:Y:S02]  /*e0700*/  PRMT R49, R49, 0x7604, R14 ;  /* 0x0000760431317816 */ /* 0x000fe4000000000e */
[----:B------:R-:W-:Y:S02]  /*e0710*/  LOP3.LUT R0, R0, 0xffff, RZ, 0xc0, !PT ;  /* 0x0000ffff00007812 */ /* 0x000fe400078ec0ff */
[C---:B------:R-:W-:Y:S02]  /*e0720*/  LOP3.LUT R15, R10.reuse, 0xffff, RZ, 0xc0, !PT ;  /* 0x0000ffff0a0f7812 */ /* 0x040fe400078ec0ff */
[----:B------:R-:W-:Y:S02]  /*e0730*/  LOP3.LUT R16, R10, 0xff, RZ, 0xc0, !PT ;  /* 0x000000ff0a107812 */ /* 0x000fe400078ec0ff */
[C---:B------:R-:W-:Y:S02]  /*e0740*/  LOP3.LUT R14, R5.reuse, 0xffff, RZ, 0xc0, !PT ;  /* 0x0000ffff050e7812 */ /* 0x040fe400078ec0ff */
[----:B------:R-:W-:-:S02]  /*e0750*/  LOP3.LUT R10, R5, 0xff, RZ, 0xc0, !PT ;  /* 0x000000ff050a7812 */ /* 0x000fc400078ec0ff */
[----:B------:R-:W-:Y:S02]  /*e0760*/  SHF.R.U32.HI R5, RZ, 0x8, R13 ;  /* 0x00000008ff057819 */ /* 0x000fe4000001160d */
[----:B------:R-:W-:Y:S02]  /*e0770*/  SHF.R.U32.HI R0, RZ, 0x8, R0 ;  /* 0x00000008ff007819 */ /* 0x000fe40000011600 */
[----:B------:R-:W-:Y:S02]  /*e0780*/  SHF.R.U32.HI R15, RZ, 0x8, R15 ;  /* 0x00000008ff0f7819 */ /* 0x000fe4000001160f */
[----:B------:R-:W-:Y:S02]  /*e0790*/  SHF.R.U32.HI R14, RZ, 0x8, R14 ;  /* 0x00000008ff0e7819 */ /* 0x000fe4000001160e */
[----:B------:R-:W-:Y:S02]  /*e07a0*/  LOP3.LUT R13, R5, 0xffff, RZ, 0xc0, !PT ;  /* 0x0000ffff050d7812 */ /* 0x000fe400078ec0ff */
[----:B------:R-:W-:-:S02]  /*e07b0*/  LOP3.LUT R5, R0, 0xffff, RZ, 0xc0, !PT ;  /* 0x0000ffff00057812 */ /* 0x000fc400078ec0ff */
[----:B------:R-:W-:Y:S02]  /*e07c0*/  LOP3.LUT R17, R15, 0xffff, RZ, 0xc0, !PT ;  /* 0x0000ffff0f117812 */ /* 0x000fe400078ec0ff */
[----:B------:R-:W-:Y:S02]  /*e07d0*/  LOP3.LUT R15, R14, 0xffff, RZ, 0xc0, !PT ;  /* 0x0000ffff0e0f7812 */ /* 0x000fe400078ec0ff */
[----:B------:R-:W-:Y:S02]  /*e07e0*/  PRMT R5, R5, 0x7604, R8 ;  /* 0x0000760405057816 */ /* 0x000fe40000000008 */
[----:B------:R-:W-:Y:S02]  /*e07f0*/  PRMT R8, R15, 0x7604, R10 ;  /* 0x000076040f087816 */ /* 0x000fe4000000000a */
[----:B--2---:R-:W-:Y:S02]  /*e0800*/  IADD3 R10, P0, R6, R32, RZ ;  /* 0x00000020060a7210 */ /* 0x004fe40007f1e0ff */
[----:B------:R-:W-:-:S02]  /*e0810*/  PRMT R0, R13, 0x7604, R12 ;  /* 0x000076040d007816 */ /* 0x000fc4000000000c */
[----:B------:R-:W-:Y:S02]  /*e0820*/  PRMT R28, R17, 0x7604, R16 ;  /* 0x00007604111c7816 */ /* 0x000fe40000000010 */
[----:B------:R-:W-:Y:S02]  /*e0830*/  PRMT R15, R38, 0x1054, R23 ;  /* 0x00001054260f7816 */ /* 0x000fe40000000017 */
[----:B------:R-:W-:Y:S02]  /*e0840*/  PRMT R23, R21, 0x1054, R20 ;  /* 0x0000105415177816 */ /* 0x000fe40000000014 */
[----:B------:R-:W-:Y:S02]  /*e0850*/  PRMT R14, R26, 0x1054, R37 ;  /* 0x000010541a0e7816 */ /* 0x000fe40000000025 */
[----:B------:R-:W-:Y:S01]  /*e0860*/  PRMT R21, R22, 0x1054, R11 ;  /* 0x0000105416157816 */ /* 0x000fe2000000000b */
[----:B------:R-:W-:Y:S01]  /*e0870*/  IMAD.X R11, R7, 0x1, R33, P0 ;  /* 0x00000001070b7824 */ /* 0x000fe200000e0621 */
        /* <DEDUP_REMOVED lines=12> */
[----:B------:R0:W-:Y:S01]  /*e0940*/  STL.128 [R1+0x5b0], R12 ;  /* 0x0005b00c01007387 */ /* 0x0001e20000100c00 */
[----:B------:R-:W-:-:S03]  /*e0950*/  ISETP.GE.U32.AND P0, PT, R10, R32, PT ;  /* 0x000000200a00720c */ /* 0x000fc60003f06070 */
[----:B------:R0:W-:Y:S04]  /*e0960*/  STL.128 [R1+0x5c0], R16 ;  /* 0x0005c01001007387 */ /* 0x0001e80000100c00 */
[----:B------:R0:W-:Y:S04]  /*e0970*/  STL.128 [R1+0x5d0], R20 ;  /* 0x0005d01401007387 */ /* 0x0001e80000100c00 */
[----:B------:R0:W-:Y:S04]  /*e0980*/  STL.128 [R1+0x5e0], R24 ;  /* 0x0005e01801007387 */ /* 0x0001e80000100c00 */
[----:B------:R0:W-:Y:S01]  /*e0990*/  STL.64 [R1+0x328], R10 ;  /* 0x0003280a01007387 */ /* 0x0001e20000100a00 */
[----:B------:R-:W-:Y:S01]  /*e09a0*/  ISETP.GE.U32.AND.EX P0, PT, R11, R33, PT, P0 ;  /* 0x000000210b00720c */ /* 0x000fe20003f06100 */
[----:B------:R-:W-:Y:S01]  /*e09b0*/  BSSY B0, `(.L_x_302) ;  /* 0x0000008000007945 */ /* 0x000fe20003800000 */
[----:B------:R-:W-:-:S04]  /*e09c0*/  ISETP.GT.U32.AND P1, PT, R6, 0x7f, PT ;  /* 0x0000007f0600780c */ /* 0x000fc80003f24070 */
[----:B------:R-:W-:-:S07]  /*e09d0*/  ISETP.GT.U32.AND.EX P1, PT, R7, RZ, PT, P1 ;  /* 0x000000ff0700720c */ /* 0x000fce0003f24110 */
[----:B------:R-:W-:Y:S05]  /*e09e0*/  @P0 BRA `(.L_x_303) ;  /* 0x0000004000000947 */ /* 0x000fea0003800000 */
[----:B0-----:R-:W2:Y:S02]  /*e09f0*/  LDL.64 R10, [R1+0x330] ;  /* 0x00033000010a7983 */ /* 0x001ea40000100a00 */
[----:B--2---:R-:W-:-:S05]  /*e0a00*/  IADD3 R10, P0, R10, 0x1, RZ ;  /* 0x000000010a0a7810 */ /* 0x004fca0007f1e0ff */
[----:B------:R-:W-:-:S05]  /*e0a10*/  IMAD.X R11, RZ, RZ, R11, P0 ;  /* 0x000000ffff0b7224 */ /* 0x000fca00000e060b */
[----:B------:R0:W-:Y:S03]  /*e0a20*/  STL.64 [R1+0x330], R10 ;  /* 0x0003300a01007387 */ /* 0x0001e60000100a00 */
.L_x_303:
[----:B0-----:R-:W-:Y:S05]  /*e0a30*/  BSYNC B0 ;  /* 0x0000000000007941 */ /* 0x001fea0003800000 */
.L_x_302:
        /* <DEDUP_REMOVED lines=12> */
[----:B------:R-:W-:Y:S01]  /*e0b00*/  IMAD.U32 R5, RZ, RZ, UR18 ;  /* 0x00000012ff057e24 */ /* 0x000fe2000f8e00ff */
[----:B------:R-:W-:-:S04]  /*e0b10*/  IADD3 R0, P0, RZ, -R0, RZ ;  /* 0x80000000ff007210 */ /* 0x000fc80007f1e0ff */
[----:B------:R-:W-:Y:S01]  /*e0b20*/  IADD3 R8, R5, 0x60, R6 ;  /* 0x0000006005087810 */ /* 0x000fe20007ffe006 */
[----:B------:R-:W-:-:S03]  /*e0b30*/  IMAD.X R5, RZ, RZ, -0x1, P0 ;  /* 0xffffffffff057424 */ /* 0x000fc600000e06ff */
.L_x_308:
        /* <DEDUP_REMOVED lines=9> */
.L_x_307:
[----:B------:R-:W-:Y:S05]  /*e0bd0*/  BSYNC B1 ;  /* 0x0000000000017941 */ /* 0x000fea0003800000 */
.L_x_306:
        /* <DEDUP_REMOVED lines=291> */
.L_x_305:
[----:B-1----:R-:W-:Y:S05]  /*e1e10*/  BSYNC B0 ;  /* 0x0000000000007941 */ /* 0x002fea0003800000 */
.L_x_304:
[----:B------:R-:W2:Y:S04]  /*e1e20*/  LDL.128 R32, [R1+0x350] ;  /* 0x0003500001207983 */ /* 0x000ea80000100c00 */
[----:B------:R-:W3:Y:S04]  /*e1e30*/  LDL.128 R12, [R1+0x360] ;  /* 0x00036000010c7983 */ /* 0x000ee80000100c00 */
[----:B------:R-:W4:Y:S04]  /*e1e40*/  LDL.128 R28, [R1+0x370] ;  /* 0x00037000011c7983 */ /* 0x000f280000100c00 */
[----:B------:R-:W5:Y:S04]  /*e1e50*/  LDL.128 R24, [R1+0x380] ;  /* 0x0003800001187983 */ /* 0x000f680000100c00 */
[----:B------:R-:W3:Y:S04]  /*e1e60*/  LDL.128 R16, [R1+0x390] ;  /* 0x0003900001107983 */ /* 0x000ee80000100c00 */
[----:B------:R-:W3:Y:S04]  /*e1e70*/  LDL.128 R20, [R1+0x3a0] ;  /* 0x0003a00001147983 */ /* 0x000ee80000100c00 */
[----:B------:R-:W3:Y:S01]  /*e1e80*/  LDL.128 R40, [R1+0x3b0] ;  /* 0x0003b00001287983 */ /* 0x000ee20000100c00 */
[----:B0-2---:R-:W-:-:S02]  /*e1e90*/  LOP3.LUT R5, R32, 0xffff, RZ, 0xc0, !PT ;  /* 0x0000ffff20057812 */ /* 0x005fc400078ec0ff */
        /* <DEDUP_REMOVED lines=13> */
[----:B------:R-:W-:-:S02]  /*e1f70*/  PRMT R63, R5, 0x6540, R38 ;  /* 0x00006540053f7816 */ /* 0x000fc40000000026 */
[----:B------:R-:W-:Y:S01]  /*e1f80*/  LOP3.LUT R6, R6, 0xffff, RZ, 0xc0, !PT ;  /* 0x0000ffff06067812 */ /* 0x000fe200078ec0ff */
[----:B------:R-:W-:Y:S01]  /*e1f90*/  IMAD.WIDE.U32 R44, R44, 0x10000, RZ ;  /* 0x000100002c2c7825 */ /* 0x000fe200078e00ff */
[----:B------:R-:W-:Y:S02]  /*e1fa0*/  LOP3.LUT R11, R11, 0xff, RZ, 0xc0, !PT ;  /* 0x000000ff0b0b7812 */ /* 0x000fe400078ec0ff */
[----:B------:R-:W-:Y:S01]  /*e1fb0*/  SHF.L.U64.HI R5, R38, 0x8, RZ ;  /* 0x0000000826057819 */ /* 0x000fe200000102ff */
[----:B------:R-:W-:Y:S01]  /*e1fc0*/  IMAD.WIDE.U32 R38, R0, 0x1000000, RZ ;  /* 0x0100000000267825 */ /* 0x000fe200078e00ff */
[----:B------:R-:W-:Y:S02]  /*e1fd0*/  LOP3.LUT R7, R33, 0xffff, RZ, 0xc0, !PT ;  /* 0x0000ffff21077812 */ /* 0x000fe400078ec0ff */
[----:B------:R-:W-:Y:S01]  /*e1fe0*/  LOP3.LUT R10, R35, 0xffff, RZ, 0xc0, !PT ;  /* 0x0000ffff230a7812 */ /* 0x000fe200078ec0ff */
[----:B------:R-:W-:Y:S01]  /*e1ff0*/  IMAD.WIDE.U32 R46, R6, 0x1000000, RZ ;  /* 0x01000000062e7825 */ /* 0x000fe200078e00ff */
[----:B------:R-:W-:-:S02]  /*e2000*/  PRMT R65, R8, 0x6540, R11 ;  /* 0x0000654008417816 */ /* 0x000fc4000000000b */
[----:B------:R-:W-:Y:S02]  /*e2010*/  SHF.L.U64.HI R11, R11, 0x8, RZ ;  /* 0x000000080b0b7819 */ /* 0x000fe400000102ff */
[----:B------:R-:W-:Y:S02]  /*e2020*/  LOP3.LUT R63, R38, R63, R36, 0xfe, !PT ;  /* 0x0000003f263f7212 */ /* 0x000fe400078efe24 */
[----:B------:R-:W-:Y:S02]  /*e2030*/  PRMT R32, R33, 0x7732, RZ ;  /* 0x0000773221207816 */ /* 0x000fe400000000ff */
[----:B------:R-:W-:Y:S02]  /*e2040*/  LOP3.LUT R36, R39, R5, R37, 0xfe, !PT ;  /* 0x0000000527247212 */ /* 0x000fe400078efe25 */
[----:B------:R-:W-:Y:S02]  /*e2050*/  SHF.R.U32.HI R0, RZ, 0x8, R7 ;  /* 0x00000008ff007819 */ /* 0x000fe40000011607 */
[----:B------:R-:W-:-:S02]  /*e2060*/  PRMT R34, R35, 0x7732, RZ ;  /* 0x0000773223227816 */ /* 0x000fc400000000ff */
[----:B------:R-:W-:Y:S02]  /*e2070*/  SHF.R.U32.HI R5, RZ, 0x8, R10 ;  /* 0x00000008ff057819 */ /* 0x000fe4000001160a */
[----:B------:R-:W-:Y:S02]  /*e2080*/  LOP3.LUT R11, R47, R11, R45, 0xfe, !PT ;  /* 0x0000000b2f0b7212 */ /* 0x000fe400078efe2d */
[----:B------:R-:W-:Y:S02]  /*e2090*/  LOP3.LUT R33, R36, 0xff, R7, 0xf8, !PT ;  /* 0x000000ff24217812 */ /* 0x000fe400078ef807 */
[----:B------:R-:W-:Y:S01]  /*e20a0*/  PRMT R6, R0, 0x7104, RZ ;  /* 0x0000710400067816 */ /* 0x000fe200000000ff */
[----:B------:R-:W-:Y:S01]  /*e20b0*/  IMAD.MOV.U32 R0, RZ, RZ, R32 ;  /* 0x000000ffff007224 */ /* 0x000fe200078e0020 */
[----:B------:R-:W-:Y:S01]  /*e20c0*/  PRMT R7, R5, 0x7104, RZ ;  /* 0x0000710405077816 */ /* 0x000fe200000000ff */
[----:B------:R-:W-:Y:S01]  /*e20d0*/  IMAD.MOV.U32 R5, RZ, RZ, R34 ;  /* 0x000000ffff057224 */ /* 0x000fe200078e0022 */
[----:B------:R-:W-:-:S02]  /*e20e0*/  LOP3.LUT R10, R11, 0xff, R10, 0xf8, !PT ;  /* 0x000000ff0b0a7812 */ /* 0x000fc400078ef80a */
[----:B------:R-:W-:Y:S02]  /*e20f0*/  LOP3.LUT R65, R46, R65, R44, 0xfe, !PT ;  /* 0x000000412e417212 */ /* 0x000fe400078efe2c */
[----:B------:R-:W2:Y:S01]  /*e2100*/  LDL.64 R46, [R1+0x348] ;  /* 0x00034800012e7983 */ /* 0x000ea20000100a00 */
[----:B------:R-:W-:Y:S02]  /*e2110*/  SHF.R.U32.HI R8, RZ, 0x8, R0 ;  /* 0x00000008ff087819 */ /* 0x000fe40000011600 */
[----:B------:R-:W-:Y:S02]  /*e2120*/  LOP3.LUT R10, R10, R7, RZ, 0xfc, !PT ;  /* 0x000000070a0a7212 */ /* 0x000fe400078efcff */
[----:B------:R-:W-:Y:S01]  /*e2130*/  SHF.R.U32.HI R7, RZ, 0x8, R5 ;  /* 0x00000008ff077819 */ /* 0x000fe20000011605 */
[----:B------:R-:W-:Y:S01]  /*e2140*/  IMAD.U32 R5, R5, 0x10000, RZ ;  /* 0x0001000005057824 */ /* 0x000fe200078e00ff */
[----:B------:R-:W-:Y:S01]  /*e2150*/  LOP3.LUT R8, R8, 0xffff, RZ, 0xc0, !PT ;  /* 0x0000ffff08087812 */ /* 0x000fe200078ec0ff */
[----:B------:R-:W-:Y:S01]  /*e2160*/  IMAD.U32 R11, R0, 0x10000, RZ ;  /* 0x00010000000b7824 */ /* 0x000fe200078e00ff */
[----:B------:R-:W-:-:S02]  /*e2170*/  LOP3.LUT R7, R7, 0xffff, RZ, 0xc0, !PT ;  /* 0x0000ffff07077812 */ /* 0x000fc400078ec0ff */
[----:B------:R-:W-:Y:S01]  /*e2180*/  LOP3.LUT R6, R33, R6, RZ, 0xfc, !PT ;  /* 0x0000000621067212 */ /* 0x000fe200078efcff */
[----:B------:R-:W-:Y:S01]  /*e2190*/  IMAD.SHL.U32 R8, R8, 0x1000000, RZ ;  /* 0x0100000008087824 */ /* 0x000fe200078e00ff */
[----:B------:R-:W-:Y:S01]  /*e21a0*/  LOP3.LUT R0, R10, 0xff0000, R5, 0xf8, !PT ;  /* 0x00ff00000a007812 */ /* 0x000fe200078ef805 */
[----:B------:R-:W-:Y:S01]  /*e21b0*/  IMAD.SHL.U32 R5, R7, 0x1000000, RZ ;  /* 0x0100000007057824 */ /* 0x000fe200078e00ff */
[----:B------:R-:W-:Y:S02]  /*e21c0*/  LOP3.LUT R11, R6, 0xff0000, R11, 0xf8, !PT ;  /* 0x00ff0000060b7812 */ /* 0x000fe400078ef80b */
[----:B---3--:R-:W-:Y:S02]  /*e21d0*/  LOP3.LUT R6, R12, 0xffff, RZ, 0xc0, !PT ;  /* 0x0000ffff0c067812 */ /* 0x008fe400078ec0ff */
[----:B------:R-:W-:Y:S02]  /*e21e0*/  LOP3.LUT R64, R11, R8, RZ, 0xfc, !PT ;  /* 0x000000080b407212 */ /* 0x000fe400078efcff */
[----:B------:R-:W-:-:S02]  /*e21f0*/  LOP3.LUT R5, R0, R5, RZ, 0xfc, !PT ;  /* 0x0000000500057212 */ /* 0x000fc400078efcff */
[----:B------:R-:W-:Y:S02]  /*e2200*/  LOP3.LUT R8, R14, 0xffff, RZ, 0xc0, !PT ;  /* 0x0000ffff0e087812 */ /* 0x000fe400078ec0ff */
[----:B------:R-:W-:Y:S02]  /*e2210*/  SHF.R.U32.HI R0, RZ, 0x8, R6 ;  /* 0x00000008ff007819 */ /* 0x000fe40000011606 */
        /* <DEDUP_REMOVED lines=12> */
[----:B------:R-:W-:-:S03]  /*e22e0*/  PRMT R49, R6, 0x6540, R53 ;  /* 0x0000654006317816 */ /* 0x000fc60000000035 */
[----:B------:R-:W-:Y:S01]  /*e22f0*/  IMAD.WIDE.U32 R34, R0, 0x1000000, RZ ;  /* 0x0100000000227825 */ /* 0x000fe200078e00ff */
[----:B------:R-:W-:Y:S02]  /*e2300*/  LOP3.LUT R7, R13, 0xffff, RZ, 0xc0, !PT ;  /* 0x0000ffff0d077812 */ /* 0x000fe400078ec0ff */
[----:B------:R-:W-:Y:S01]  /*e2310*/  SHF.L.U64.HI R53, R53, 0x8, RZ ;  /* 0x0000000835357819 */ /* 0x000fe200000102ff */
[----:B------:R-:W-:Y:S01]  /*e2320*/  IMAD.WIDE.U32 R38, R38, 0x10000, RZ ;  /* 0x0001000026267825 */ /* 0x000fe200078e00ff */
[----:B------:R-:W-:-:S03]  /*e2330*/  LOP3.LUT R10, R15, 0xffff, RZ, 0xc0, !PT ;  /* 0x0000ffff0f0a7812 */ /* 0x000fc600078ec0ff */
[----:B------:R-:W-:Y:S01]  /*e2340*/  IMAD.WIDE.U32 R44, R11, 0x1000000, RZ ;  /* 0x010000000b2c7825 */ /* 0x000fe200078e00ff */
[----:B------:R-:W-:Y:S02]  /*e2350*/  SHF.L.U64.HI R11, R37, 0x8, RZ ;  /* 0x00000008250b7819 */ /* 0x000fe400000102ff */
[----:B------:R-:W-:Y:S02]  /*e2360*/  LOP3.LUT R66, R34, R49, R32, 0xfe, !PT ;  /* 0x0000003122427212 */ /* 0x000fe400078efe20 */
[----:B------:R-:W-:Y:S01]  /*e2370*/  LOP3.LUT R32, R35, R53, R33, 0xfe, !PT ;  /* 0x0000003523207212 */ /* 0x000fe200078efe21 */
[----:B------:R-:W3:Y:S01]  /*e2380*/  LDL.64 R48, [R1+0x2e8] ;  /* 0x0002e80001307983 */ /* 0x000ee20000100a00 */
[----:B------:R-:W-:Y:S02]  /*e2390*/  SHF.R.U32.HI R0, RZ, 0x8, R7 ;  /* 0x00000008ff007819 */ /* 0x000fe40000011607 */
[----:B------:R-:W-:Y:S02]  /*e23a0*/  LOP3.LUT R11, R45, R11, R39, 0xfe, !PT ;  /* 0x0000000b2d0b7212 */ /* 0x000fe400078efe27 */
[----:B------:R-:W-:-:S02]  /*e23b0*/  SHF.R.U32.HI R6, RZ, 0x8, R10 ;  /* 0x00000008ff067819 */ /* 0x000fc4000001160a */
[----:B------:R-:W-:Y:S02]  /*e23c0*/  LOP3.LUT R7, R32, 0xff, R7, 0xf8, !PT ;  /* 0x000000ff20077812 */ /* 0x000fe400078ef807 */
[----:B------:R-:W-:Y:S01]  /*e23d0*/  PRMT R0, R0, 0x7104, RZ ;  /* 0x0000710400007816 */ /* 0x000fe200000000ff */
[----:B------:R-:W3:Y:S01]  /*e23e0*/  LDL.128 R32, [R1+0x300] ;  /* 0x0003000001207983 */ /* 0x000ee20000100c00 */
[----:B------:R-:W-:Y:S02]  /*e23f0*/  PRMT R13, R13, 0x7732, RZ ;  /* 0x000077320d0d7816 */ /* 0x000fe400000000ff */
[----:B------:R-:W-:Y:S02]  /*e2400*/  LOP3.LUT R11, R11, 0xff, R10, 0xf8, !PT ;  /* 0x000000ff0b0b7812 */ /* 0x000fe400078ef80a */
[----:B------:R-:W-:Y:S02]  /*e2410*/  PRMT R6, R6, 0x7104, RZ ;  /* 0x0000710406067816 */ /* 0x000fe400000000ff */
[----:B------:R-:W-:-:S02]  /*e2420*/  PRMT R15, R15, 0x7732, RZ ;  /* 0x000077320f0f7816 */ /* 0x000fc400000000ff */
[----:B------:R-:W-:Y:S02]  /*e2430*/  LOP3.LUT R10, R7, R0, RZ, 0xfc, !PT ;  /* 0x00000000070a7212 */ /* 0x000fe400078efcff */
[----:B------:R-:W-:Y:S02]  /*e2440*/  SHF.R.U32.HI R0, RZ, 0x8, R13 ;  /* 0x00000008ff007819 */ /* 0x000fe4000001160d */
[----:B------:R-:W-:Y:S02]  /*e2450*/  LOP3.LUT R11, R11, R6, RZ, 0xfc, !PT ;  /* 0x000000060b0b7212 */ /* 0x000fe400078efcff */
[----:B------:R-:W-:Y:S01]  /*e2460*/  PRMT R37, R8, 0x6540, R37 ;  /* 0x0000654008257816 */ /* 0x000fe20000000025 */
        /* <DEDUP_REMOVED lines=8> */
[----:B------:R-:W-:Y:S02]  /*e24f0*/  IMAD.SHL.U32 R36, R6, 0x1000000, RZ ;  /* 0x0100000006247824 */ /* 0x000fe400078e00ff */
[----:B------:R-:W2:Y:S01]  /*e2500*/  LDL.64 R6, [R1+0x3c0] ;  /* 0x0003c00001067983 */ /* 0x000ea20000100a00 */
[----:B------:R-:W-:Y:S02]  /*e2510*/  LOP3.LUT R8, R13, R8, RZ, 0xfc, !PT ;  /* 0x000000080d087212 */ /* 0x000fe400078efcff */
[----:B------:R-:W-:Y:S01]  /*e2520*/  LOP3.LUT R36, R11, R36, RZ, 0xfc, !PT ;  /* 0x000000240b247212 */ /* 0x000fe200078efcff */
[----:B------:R-:W2:Y:S01]  /*e2530*/  LDL.128 R12, [R1+0x320] ;  /* 0x00032000010c7983 */ /* 0x000ea20000100c00 */
[----:B----4-:R-:W-:-:S02]  /*e2540*/  LOP3.LUT R11, R28, 0xffff, RZ, 0xc0, !PT ;  /* 0x0000ffff1c0b7812 */ /* 0x010fc400078ec0ff */
[----:B------:R-:W-:Y:S02]  /*e2550*/  LOP3.LUT R0, R44, R37, R38, 0xfe, !PT ;  /* 0x000000252c007212 */ /* 0x000fe400078efe26 */
[C---:B------:R-:W-:Y:S02]  /*e2560*/  LOP3.LUT R37, R29.reuse, 0xffff, RZ, 0xc0, !PT ;  /* 0x0000ffff1d257812 */ /* 0x040fe400078ec0ff */
[----:B------:R-:W-:Y:S02]  /*e2570*/  PRMT R39, R29, 0x7732, RZ ;  /* 0x000077321d277816 */ /* 0x000fe400000000ff */
[----:B------:R-:W-:Y:S02]  /*e2580*/  SHF.R.U32.HI R10, RZ, 0x8, R11 ;  /* 0x00000008ff0a7819 */ /* 0x000fe4000001160b */
[----:B------:R-:W-:Y:S02]  /*e2590*/  PRMT R28, R28, 0x7732, RZ ;  /* 0x000077321c1c7816 */ /* 0x000fe400000000ff */
[----:B------:R-:W-:-:S02]  /*e25a0*/  LOP3.LUT R29, R30, 0xffff, RZ, 0xc0, !PT ;  /* 0x0000ffff1e1d7812 */ /* 0x000fc400078ec0ff */
[----:B------:R-:W-:Y:S02]  /*e25b0*/  PRMT R30, R30, 0x7732, RZ ;  /* 0x000077321e1e7816 */ /* 0x000fe400000000ff */
[----:B------:R-:W-:Y:S02]  /*e25c0*/  LOP3.LUT R60, R10, 0xff, RZ, 0xc0, !PT ;  /* 0x000000ff0a3c7812 */ /* 0x000fe400078ec0ff */
[----:B------:R-:W-:Y:S02]  /*e25d0*/  SHF.R.U32.HI R44, RZ, 0x8, R29 ;  /* 0x00000008ff2c7819 */ /* 0x000fe4000001161d */
[----:B------:R-:W-:Y:S02]  /*e25e0*/  SHF.R.U32.HI R10, RZ, 0x8, R28 ;  /* 0x00000008ff0a7819 */ /* 0x000fe4000001161c */
[----:B------:R-:W-:Y:S02]  /*e25f0*/  LOP3.LUT R52, R28, 0xff, RZ, 0xc0, !PT ;  /* 0x000000ff1c347812 */ /* 0x000fe400078ec0ff */
[----:B------:R-:W-:-:S02]  /*e2600*/  SHF.R.U32.HI R28, RZ, 0x8, R30 ;  /* 0x00000008ff1c7819 */ /* 0x000fc4000001161e */
[----:B------:R-:W-:Y:S02]  /*e2610*/  LOP3.LUT R58, R44, 0xff, RZ, 0xc0, !PT ;  /* 0x000000ff2c3a7812 */ /* 0x000fe400078ec0ff */
[----:B------:R-:W-:Y:S02]  /*e2620*/  LOP3.LUT R44, R30, 0xff, RZ, 0xc0, !PT ;  /* 0x000000ff1e2c7812 */ /* 0x000fe400078ec0ff */
[----:B------:R-:W-:Y:S02]  /*e2630*/  LOP3.LUT R28, R28, 0xffff, RZ, 0xc0, !PT ;  /* 0x0000ffff1c1c7812 */ /* 0x000fe400078ec0ff */
[----:B------:R-:W-:Y:S01]  /*e2640*/  LOP3.LUT R10, R10, 0xffff, RZ, 0xc0, !PT ;  /* 0x0000ffff0a0a7812 */ /* 0x000fe200078ec0ff */
[----:B------:R-:W-:Y:S01]  /*e2650*/  IMAD.WIDE.U32 R44, R44, 0x10000, RZ ;  /* 0x000100002c2c7825 */ /* 0x000fe200078e00ff */
[C---:B------:R-:W-:Y:S02]  /*e2660*/  LOP3.LUT R38, R31.reuse, 0xffff, RZ, 0xc0, !PT ;  /* 0x0000ffff1f267812 */ /* 0x040fe400078ec0ff */
[----:B------:R-:W-:Y:S01]  /*e2670*/  SHF.L.U64.HI R59, R58, 0x8, RZ ;  /* 0x000000083a3b7819 */ /* 0x000fe200000102ff */
[----:B------:R-:W-:Y:S01]  /*e2680*/  IMAD.WIDE.U32 R56, R28, 0x1000000, RZ ;  /* 0x010000001c387825 */ /* 0x000fe200078e00ff */
[----:B------:R-:W-:-:S02]  /*e2690*/  PRMT R30, R31, 0x7732, RZ ;  /* 0x000077321f1e7816 */ /* 0x000fc400000000ff */
[----:B------:R-:W-:Y:S01]  /*e26a0*/  PRMT R67, R11, 0x6540, R60 ;  /* 0x000065400b437816 */ /* 0x000fe2000000003c */
[----:B------:R-:W-:Y:S01]  /*e26b0*/  IMAD.WIDE.U32 R52, R52, 0x10000, RZ ;  /* 0x0001000034347825 */ /* 0x000fe200078e00ff */
[----:B------:R-:W-:Y:S02]  /*e26c0*/  LOP3.LUT R31, R57, R59, R45, 0xfe, !PT ;  /* 0x0000003b391f7212 */ /* 0x000fe400078efe2d */
[--C-:B------:R-:W-:Y:S01]  /*e26d0*/  SHF.R.U32.HI R11, RZ, 0x8, R38.reuse ;  /* 0x00000008ff0b7819 */ /* 0x100fe20000011626 */
[----:B------:R-:W-:Y:S01]  /*e26e0*/  IMAD.WIDE.U32 R54, R10, 0x1000000, RZ ;  /* 0x010000000a367825 */ /* 0x000fe200078e00ff */
[----:B------:R-:W-:Y:S02]  /*e26f0*/  SHF.L.U64.HI R61, R60, 0x8, RZ ;  /* 0x000000083c3d7819 */ /* 0x000fe400000102ff */
[----:B------:R-:W-:Y:S02]  /*e2700*/  LOP3.LUT R38, R31, 0xff, R38, 0xf8, !PT ;  /* 0x000000ff1f267812 */ /* 0x000fe400078ef826 */
[----:B------:R-:W-:-:S02]  /*e2710*/  PRMT R11, R11, 0x7104, RZ ;  /* 0x000071040b0b7816 */ /* 0x000fc400000000ff */
[----:B------:R-:W-:Y:S02]  /*e2720*/  LOP3.LUT R28, R55, R61, R53, 0xfe, !PT ;  /* 0x0000003d371c7212 */ /* 0x000fe400078efe35 */
[--C-:B------:R-:W-:Y:S02]  /*e2730*/  SHF.R.U32.HI R10, RZ, 0x8, R37.reuse ;  /* 0x00000008ff0a7819 */ /* 0x100fe40000011625 */
[----:B------:R-:W-:Y:S01]  /*e2740*/  LOP3.LUT R45, R38, R11, RZ, 0xfc, !PT ;  /* 0x0000000b262d7212 */ /* 0x000fe200078efcff */
[----:B------:R-:W-:Y:S01]  /*e2750*/  IMAD.MOV.U32 R38, RZ, RZ, R30 ;  /* 0x000000ffff267224 */ /* 0x000fe200078e001e */
[----:B------:R-:W-:Y:S02]  /*e2760*/  LOP3.LUT R37, R28, 0xff, R37, 0xf8, !PT ;  /* 0x000000ff1c257812 */ /* 0x000fe400078ef825 */
[----:B------:R-:W-:Y:S02]  /*e2770*/  PRMT R10, R10, 0x7104, RZ ;  /* 0x000071040a0a7816 */ /* 0x000fe400000000ff */
[----:B------:R-:W-:-:S02]  /*e2780*/  PRMT R69, R29, 0x6540, R58 ;  /* 0x000065401d457816 */ /* 0x000fc4000000003a */
[----:B------:R-:W-:Y:S01]  /*e2790*/  LOP3.LUT R58, R37, R10, RZ, 0xfc, !PT ;  /* 0x0000000a253a7212 */ /* 0x000fe200078efcff */
[----:B------:R-:W4:Y:S01]  /*e27a0*/  LDL.128 R28, [R1+0x310] ;  /* 0x00031000011c7983 */ /* 0x000f220000100c00 */
[----:B------:R-:W-:Y:S02]  /*e27b0*/  SHF.R.U32.HI R10, RZ, 0x8, R39 ;  /* 0x00000008ff0a7819 */ /* 0x000fe40000011627 */
[----:B------:R-:W-:Y:S02]  /*e27c0*/  SHF.R.U32.HI R11, RZ, 0x8, R38 ;  /* 0x00000008ff0b7819 */ /* 0x000fe40000011626 */
[----:B------:R-:W-:Y:S02]  /*e27d0*/  LOP3.LUT R67, R54, R67, R52, 0xfe, !PT ;  /* 0x0000004336437212 */ /* 0x000fe400078efe34 */
[----:B------:R-:W4:Y:S01]  /*e27e0*/  LDL.128 R52, [R1+0x2f0] ;  /* 0x0002f00001347983 */ /* 0x000f220000100c00 */
[----:B------:R-:W-:Y:S01]  /*e27f0*/  LOP3.LUT R10, R10, 0xffff, RZ, 0xc0, !PT ;  /* 0x0000ffff0a0a7812 */ /* 0x000fe200078ec0ff */
[----:B------:R-:W-:Y:S01]  /*e2800*/  IMAD.U32 R37, R39, 0x10000, RZ ;  /* 0x0001000027257824 */ /* 0x000fe200078e00ff */
[----:B------:R-:W-:Y:S01]  /*e2810*/  LOP3.LUT R11, R11, 0xffff, RZ, 0xc0, !PT ;  /* 0x0000ffff0b0b7812 */ /* 0x000fe200078ec0ff */
[----:B------:R-:W-:Y:S01]  /*e2820*/  IMAD.U32 R38, R38, 0x10000, RZ ;  /* 0x0001000026267824 */ /* 0x000fe200078e00ff */
[----:B------:R-:W-:Y:S01]  /*e2830*/  LOP3.LUT R69, R56, R69, R44, 0xfe, !PT ;  /* 0x0000004538457212 */ /* 0x000fe200078efe2c */
[----:B------:R-:W-:Y:S01]  /*e2840*/  IMAD.SHL.U32 R10, R10, 0x1000000, RZ ;  /* 0x010000000a0a7824 */ /* 0x000fe200078e00ff */
[----:B------:R-:W-:Y:S01]  /*e2850*/  LOP3.LUT R37, R58, 0xff0000, R37, 0xf8, !PT ;  /* 0x00ff00003a257812 */ /* 0x000fe200078ef825 */
[----:B------:R-:W-:Y:S01]  /*e2860*/  IMAD.SHL.U32 R11, R11, 0x1000000, RZ ;  /* 0x010000000b0b7824 */ /* 0x000fe200078e00ff */
[----:B------:R-:W-:Y:S01]  /*e2870*/  LOP3.LUT R38, R45, 0xff0000, R38, 0xf8, !PT ;  /* 0x00ff00002d267812 */ /* 0x000fe200078ef826 */
[----:B------:R-:W3:Y:S01]  /*e2880*/  LDL.128 R56, [R1+0x330] ;  /* 0x0003300001387983 */ /* 0x000ee20000100c00 */
[----:B------:R-:W-:-:S02]  /*e2890*/  LOP3.LUT R37, R37, R10, RZ, 0xfc, !PT ;  /* 0x0000000a25257212 */ /* 0x000fc400078efcff */
[----:B------:R-:W-:Y:S02]  /*e28a0*/  LOP3.LUT R39, R38, R11, RZ, 0xfc, !PT ;  /* 0x0000000b26277212 */ /* 0x000fe400078efcff */
[----:B------:R-:W3:Y:S01]  /*e28b0*/  LDL.64 R10, [R1+0x340] ;  /* 0x00034000010a7983 */ /* 0x000ee20000100a00 */
[C---:B-----5:R-:W-:Y:S02]  /*e28c0*/  PRMT R60, R24.reuse, 0x7732, RZ ;  /* 0x00007732183c7816 */ /* 0x060fe400000000ff */
[----:B------:R-:W-:Y:S02]  /*e28d0*/  LOP3.LUT R38, R24, 0xffff, RZ, 0xc0, !PT ;  /* 0x0000ffff18267812 */ /* 0x000fe400078ec0ff */
[C---:B------:R-:W-:Y:S02]  /*e28e0*/  LOP3.LUT R44, R25.reuse, 0xffff, RZ, 0xc0, !PT ;  /* 0x0000ffff192c7812 */ /* 0x040fe400078ec0ff */
[----:B------:R-:W-:Y:S01]  /*e28f0*/  PRMT R61, R25, 0x7732, RZ ;  /* 0x00007732193d7816 */ /* 0x000fe200000000ff */
[----:B------:R-:W-:Y:S01]  /*e2900*/  IMAD.MOV.U32 R25, RZ, RZ, R60 ;  /* 0x000000ffff197224 */ /* 0x000fe200078e003c */
[----:B------:R-:W-:-:S02]  /*e2910*/  SHF.R.U32.HI R24, RZ, 0x8, R38 ;  /* 0x00000008ff187819 */ /* 0x000fc40000011626 */
[----:B------:R-:W-:Y:S02]  /*e2920*/  PRMT R62, R26, 0x7732, RZ ;  /* 0x000077321a3e7816 */ /* 0x000fe400000000ff */
[----:B------:R-:W-:Y:S02]  /*e2930*/  LOP3.LUT R81, R24, 0xff, RZ, 0xc0, !PT ;  /* 0x000000ff18517812 */ /* 0x000fe400078ec0ff */
[----:B------:R-:W-:Y:S01]  /*e2940*/  SHF.R.U32.HI R24, RZ, 0x8, R25 ;  /* 0x00000008ff187819 */ /* 0x000fe20000011619 */
[----:B------:R-:W-:Y:S01]  /*e2950*/  IMAD.MOV.U32 R70, RZ, RZ, R62 ;  /* 0x000000ffff467224 */ /* 0x000fe200078e003e */
[----:B------:R-:W-:Y:S02]  /*e2960*/  LOP3.LUT R45, R26, 0xffff, RZ, 0xc0, !PT ;  /* 0x0000ffff1a2d7812 */ /* 0x000fe400078ec0ff */
[----:B------:R-:W-:Y:S02]  /*e2970*/  LOP3.LUT R25, R25, 0xff, RZ, 0xc0, !PT ;  /* 0x000000ff19197812 */ /* 0x000fe400078ec0ff */
[----:B------:R-:W-:-:S02]  /*e2980*/  LOP3.LUT R74, R24, 0xffff, RZ, 0xc0, !PT ;  /* 0x0000ffff184a7812 */ /* 0x000fc400078ec0ff */
[----:B------:R-:W-:Y:S01]  /*e2990*/  SHF.R.U32.HI R62, RZ, 0x8, R70 ;  /* 0x00000008ff3e7819 */ /* 0x000fe20000011646 */
[----:B------:R-:W-:Y:S01]  /*e29a0*/  IMAD.WIDE.U32 R24, R25, 0x10000, RZ ;  /* 0x0001000019187825 */ /* 0x000fe200078e00ff */
[----:B------:R-:W-:Y:S02]  /*e29b0*/  SHF.R.U32.HI R60, RZ, 0x8, R45 ;  /* 0x00000008ff3c7819 */ /* 0x000fe4000001162d */
[----:B------:R-:W-:Y:S01]  /*e29c0*/  LOP3.LUT R70, R70, 0xff, RZ, 0xc0, !PT ;  /* 0x000000ff46467812 */ /* 0x000fe200078ec0ff */
[----:B------:R-:W-:Y:S01]  /*e29d0*/  IMAD.WIDE.U32 R74, R74, 0x1000000, RZ ;  /* 0x010000004a4a7825 */ /* 0x000fe200078e00ff */
[----:B------:R-:W-:Y:S02]  /*e29e0*/  LOP3.LUT R62, R62, 0xffff, RZ, 0xc0, !PT ;  /* 0x0000ffff3e3e7812 */ /* 0x000fe400078ec0ff */
[----:B------:R-:W-:Y:S02]  /*e29f0*/  SHF.L.U64.HI R83, R81, 0x8, RZ ;  /* 0x0000000851537819 */ /* 0x000fe400000102ff */
[----:B------:R-:W-:Y:S01]  /*e2a00*/  LOP3.LUT R60, R60, 0xff, RZ, 0xc0, !PT ;  /* 0x000000ff3c3c7812 */ /* 0x000fe200078ec0ff */
[----:B------:R-:W-:Y:S01]  /*e2a10*/  IMAD.WIDE.U32 R70, R70, 0x10000, RZ ;  /* 0x0001000046467825 */ /* 0x000fe200078e00ff */
[----:B------:R-:W-:-:S02]  /*e2a20*/  LOP3.LUT R75, R75, R83, R25, 0xfe, !PT ;  /* 0x000000534b4b7212 */ /* 0x000fc400078efe19 */
[----:B------:R-:W-:Y:S01]  /*e2a30*/  SHF.R.U32.HI R25, RZ, 0x8, R44 ;  /* 0x00000008ff197819 */ /* 0x000fe2000001162c */
[----:B------:R-:W-:Y:S01]  /*e2a40*/  IMAD.WIDE.U32 R72, R62, 0x1000000, RZ ;  /* 0x010000003e487825 */ /* 0x000fe200078e00ff */
[----:B------:R-:W-:Y:S02]  /*e2a50*/  SHF.L.U64.HI R79, R60, 0x8, RZ ;  /* 0x000000083c4f7819 */ /* 0x000fe400000102ff */
[----:B------:R-:W-:Y:S02]  /*e2a60*/  LOP3.LUT R26, R27, 0xffff, RZ, 0xc0, !PT ;  /* 0x0000ffff1b1a7812 */ /* 0x000fe400078ec0ff */
[----:B------:R-:W-:Y:S02]  /*e2a70*/  PRMT R77, R45, 0x6540, R60 ;  /* 0x000065402d4d7816 */ /* 0x000fe4000000003c */
[----:B------:R-:W-:Y:S02]  /*e2a80*/  LOP3.LUT R44, R75, 0xff, R44, 0xf8, !PT ;  /* 0x000000ff4b2c7812 */ /* 0x000fe400078ef82c */
[----:B------:R-:W-:-:S02]  /*e2a90*/  PRMT R25, R25, 0x7104, RZ ;  /* 0x0000710419197816 */ /* 0x000fc400000000ff */
[----:B------:R-:W-:Y:S02]  /*e2aa0*/  PRMT R81, R38, 0x6540, R81 ;  /* 0x0000654026517816 */ /* 0x000fe40000000051 */
[----:B------:R-:W-:Y:S02]  /*e2ab0*/  LOP3.LUT R45, R73, R79, R71, 0xfe, !PT ;  /* 0x0000004f492d7212 */ /* 0x000fe400078efe47 */
[----:B------:R-:W-:Y:S02]  /*e2ac0*/  PRMT R27, R27, 0x7732, RZ ;  /* 0x000077321b1b7816 */ /* 0x000fe400000000ff */
[--C-:B------:R-:W-:Y:S02]  /*e2ad0*/  SHF.R.U32.HI R38, RZ, 0x8, R26.reuse ;  /* 0x00000008ff267819 */ /* 0x100fe4000001161a */
[----:B------:R-:W-:Y:S02]  /*e2ae0*/  LOP3.LUT R44, R44, R25, RZ, 0xfc, !PT ;  /* 0x000000192c2c7212 */ /* 0x000fe400078efcff */
[----:B------:R-:W-:-:S02]  /*e2af0*/  LOP3.LUT R45, R45, 0xff, R26, 0xf8, !PT ;  /* 0x000000ff2d2d7812 */ /* 0x000fc400078ef81a */
[----:B------:R-:W-:Y:S02]  /*e2b00*/  SHF.R.U32.HI R25, RZ, 0x8, R61 ;  /* 0x00000008ff197819 */ /* 0x000fe4000001163d */
[----:B------:R-:W-:Y:S02]  /*e2b10*/  PRMT R38, R38, 0x7104, RZ ;  /* 0x0000710426267816 */ /* 0x000fe400000000ff */
[----:B------:R-:W-:Y:S01]  /*e2b20*/  SHF.R.U32.HI R26, RZ, 0x8, R27 ;  /* 0x00000008ff1a7819 */ /* 0x000fe2000001161b */
[----:B------:R-:W-:Y:S01]  /*e2b30*/  IMAD.U32 R27, R27, 0x10000, RZ ;  /* 0x000100001b1b7824 */ /* 0x000fe200078e00ff */
[----:B------:R-:W-:Y:S01]  /*e2b40*/  LOP3.LUT R25, R25, 0xffff, RZ, 0xc0, !PT ;  /* 0x0000ffff19197812 */ /* 0x000fe200078ec0ff */
[----:B------:R-:W-:Y:S01]  /*e2b50*/  IMAD.U32 R61, R61, 0x10000, RZ ;  /* 0x000100003d3d7824 */ /* 0x000fe200078e00ff */
[----:B------:R-:W-:Y:S02]  /*e2b60*/  LOP3.LUT R38, R45, R38, RZ, 0xfc, !PT ;  /* 0x000000262d267212 */ /* 0x000fe400078efcff */
[----:B------:R-:W-:Y:S01]  /*e2b70*/  LOP3.LUT R26, R26, 0xffff, RZ, 0xc0, !PT ;  /* 0x0000ffff1a1a7812 */ /* 0x000fe200078ec0ff */
[----:B------:R-:W-:Y:S01]  /*e2b80*/  IMAD.SHL.U32 R25, R25, 0x1000000, RZ ;  /* 0x0100000019197824 */ /* 0x000fe200078e00ff */
[----:B------:R-:W-:-:S02]  /*e2b90*/  LOP3.LUT R45, R38, 0xff0000, R27, 0xf8, !PT ;  /* 0x00ff0000262d7812 */ /* 0x000fc400078ef81b */
[----:B------:R-:W-:Y:S01]  /*e2ba0*/  LOP3.LUT R44, R44, 0xff0000, R61, 0xf8, !PT ;  /* 0x00ff00002c2c7812 */ /* 0x000fe200078ef83d */
[----:B------:R-:W-:Y:S01]  /*e2bb0*/  IMAD.SHL.U32 R38, R26, 0x1000000, RZ ;  /* 0x010000001a267824 */ /* 0x000fe200078e00ff */
[----:B------:R-:W-:Y:S02]  /*e2bc0*/  LOP3.LUT R68, R18, 0xffff, RZ, 0xc0, !PT ;  /* 0x0000ffff12447812 */ /* 0x000fe400078ec0ff */
[----:B------:R-:W-:Y:S02]  /*e2bd0*/  LOP3.LUT R26, R44, R25, RZ, 0xfc, !PT ;  /* 0x000000192c1a7212 */ /* 0x000fe400078efcff */
[----:B------:R-:W-:Y:S02]  /*e2be0*/  LOP3.LUT R25, R45, R38, RZ, 0xfc, !PT ;  /* 0x000000262d197212 */ /* 0x000fe400078efcff */
[C---:B------:R-:W-:Y:S02]  /*e2bf0*/  PRMT R44, R16.reuse, 0x7732, RZ ;  /* 0x00007732102c7816 */ /* 0x040fe400000000ff */
[----:B------:R-:W-:-:S02]  /*e2c00*/  LOP3.LUT R38, R16, 0xffff, RZ, 0xc0, !PT ;  /* 0x0000ffff10267812 */ /* 0x000fc400078ec0ff */
        /* <DEDUP_REMOVED lines=50> */
[----:B------:R-:W-:Y:S02]  /*e2f30*/  PRMT R22, R22, 0x7732, RZ ;  /* 0x0000773216167816 */ /* 0x000fe400000000ff */
[----:B------:R-:W-:Y:S02]  /*e2f40*/  LOP3.LUT R17, R44, R71, R18, 0xfe, !PT ;  /* 0x000000472c117212 */ /* 0x000fe400078efe12 */
[----:B------:R-:W-:Y:S02]  /*e2f50*/  LOP3.LUT R18, R38, R61, RZ, 0xfc, !PT ;  /* 0x0000003d26127212 */ /* 0x000fe400078efcff */
[----:B------:R-:W-:Y:S02]  /*e2f60*/  PRMT R44, R20, 0x7732, RZ ;  /* 0x00007732142c7816 */ /* 0x000fe400000000ff */
[----:B------:R-:W-:Y:S02]  /*e2f70*/  LOP3.LUT R19, R68, R19, RZ, 0xfc, !PT ;  /* 0x0000001344137212 */ /* 0x000fe400078efcff */
[----:B------:R-:W-:-:S02]  /*e2f80*/  LOP3.LUT R38, R20, 0xffff, RZ, 0xc0, !PT ;  /* 0x0000ffff14267812 */ /* 0x000fc400078ec0ff */
[C---:B------:R-:W-:Y:S02]  /*e2f90*/  LOP3.LUT R68, R23.reuse, 0xffff, RZ, 0xc0, !PT ;  /* 0x0000ffff17447812 */ /* 0x040fe400078ec0ff */
[----:B------:R-:W-:Y:S01]  /*e2fa0*/  PRMT R74, R23, 0x7732, RZ ;  /* 0x00007732174a7816 */ /* 0x000fe200000000ff */
[----:B------:R-:W-:Y:S01]  /*e2fb0*/  IMAD.MOV.U32 R23, RZ, RZ, R22 ;  /* 0x000000ffff177224 */ /* 0x000fe200078e0016 */
[C---:B------:R-:W-:Y:S02]  /*e2fc0*/  LOP3.LUT R62, R21.reuse, 0xffff, RZ, 0xc0, !PT ;  /* 0x0000ffff153e7812 */ /* 0x040fe400078ec0ff */
[----:B------:R-:W-:Y:S01]  /*e2fd0*/  PRMT R72, R21, 0x7732, RZ ;  /* 0x0000773215487816 */ /* 0x000fe200000000ff */
[----:B------:R-:W-:Y:S01]  /*e2fe0*/  IMAD.MOV.U32 R21, RZ, RZ, R44 ;  /* 0x000000ffff157224 */ /* 0x000fe200078e002c */
[----:B------:R-:W-:Y:S02]  /*e2ff0*/  SHF.R.U32.HI R22, RZ, 0x8, R45 ;  /* 0x00000008ff167819 */ /* 0x000fe4000001162d */
[----:B------:R-:W-:-:S02]  /*e3000*/  SHF.R.U32.HI R20, RZ, 0x8, R38 ;  /* 0x00000008ff147819 */ /* 0x000fc40000011626 */
[----:B------:R-:W-:Y:S02]  /*e3010*/  LOP3.LUT R70, R22, 0xff, RZ, 0xc0, !PT ;  /* 0x000000ff16467812 */ /* 0x000fe400078ec0ff */
[----:B------:R-:W-:Y:S02]  /*e3020*/  LOP3.LUT R77, R20, 0xff, RZ, 0xc0, !PT ;  /* 0x000000ff144d7812 */ /* 0x000fe400078ec0ff */
[----:B------:R-:W-:Y:S02]  /*e3030*/  SHF.R.U32.HI R22, RZ, 0x8, R23 ;  /* 0x00000008ff167819 */ /* 0x000fe40000011617 */
[----:B------:R-:W-:Y:S02]  /*e3040*/  SHF.R.U32.HI R20, RZ, 0x8, R21 ;  /* 0x00000008ff147819 */ /* 0x000fe40000011615 */
[----:B------:R-:W-:Y:S02]  /*e3050*/  LOP3.LUT R16, R60, R75, R16, 0xfe, !PT ;  /* 0x0000004b3c107212 */ /* 0x000fe400078efe10 */
[----:B------:R-:W-:-:S02]  /*e3060*/  LOP3.LUT R23, R23, 0xff, RZ, 0xc0, !PT ;  /* 0x000000ff17177812 */ /* 0x000fc400078ec0ff */
[----:B------:R-:W-:Y:S02]  /*e3070*/  LOP3.LUT R44, R22, 0xffff, RZ, 0xc0, !PT ;  /* 0x0000ffff162c7812 */ /* 0x000fe400078ec0ff */
[----:B------:R-:W-:Y:S02]  /*e3080*/  LOP3.LUT R21, R21, 0xff, RZ, 0xc0, !PT ;  /* 0x000000ff15157812 */ /* 0x000fe400078ec0ff */
[----:B------:R-:W-:Y:S01]  /*e3090*/  LOP3.LUT R60, R20, 0xffff, RZ, 0xc0, !PT ;  /* 0x0000ffff143c7812 */ /* 0x000fe200078ec0ff */
        /* <DEDUP_REMOVED lines=13> */
[----:B------:R-:W-:-:S02]  /*e3170*/  LOP3.LUT R20, R60, R75, R20, 0xfe, !PT ;  /* 0x0000004b3c147212 */ /* 0x000fc400078efe14 */
[----:B------:R-:W-:Y:S01]  /*e3180*/  PRMT R45, R23, 0x7104, RZ ;  /* 0x00007104172d7816 */ /* 0x000fe200000000ff */
[----:B------:R-:W-:Y:S01]  /*e3190*/  IMAD.MOV.U32 R23, RZ, RZ, R72 ;  /* 0x000000ffff177224 */ /* 0x000fe200078e0048 */
[----:B------:R-:W-:Y:S01]  /*e31a0*/  LOP3.LUT R60, R61, 0xff, R62, 0xf8, !PT ;  /* 0x000000ff3d3c7812 */ /* 0x000fe200078ef83e */
[----:B------:R-:W-:Y:S01]  /*e31b0*/  IMAD.MOV.U32 R38, RZ, RZ, R74 ;  /* 0x000000ffff267224 */ /* 0x000fe200078e004a */
[----:B------:R-:W-:Y:S02]  /*e31c0*/  PRMT R21, R21, 0x7104, RZ ;  /* 0x0000710415157816 */ /* 0x000fe400000000ff */
[----:B------:R-:W-:Y:S01]  /*e31d0*/  LOP3.LUT R61, R68, R45, RZ, 0xfc, !PT ;  /* 0x0000002d443d7212 */ /* 0x000fe200078efcff */
[----:B------:R-:W-:Y:S01]  /*e31e0*/  IMAD.U32 R45, R23, 0x10000, RZ ;  /* 0x00010000172d7824 */ /* 0x000fe200078e00ff */
[----:B------:R-:W-:Y:S02]  /*e31f0*/  LOP3.LUT R60, R60, R21, RZ, 0xfc, !PT ;  /* 0x000000153c3c7212 */ /* 0x000fe400078efcff */
[----:B------:R-:W-:-:S02]  /*e3200*/  SHF.R.U32.HI R21, RZ, 0x8, R23 ;  /* 0x00000008ff157819 */ /* 0x000fc40000011617 */
[----:B------:R-:W-:Y:S01]  /*e3210*/  SHF.R.U32.HI R23, RZ, 0x8, R38 ;  /* 0x00000008ff177819 */ /* 0x000fe20000011626 */
[----:B------:R-:W-:Y:S01]  /*e3220*/  IMAD.U32 R38, R38, 0x10000, RZ ;  /* 0x0001000026267824 */ /* 0x000fe200078e00ff */
[----:B------:R-:W-:Y:S02]  /*e3230*/  LOP3.LUT R60, R60, 0xff0000, R45, 0xf8, !PT ;  /* 0x00ff00003c3c7812 */ /* 0x000fe400078ef82d */
[----:B------:R-:W-:Y:S02]  /*e3240*/  LOP3.LUT R21, R21, 0xffff, RZ, 0xc0, !PT ;  /* 0x0000ffff15157812 */ /* 0x000fe400078ec0ff */
[----:B------:R-:W-:Y:S02]  /*e3250*/  LOP3.LUT R45, R61, 0xff0000, R38, 0xf8, !PT ;  /* 0x00ff00003d2d7812 */ /* 0x000fe400078ef826 */
[----:B------:R-:W-:Y:S02]  /*e3260*/  PRMT R61, R40, 0x7732, RZ ;  /* 0x00007732283d7816 */ /* 0x000fe400000000ff */
[----:B------:R-:W-:Y:S01]  /*e3270*/  LOP3.LUT R23, R23, 0xffff, RZ, 0xc0, !PT ;  /* 0x0000ffff17177812 */ /* 0x000fe200078ec0ff */
[----:B------:R-:W-:Y:S01]  /*e3280*/  IMAD.SHL.U32 R21, R21, 0x1000000, RZ ;  /* 0x0100000015157824 */ /* 0x000fe200078e00ff */
[----:B------:R-:W-:Y:S01]  /*e3290*/  LOP3.LUT R22, R44, R71, R22, 0xfe, !PT ;  /* 0x000000472c167212 */ /* 0x000fe200078efe16 */
[----:B------:R-:W-:-:S02]  /*e32a0*/  IMAD.MOV.U32 R44, RZ, RZ, R61 ;  /* 0x000000ffff2c7224 */ /* 0x000fc400078e003d */
[----:B------:R-:W-:Y:S01]  /*e32b0*/  IMAD.SHL.U32 R38, R23, 0x1000000, RZ ;  /* 0x0100000017267824 */ /* 0x000fe200078e00ff */
[----:B------:R-:W-:Y:S02]  /*e32c0*/  LOP3.LUT R62, R40, 0xffff, RZ, 0xc0, !PT ;  /* 0x0000ffff283e7812 */ /* 0x000fe400078ec0ff */
[----:B------:R-:W-:Y:S02]  /*e32d0*/  LOP3.LUT R23, R60, R21, RZ, 0xfc, !PT ;  /* 0x000000153c177212 */ /* 0x000fe400078efcff */
[----:B------:R-:W-:Y:S02]  /*e32e0*/  SHF.R.U32.HI R40, RZ, 0x8, R44 ;  /* 0x00000008ff287819 */ /* 0x000fe4000001162c */
[----:B------:R-:W-:Y:S02]  /*e32f0*/  LOP3.LUT R21, R45, R38, RZ, 0xfc, !PT ;  /* 0x000000262d157212 */ /* 0x000fe400078efcff */
        /* <DEDUP_REMOVED lines=8> */
[----:B------:R-:W-:Y:S02]  /*e3380*/  LOP3.LUT R71, R42, 0xffff, RZ, 0xc0, !PT ;  /* 0x0000ffff2a477812 */ /* 0x000fe400078ec0ff */
[----:B--2---:R-:W-:-:S02]  /*e3390*/  LOP3.LUT R62, R46, 0xffff, RZ, 0xc0, !PT ;  /* 0x0000ffff2e3e7812 */ /* 0x004fc400078ec0ff */
[----:B------:R-:W-:Y:S01]  /*e33a0*/  LOP3.LUT R38, R60, R73, R44, 0xfe, !PT ;  /* 0x000000493c267212 */ /* 0x000fe200078efe2c */
[----:B------:R-:W-:Y:S01]  /*e33b0*/  IMAD.MOV.U32 R60, RZ, RZ, R70 ;  /* 0x000000ffff3c7224 */ /* 0x000fe200078e0046 */
[----:B------:R-:W-:Y:S02]  /*e33c0*/  SHF.R.U32.HI R42, RZ, 0x8, R71 ;  /* 0x00000008ff2a7819 */ /* 0x000fe40000011647 */
[C---:B------:R-:W-:Y:S02]  /*e33d0*/  LOP3.LUT R72, R43.reuse, 0xffff, RZ, 0xc0, !PT ;  /* 0x0000ffff2b487812 */ /* 0x040fe400078ec0ff */
[----:B------:R-:W-:Y:S02]  /*e33e0*/  PRMT R74, R43, 0x7732, RZ ;  /* 0x000077322b4a7816 */ /* 0x000fe400000000ff */
[----:B------:R-:W-:Y:S02]  /*e33f0*/  SHF.R.U32.HI R40, RZ, 0x8, R62 ;  /* 0x00000008ff287819 */ /* 0x000fe4000001163e */
[----:B------:R-:W-:-:S02]  /*e3400*/  PRMT R43, R46, 0x7732, RZ ;  /* 0x000077322e2b7816 */ /* 0x000fc400000000ff */
[----:B------:R-:W-:Y:S02]  /*e3410*/  LOP3.LUT R44, R42, 0xff, RZ, 0xc0, !PT ;  /* 0x000000ff2a2c7812 */ /* 0x000fe400078ec0ff */
[----:B------:R-:W-:Y:S02]  /*e3420*/  SHF.R.U32.HI R42, RZ, 0x8, R60 ;  /* 0x00000008ff2a7819 */ /* 0x000fe4000001163c */
[----:B------:R-:W-:Y:S02]  /*e3430*/  LOP3.LUT R79, R40, 0xff, RZ, 0xc0, !PT ;  /* 0x000000ff284f7812 */ /* 0x000fe400078ec0ff */
[----:B------:R-:W-:Y:S02]  /*e3440*/  SHF.R.U32.HI R40, RZ, 0x8, R43 ;  /* 0x00000008ff287819 */ /* 0x000fe4000001162b */
[----:B------:R-:W-:Y:S02]  /*e3450*/  SHF.L.U64.HI R75, R75, 0x8, RZ ;  /* 0x000000084b4b7819 */ /* 0x000fe400000102ff */
[----:B------:R-:W-:-:S02]  /*e3460*/  LOP3.LUT R60, R60, 0xff, RZ, 0xc0, !PT ;  /* 0x000000ff3c3c7812 */ /* 0x000fc400078ec0ff */
[----:B------:R-:W-:Y:S02]  /*e3470*/  LOP3.LUT R70, R42, 0xffff, RZ, 0xc0, !PT ;  /* 0x0000ffff2a467812 */ /* 0x000fe400078ec0ff */
[----:B------:R-:W-:Y:S02]  /*e3480*/  LOP3.LUT R42, R43, 0xff, RZ, 0xc0, !PT ;  /* 0x000000ff2b2a7812 */ /* 0x000fe400078ec0ff */
[----:B------:R-:W-:Y:S02]  /*e3490*/  LOP3.LUT R40, R40, 0xffff, RZ, 0xc0, !PT ;  /* 0x0000ffff28287812 */ /* 0x000fe400078ec0ff */
[----:B------:R-:W-:Y:S01]  /*e34a0*/  LOP3.LUT R75, R61, R75, R45, 0xfe, !PT ;  /* 0x0000004b3d4b7212 */ /* 0x000fe200078efe2d */
[----:B------:R-:W-:Y:S01]  /*e34b0*/  IMAD.WIDE.U32 R60, R60, 0x10000, RZ ;  /* 0x000100003c3c7825 */ /* 0x000fe200078e00ff */
[----:B------:R-:W-:Y:S02]  /*e34c0*/  PRMT R73, R71, 0x6540, R44 ;  /* 0x0000654047497816 */ /* 0x000fe4000000002c */
[----:B------:R-:W-:Y:S01]  /*e34d0*/  SHF.L.U64.HI R85, R44, 0x8, RZ ;  /* 0x000000082c557819 */ /* 0x000fe200000102ff */
[----:B------:R-:W-:Y:S01]  /*e34e0*/  IMAD.WIDE.U32 R70, R70, 0x1000000, RZ ;  /* 0x0100000046467825 */ /* 0x000fe200078e00ff */
[----:B------:R-:W-:-:S03]  /*e34f0*/  SHF.L.U64.HI R77, R79, 0x8, RZ ;  /* 0x000000084f4d7819 */ /* 0x000fc600000102ff */
[----:B------:R-:W-:-:S04]  /*e3500*/  IMAD.WIDE.U32 R42, R42, 0x10000, RZ ;  /* 0x000100002a2a7825 */ /* 0x000fc800078e00ff */
[----:B------:R-:W-:Y:S01]  /*e3510*/  IMAD.WIDE.U32 R44, R40, 0x1000000, RZ ;  /* 0x01000000282c7825 */ /* 0x000fe200078e00ff */
[----:B------:R-:W-:Y:S02]  /*e3520*/  LOP3.LUT R68, R41, 0xffff, RZ, 0xc0, !PT ;  /* 0x0000ffff29447812 */ /* 0x000fe400078ec0ff */
[----:B------:R-:W-:Y:S02]  /*e3530*/  LOP3.LUT R40, R70, R73, R60, 0xfe, !PT ;  /* 0x0000004946287212 */ /* 0x000fe400078efe3c */
[----:B------:R-:W-:Y:S02]  /*e3540*/  LOP3.LUT R60, R47, 0xffff, RZ, 0xc0, !PT ;  /* 0x0000ffff2f3c7812 */ /* 0x000fe400078ec0ff */
[----:B------:R-:W-:Y:S02]  /*e3550*/  LOP3.LUT R43, R45, R77, R43, 0xfe, !PT ;  /* 0x0000004d2d2b7212 */ /* 0x000fe400078efe2b */
[--C-:B------:R-:W-:Y:S02]  /*e3560*/  LOP3.LUT R70, R75, 0xff, R68.reuse, 0xf8, !PT ;  /* 0x000000ff4b467812 */ /* 0x100fe400078ef844 */
[----:B------:R-:W-:-:S02]  /*e3570*/  SHF.R.U32.HI R45, RZ, 0x8, R68 ;  /* 0x00000008ff2d7819 */ /* 0x000fc40000011644 */
[--C-:B------:R-:W-:Y:S02]  /*e3580*/  LOP3.LUT R68, R43, 0xff, R60.reuse, 0xf8, !PT ;  /* 0x000000ff2b447812 */ /* 0x100fe400078ef83c */
[----:B------:R-:W-:Y:S02]  /*e3590*/  SHF.R.U32.HI R43, RZ, 0x8, R60 ;  /* 0x00000008ff2b7819 */ /* 0x000fe4000001163c */
[----:B------:R-:W-:Y:S02]  /*e35a0*/  PRMT R60, R47, 0x7732, RZ ;  /* 0x000077322f3c7816 */ /* 0x000fe400000000ff */
[----:B------:R-:W-:Y:S02]  /*e35b0*/  PRMT R47, R45, 0x7104, RZ ;  /* 0x000071042d2f7816 */ /* 0x000fe400000000ff */
[----:B------:R-:W-:Y:S01]  /*e35c0*/  LOP3.LUT R85, R71, R85, R61, 0xfe, !PT ;  /* 0x0000005547557212 */ /* 0x000fe200078efe3d */
[----:B------:R-:W-:Y:S01]  /*e35d0*/  IMAD.MOV.U32 R45, RZ, RZ, R60 ;  /* 0x000000ffff2d7224 */ /* 0x000fe200078e003c */
[----:B------:R-:W-:-:S02]  /*e35e0*/  SHF.R.U32.HI R46, RZ, 0x8, R72 ;  /* 0x00000008ff2e7819 */ /* 0x000fc40000011648 */
[----:B------:R-:W-:Y:S02]  /*e35f0*/  PRMT R43, R43, 0x7104, RZ ;  /* 0x000071042b2b7816 */ /* 0x000fe400000000ff */
[----:B------:R-:W-:Y:S02]  /*e3600*/  LOP3.LUT R60, R70, R47, RZ, 0xfc, !PT ;  /* 0x0000002f463c7212 */ /* 0x000fe400078efcff */
[----:B------:R-:W-:Y:S02]  /*e3610*/  LOP3.LUT R85, R85, 0xff, R72, 0xf8, !PT ;  /* 0x000000ff55557812 */ /* 0x000fe400078ef848 */
[----:B------:R-:W-:Y:S02]  /*e3620*/  PRMT R46, R46, 0x7104, RZ ;  /* 0x000071042e2e7816 */ /* 0x000fe400000000ff */
[----:B------:R-:W-:Y:S02]  /*e3630*/  LOP3.LUT R47, R68, R43, RZ, 0xfc, !PT ;  /* 0x0000002b442f7212 */ /* 0x000fe400078efcff */
[----:B------:R-:W-:-:S02]  /*e3640*/  PRMT R41, R41, 0x7732, RZ ;  /* 0x0000773229297816 */ /* 0x000fc400000000ff */
[----:B------:R-:W-:Y:S02]  /*e3650*/  SHF.R.U32.HI R43, RZ, 0x8, R45 ;  /* 0x00000008ff2b7819 */ /* 0x000fe4000001162d */
[----:B------:R-:W-:Y:S01]  /*e3660*/  LOP3.LUT R85, R85, R46, RZ, 0xfc, !PT ;  /* 0x0000002e55557212 */ /* 0x000fe200078efcff */
[----:B------:R-:W-:Y:S01]  /*e3670*/  IMAD.U32 R46, R45, 0x10000, RZ ;  /* 0x000100002d2e7824 */ /* 0x000fe200078e00ff */
[----:B------:R-:W-:Y:S01]  /*e3680*/  LOP3.LUT R43, R43, 0xffff, RZ, 0xc0, !PT ;  /* 0x0000ffff2b2b7812 */ /* 0x000fe200078ec0ff */
[----:B------:R-:W-:Y:S01]  /*e3690*/  IMAD.MOV.U32 R45, RZ, RZ, R41 ;  /* 0x000000ffff2d7224 */ /* 0x000fe200078e0029 */
[----:B------:R-:W-:Y:S02]  /*e36a0*/  PRMT R41, R62, 0x6540, R79 ;  /* 0x000065403e297816 */ /* 0x000fe4000000004f */
[----:B------:R-:W-:Y:S01]  /*e36b0*/  LOP3.LUT R62, R47, 0xff0000, R46, 0xf8, !PT ;  /* 0x00ff00002f3e7812 */ /* 0x000fe200078ef82e */
[----:B------:R-:W-:Y:S01]  /*e36c0*/  IMAD.SHL.U32 R43, R43, 0x1000000, RZ ;  /* 0x010000002b2b7824 */ /* 0x000fe200078e00ff */
[----:B------:R-:W-:Y:S01]  /*e36d0*/  LOP3.LUT R41, R44, R41, R42, 0xfe, !PT ;  /* 0x000000292c297212 */ /* 0x000fe200078efe2a */
[----:B------:R-:W-:-:S03]  /*e36e0*/  IMAD.MOV.U32 R46, RZ, RZ, R74 ;  /* 0x000000ffff2e7224 */ /* 0x000fc600078e004a */
[----:B------:R-:W-:Y:S02]  /*e36f0*/  LOP3.LUT R43, R62, R43, RZ, 0xfc, !PT ;  /* 0x0000002b3e2b7212 */ /* 0x000fe400078efcff */
[----:B---3--:R-:W-:Y:S01]  /*e3700*/  IADD3 R79, P0, P1, R34, R48, R41 ;  /* 0x00000030224f7210 */ /* 0x008fe2000791e029 */
[----:B------:R-:W-:Y:S01]  /*e3710*/  IMAD.U32 R44, R46, 0x10000, RZ ;  /* 0x000100002e2c7824 */ /* 0x000fe200078e00ff */
[----:B------:R-:W-:Y:S01]  /*e3720*/  SHF.R.U32.HI R42, RZ, 0x8, R45 ;  /* 0x00000008ff2a7819 */ /* 0x000fe2000001162d */
[----:B------:R-:W-:Y:S01]  /*e3730*/  IMAD.U32 R47, R45, 0x10000, RZ ;  /* 0x000100002d2f7824 */ /* 0x000fe200078e00ff */
[----:B------:R-:W-:Y:S02]  /*e3740*/  IADD3.X R81, R35, R49, R43, P0, P1 ;  /* 0x0000003123517210 */ /* 0x000fe400007e242b */
[----:B------:R-:W-:Y:S02]  /*e3750*/  LOP3.LUT R85, R85, 0xff0000, R44, 0xf8, !PT ;  /* 0x00ff000055557812 */ /* 0x000fe400078ef82c */
[----:B------:R-:W-:-:S02]  /*e3760*/  LOP3.LUT R42, R42, 0xffff, RZ, 0xc0, !PT ;  /* 0x0000ffff2a2a7812 */ /* 0x000fc400078ec0ff */
[----:B------:R-:W-:Y:S02]  /*e3770*/  PRMT R44, R6, 0x7732, RZ ;  /* 0x00007732062c7816 */ /* 0x000fe400000000ff */
[----:B------:R-:W-:Y:S02]  /*e3780*/  LOP3.LUT R77, R81, 0x510e527f, R15, 0x96, !PT ;  /* 0x510e527f514d7812 */ /* 0x000fe400078e960f */
[----:B------:R-:W-:Y:S02]  /*e3790*/  LOP3.LUT R61, R60, 0xff0000, R47, 0xf8, !PT ;  /* 0x00ff00003c3d7812 */ /* 0x000fe400078ef82f */
[----:B------:R-:W-:Y:S01]  /*e37a0*/  LOP3.LUT R47, R6, 0xffff, RZ, 0xc0, !PT ;  /* 0x0000ffff062f7812 */ /* 0x000fe200078ec0ff */
[----:B------:R-:W-:Y:S01]  /*e37b0*/  IMAD.SHL.U32 R6, R42, 0x1000000, RZ ;  /* 0x010000002a067824 */ /* 0x000fe200078e00ff */
[----:B------:R-:W-:Y:S01]  /*e37c0*/  LOP3.LUT R75, R79, 0xade682d1, R14, 0x96, !PT ;  /* 0xade682d14f4b7812 */ /* 0x000fe200078e960e */
[----:B------:R-:W-:Y:S01]  /*e37d0*/  IMAD.MOV.U32 R42, RZ, RZ, R44 ;  /* 0x000000ffff2a7224 */ /* 0x000fe200078e002c */
[----:B------:R-:W-:-:S02]  /*e37e0*/  IADD3 R73, P0, R77, -0xc4336f8, RZ ;  /* 0xf3bcc9084d497810 */ /* 0x000fc40007f1e0ff */
[----:B------:R-:W-:Y:S02]  /*e37f0*/  SHF.R.U32.HI R14, RZ, 0x8, R47 ;  /* 0x00000008ff0e7819 */ /* 0x000fe4000001162f */
[----:B------:R-:W-:Y:S02]  /*e3800*/  IADD3.X R72, R75, 0x6a09e667, RZ, P0, !PT ;  /* 0x6a09e6674b487810 */ /* 0x000fe400007fe4ff */
[----:B------:R-:W-:Y:S02]  /*e3810*/  SHF.R.U32.HI R15, RZ, 0x8, R42 ;  /* 0x00000008ff0f7819 */ /* 0x000fe4000001162a */
[----:B------:R-:W-:Y:S02]  /*e3820*/  LOP3.LUT R68, R73, R34, RZ, 0x3c, !PT ;  /* 0x0000002249447212 */ /* 0x000fe400078e3cff */
[----:B------:R-:W-:Y:S02]  /*e3830*/  LOP3.LUT R71, R72, R35, RZ, 0x3c, !PT ;  /* 0x0000002348477212 */ /* 0x000fe400078e3cff */
[----:B------:R-:W-:-:S02]  /*e3840*/  LOP3.LUT R74, R14, 0xff, RZ, 0xc0, !PT ;  /* 0x000000ff0e4a7812 */ /* 0x000fc400078ec0ff */
[----:B------:R-:W-:Y:S02]  /*e3850*/  LOP3.LUT R14, R42, 0xff, RZ, 0xc0, !PT ;  /* 0x000000ff2a0e7812 */ /* 0x000fe400078ec0ff */
[----:B------:R-:W-:Y:S02]  /*e3860*/  LOP3.LUT R44, R15, 0xffff, RZ, 0xc0, !PT ;  /* 0x0000ffff0f2c7812 */ /* 0x000fe400078ec0ff */
[----:B------:R-:W-:Y:S02]  /*e3870*/  LOP3.LUT R6, R61, R6, RZ, 0xfc, !PT ;  /* 0x000000063d067212 */ /* 0x000fe400078efcff */
[----:B------:R-:W-:Y:S02]  /*e3880*/  SHF.L.W.U32.HI R61, R71, 0x8, R68 ;  /* 0x00000008473d7819 */ /* 0x000fe40000010e44 */
[----:B------:R-:W-:Y:S01]  /*e3890*/  SHF.L.W.U32.HI R68, R68, 0x8, R71 ;  /* 0x0000000844447819 */ /* 0x000fe20000010e47 */
[----:B------:R-:W-:Y:S01]  /*e38a0*/  IMAD.WIDE.U32 R14, R14, 0x10000, RZ ;  /* 0x000100000e0e7825 */ /* 0x000fe200078e00ff */
[----:B------:R-:W-:-:S02]  /*e38b0*/  SHF.R.U32.HI R42, RZ, 0x8, R46 ;  /* 0x00000008ff2a7819 */ /* 0x000fc4000001162e */
[----:B------:R-:W-:Y:S01]  /*e38c0*/  SHF.L.U64.HI R83, R74, 0x8, RZ ;  /* 0x000000084a537819 */ /* 0x000fe200000102ff */
[----:B------:R-:W-:Y:S01]  /*e38d0*/  IMAD.WIDE.U32 R44, R44, 0x1000000, RZ ;  /* 0x010000002c2c7825 */ /* 0x000fe200078e00ff */
[----:B------:R-:W-:Y:S02]  /*e38e0*/  IADD3 R78, P0, P1, R68, R79, R63 ;  /* 0x0000004f444e7210 */ /* 0x000fe4000791e03f */
[----:B------:R-:W-:Y:S02]  /*e38f0*/  LOP3.LUT R42, R42, 0xffff, RZ, 0xc0, !PT ;  /* 0x0000ffff2a2a7812 */ /* 0x000fe400078ec0ff */
[----:B------:R-:W-:Y:S02]  /*e3900*/  LOP3.LUT R60, R7, 0xffff, RZ, 0xc0, !PT ;  /* 0x0000ffff073c7812 */ /* 0x000fe400078ec0ff */
[----:B------:R-:W-:Y:S02]  /*e3910*/  LOP3.LUT R15, R45, R83, R15, 0xfe, !PT ;  /* 0x000000532d0f7212 */ /* 0x000fe400078efe0f */
[----:B------:R-:W-:Y:S01]  /*e3920*/  IADD3.X R62, R61, R81, R64, P0, P1 ;  /* 0x000000513d3e7210 */ /* 0x000fe200007e2440 */
[----:B------:R-:W-:Y:S01]  /*e3930*/  IMAD.SHL.U32 R42, R42, 0x1000000, RZ ;  /* 0x010000002a2a7824 */ /* 0x000fe200078e00ff */
[----:B------:R-:W-:-:S02]  /*e3940*/  PRMT R46, R7, 0x7732, RZ ;  /* 0x00007732072e7816 */ /* 0x000fc400000000ff */
[--C-:B------:R-:W-:Y:S02]  /*e3950*/  SHF.R.U32.HI R7, RZ, 0x8, R60.reuse ;  /* 0x00000008ff077819 */ /* 0x100fe4000001163c */
[----:B------:R-:W-:Y:S02]  /*e3960*/  LOP3.LUT R70, R15, 0xff, R60, 0xf8, !PT ;  /* 0x000000ff0f467812 */ /* 0x000fe400078ef83c */
[----:B------:R-:W-:Y:S02]  /*e3970*/  LOP3.LUT R45, R78, R77, RZ, 0x3c, !PT ;  /* 0x0000004d4e2d7212 */ /* 0x000fe400078e3cff */
[----:B------:R-:W-:Y:S02]  /*e3980*/  LOP3.LUT R60, R62, R75, RZ, 0x3c, !PT ;  /* 0x0000004b3e3c7212 */ /* 0x000fe400078e3cff */
[----:B------:R-:W-:Y:S02]  /*e3990*/  PRMT R15, R7, 0x7104, RZ ;  /* 0x00007104070f7816 */ /* 0x000fe400000000ff */
[----:B------:R-:W-:-:S02]  /*e39a0*/  LOP3.LUT R7, R85, R42, RZ, 0xfc, !PT ;  /* 0x0000002a55077212 */ /* 0x000fc400078efcff */
[----:B------:R-:W-:Y:S02]  /*e39b0*/  SHF.L.W.U32.HI R42, R45, 0x10, R60 ;  /* 0x000000102d2a7819 */ /* 0x000fe40000010e3c */
[----:B------:R-:W-:Y:S02]  /*e39c0*/  SHF.L.W.U32.HI R45, R60, 0x10, R45 ;  /* 0x000000103c2d7819 */ /* 0x000fe40000010e2d */
[----:B------:R-:W-:Y:S02]  /*e39d0*/  IADD3 R60, P0, R42, R73, RZ ;  /* 0x000000492a3c7210 */ /* 0x000fe40007f1e0ff */
[----:B----4-:R-:W-:-:S03]  /*e39e0*/  IADD3 R89, P2, P3, R30, R54, R0 ;  /* 0x000000361e597210 */ /* 0x010fc60007b5e000 */
[----:B------:R-:W-:Y:S01]  /*e39f0*/  IMAD.X R72, R45, 0x1, R72, P0 ;  /* 0x000000012d487824 */ /* 0x000fe200000e0648 */
[----:B------:R-:W-:Y:S02]  /*e3a00*/  IADD3 R93, P0, P1, R28, R52, R65 ;  /* 0x000000341c5d7210 */ /* 0x000fe4000791e041 */
[----:B------:R-:W-:Y:S02]  /*e3a10*/  PRMT R47, R47, 0x6540, R74 ;  /* 0x000065402f2f7816 */ /* 0x000fe4000000004a */
[----:B------:R-:W-:Y:S02]  /*e3a20*/  IADD3 R85, P4, P5, R12, R32, R69 ;  /* 0x000000200c557210 */ /* 0x000fe40007d9e045 */
[----:B------:R-:W-:Y:S02]  /*e3a30*/  IADD3.X R97, R29, R53, R5, P0, P1 ;  /* 0x000000351d617210 */ /* 0x000fe400007e2405 */
[----:B------:R-:W-:Y:S02]  /*e3a40*/  LOP3.LUT R71, R70, R15, RZ, 0xfc, !PT ;  /* 0x0000000f46477212 */ /* 0x000fe400078efcff */
[----:B------:R-:W-:-:S02]  /*e3a50*/  IADD3.X R77, R31, R55, R36, P2, P3 ;  /* 0x000000371f4d7210 */ /* 0x000fc400017e6424 */
[----:B------:R-:W-:Y:S01]  /*e3a60*/  SHF.R.U32.HI R15, RZ, 0x8, R46 ;  /* 0x00000008ff0f7819 */ /* 0x000fe2000001162e */
[----:B------:R-:W-:Y:S01]  /*e3a70*/  IMAD.U32 R46, R46, 0x10000, RZ ;  /* 0x000100002e2e7824 */ /* 0x000fe200078e00ff */
[----:B------:R-:W-:Y:S02]  /*e3a80*/  LOP3.LUT R14, R44, R47, R14, 0xfe, !PT ;  /* 0x0000002f2c0e7212 */ /* 0x000fe400078efe0e */
[----:B------:R-:W-:Y:S02]  /*e3a90*/  IADD3.X R73, R13, R33, R39, P4, P5 ;  /* 0x000000210d497210 */ /* 0x000fe400027ea427 */
[----:B------:R-:W-:Y:S02]  /*e3aa0*/  LOP3.LUT R95, R97, 0x9b05688c, R57, 0x96, !PT ;  /* 0x9b05688c615f7812 */ /* 0x000fe400078e9639 */
[----:B------:R-:W-:Y:S02]  /*e3ab0*/  LOP3.LUT R44, R77, 0x1f83d9ab, R59, 0x96, !PT ;  /* 0x1f83d9ab4d2c7812 */ /* 0x000fe400078e963b */
[----:B------:R-:W-:-:S02]  /*e3ac0*/  LOP3.LUT R15, R15, 0xffff, RZ, 0xc0, !PT ;  /* 0x0000ffff0f0f7812 */ /* 0x000fc400078ec0ff */
[----:B------:R-:W-:Y:S02]  /*e3ad0*/  LOP3.LUT R74, R93, 0x2b3e6c1f, R56, 0x96, !PT ;  /* 0x2b3e6c1f5d4a7812 */ /* 0x000fe400078e9638 */
[----:B------:R-:W-:Y:S02]  /*e3ae0*/  LOP3.LUT R56, R73, 0x5be0cd19, R11, 0x96, !PT ;  /* 0x5be0cd1949387812 */ /* 0x000fe400078e960b */
[----:B------:R-:W-:Y:S02]  /*e3af0*/  IADD3 R90, P0, R95, -0x7b3558c5, RZ ;  /* 0x84caa73b5f5a7810 */ /* 0x000fe40007f1e0ff */
[----:B------:R-:W-:Y:S02]  /*e3b00*/  LOP3.LUT R70, R71, 0xff0000, R46, 0xf8, !PT ;  /* 0x00ff000047467812 */ /* 0x000fe400078ef82e */
[----:B------:R-:W-:Y:S02]  /*e3b10*/  LOP3.LUT R75, R89, 0xfb41bd6b, R58, 0x96, !PT ;  /* 0xfb41bd6b594b7812 */ /* 0x000fe400078e963a */
[----:B------:R-:W-:Y:S01]  /*e3b20*/  IADD3 R87, P1, R44, -0x16b07d5, RZ ;  /* 0xfe94f82b2c577810 */ /* 0x000fe20007f3e0ff */
[----:B------:R-:W-:Y:S01]  /*e3b30*/  IMAD.SHL.U32 R15, R15, 0x1000000, RZ ;  /* 0x010000000f0f7824 */ /* 0x000fe200078e00ff */
[----:B------:R-:W-:-:S02]  /*e3b40*/  LOP3.LUT R46, R60, R68, RZ, 0x3c, !PT ;  /* 0x000000443c2e7212 */ /* 0x000fc400078e3cff */
[----:B------:R-:W-:Y:S02]  /*e3b50*/  LOP3.LUT R61, R72, R61, RZ, 0x3c, !PT ;  /* 0x0000003d483d7212 */ /* 0x000fe400078e3cff */
[----:B------:R-:W-:Y:S02]  /*e3b60*/  LOP3.LUT R11, R85, 0x137e2179, R10, 0x96, !PT ;  /* 0x137e2179550b7812 */ /* 0x000fe400078e960a */
[----:B------:R-:W-:Y:S02]  /*e3b70*/  IADD3 R81, P2, R56, 0x5f1d36f1, RZ ;  /* 0x5f1d36f138517810 */ /* 0x000fe40007f5e0ff */
[----:B------:R-:W-:Y:S02]  /*e3b80*/  IADD3.X R79, R74, -0x4498517b, RZ, P0, !PT ;  /* 0xbb67ae854a4f7810 */ /* 0x000fe400007fe4ff */
[----:B------:R-:W-:Y:S02]  /*e3b90*/  IADD3.X R91, R75, 0x3c6ef372, RZ, P1, !PT ;  /* 0x3c6ef3724b5b7810 */ /* 0x000fe40000ffe4ff */
[----:B------:R-:W-:-:S02]  /*e3ba0*/  SHF.L.W.U32.HI R68, R61, 0x1, R46 ;  /* 0x000000013d447819 */ /* 0x000fc40000010e2e */
[----:B------:R-:W-:Y:S02]  /*e3bb0*/  SHF.L.W.U32.HI R61, R46, 0x1, R61 ;  /* 0x000000012e3d7819 */ /* 0x000fe40000010e3d */
[----:B------:R-:W-:Y:S02]  /*e3bc0*/  LOP3.LUT R15, R70, R15, RZ, 0xfc, !PT ;  /* 0x0000000f460f7212 */ /* 0x000fe400078efcff */
[----:B------:R-:W-:Y:S02]  /*e3bd0*/  LOP3.LUT R57, R90, R28, RZ, 0x3c, !PT ;  /* 0x0000001c5a397212 */ /* 0x000fe400078e3cff */
[----:B------:R-:W-:Y:S02]  /*e3be0*/  IADD3.X R83, R11, -0x5ab00ac6, RZ, P2, !PT ;  /* 0xa54ff53a0b537810 */ /* 0x000fe400017fe4ff */
        /* <DEDUP_REMOVED lines=79> */
[----:B------:R-:W-:-:S02]  /*e40e0*/  IADD3 R61, P0, P1, R91, R78, R16 ;  /* 0x0000004e5b3d7210 */ /* 0x000fc4000791e010 */
[----:B------:R-:W-:Y:S02]  /*e40f0*/  LOP3.LUT R84, R57, R84, RZ, 0x3c, !PT ;  /* 0x0000005439547212 */ /* 0x000fe400078e3cff */
[----:B------:R-:W-:Y:S02]  /*e4100*/  SHF.L.W.U32.HI R87, R76, 0x8, R79 ;  /* 0x000000084c577819 */ /* 0x000fe40000010e4f */
[----:B------:R-:W-:Y:S02]  /*e4110*/  LOP3.LUT R82, R81, R68, RZ, 0x3c, !PT ;  /* 0x0000004451527212 */ /* 0x000fe400078e3cff */
[----:B------:R-:W-:Y:S02]  /*e4120*/  SHF.L.W.U32.HI R72, R79, 0x8, R76 ;  /* 0x000000084f487819 */ /* 0x000fe40000010e4c */
[----:B------:R-:W-:Y:S02]  /*e4130*/  LOP3.LUT R90, R61, R95, R56, 0x96, !PT ;  /* 0x0000005f3d5a7212 */ /* 0x000fe400078e9638 */
[----:B------:R-:W-:-:S02]  /*e4140*/  SHF.L.W.U32.HI R79, R84, 0x8, R93 ;  /* 0x00000008544f7819 */ /* 0x000fc40000010e5d */
[----:B------:R-:W-:Y:S02]  /*e4150*/  SHF.L.W.U32.HI R76, R77, 0x8, R82 ;  /* 0x000000084d4c7819 */ /* 0x000fe40000010e52 */
[----:B------:R-:W-:Y:S02]  /*e4160*/  IADD3 R68, P2, P3, R87, R75, R20 ;  /* 0x0000004b57447210 */ /* 0x000fe40007b5e014 */
[----:B------:R-:W-:Y:S02]  /*e4170*/  IADD3.X R56, R86, R95, R19, P0, P1 ;  /* 0x0000005f56387210 */ /* 0x000fe400007e2413 */
[----:B------:R-:W-:Y:S02]  /*e4180*/  SHF.L.W.U32.HI R93, R93, 0x8, R84 ;  /* 0x000000085d5d7819 */ /* 0x000fe40000010e54 */
        /* <DEDUP_REMOVED lines=56> */
[----:B------:R-:W-:-:S02]  /*e4510*/  LOP3.LUT R57, R72, R47, RZ, 0x3c, !PT ;  /* 0x0000002f48397212 */ /* 0x000fc400078e3cff */
[----:B------:R-:W-:Y:S02]  /*e4520*/  IADD3.X R80, R89, R85, R6, P2, P3 ;  /* 0x0000005559507210 */ /* 0x000fe400017e6406 */
        /* <DEDUP_REMOVED lines=28> */
[----:B------:R-:W-:Y:S02]  /*e46f0*/  IADD3.X R60, R61, R94, R18, P0, P1 ;  /* 0x0000005e3d3c7210 */ /* 0x000fe400007e2412 */
[----:B------:R-:W-:Y:S02]  /*e4700*/  SHF.L.W.U32.HI R90, R87, 0x8, R90 ;  /* 0x00000008575a7819 */ /* 0x000fe40000010e5a */
[-C--:B------:R-:W-:Y:S02]  /*e4710*/  LOP3.LUT R81, R85, R62.reuse, R46, 0x96, !PT ;  /* 0x0000003e55517212 */ /* 0x080fe400078e962e */
[----:B------:R-:W-:Y:S02]  /*e4720*/  IADD3.X R62, R91, R62, R25, P2, P3 ;  /* 0x0000003e5b3e7210 */ /* 0x000fe400017e6419 */
[----:B------:R-:W-:Y:S02]  /*e4730*/  LOP3.LUT R92, R74, R94, R75, 0x96, !PT ;  /* 0x0000005e4a5c7212 */ /* 0x000fe400078e964b */
[----:B------:R-:W-:-:S02]  /*e4740*/  IADD3 R75, P0, P1, R88, R77, R14 ;  /* 0x0000004d584b7210 */ /* 0x000fc4000791e00e */
[----:B------:R-:W-:Y:S02]  /*e4750*/  LOP3.LUT R93, R60, R72, R47, 0x96, !PT ;  /* 0x000000483c5d7212 */ /* 0x000fe400078e962f */
[----:B------:R-:W-:Y:S02]  /*e4760*/  IADD3 R72, P2, P3, R90, R56, R69 ;  /* 0x000000385a487210 */ /* 0x000fe40007b5e045 */
[----:B------:R-:W-:Y:S02]  /*e4770*/  LOP3.LUT R44, R62, R79, R44, 0x96, !PT ;  /* 0x0000004f3e2c7212 */ /* 0x000fe400078e962c */
[-C--:B------:R-:W-:Y:S02]  /*e4780*/  LOP3.LUT R46, R75, R84.reuse, R45, 0x96, !PT ;  /* 0x000000544b2e7212 */ /* 0x080fe400078e962d */
        /* <DEDUP_REMOVED lines=78> */
[-C--:B------:R-:W-:Y:S02]  /*e4c70*/  LOP3.LUT R93, R82, R94.reuse, R47, 0x96, !PT ;  /* 0x0000005e525d7212 */ /* 0x080fe400078e962f */
[----:B------:R-:W-:Y:S02]  /*e4c80*/  SHF.L.W.U32.HI R86, R77, 0x8, R68 ;  /* 0x000000084d567819 */ /* 0x000fe40000010e44 */
[----:B------:R-:W-:Y:S02]  /*e4c90*/  IADD3.X R60, R88, R94, R21, P0, P1 ;  /* 0x0000005e583c7210 */ /* 0x000fe400007e2415 */
[----:B------:R-:W-:-:S02]  /*e4ca0*/  LOP3.LUT R47, R73, R75, R56, 0x96, !PT ;  /* 0x0000004b492f7212 */ /* 0x000fc400078e9638 */
[----:B------:R-:W-:Y:S02]  /*e4cb0*/  IADD3.X R75, R72, R75, R5, P2, P3 ;  /* 0x0000004b484b7210 */ /* 0x000fe400017e6405 */
[----:B------:R-:W-:Y:S02]  /*e4cc0*/  IADD3 R68, P0, P1, R90, R61, R24 ;  /* 0x0000003d5a447210 */ /* 0x000fe4000791e018 */
        /* <DEDUP_REMOVED lines=19> */
[----:B------:R-:W-:Y:S02]  /*e4e00*/  LOP3.LUT R56, R74, R91, RZ, 0x3c, !PT ;  /* 0x0000005b4a387212 */ /* 0x000fe400078e3cff */
[----:B------:R-:W-:Y:S02]  /*e4e10*/  IADD3 R91, P0, R47, R62, RZ ;  /* 0x0000003e2f5b7210 */ /* 0x000fe40007f1e0ff */
        /* <DEDUP_REMOVED lines=54> */
[----:B------:R-:W-:Y:S02]  /*e5180*/  SHF.L.W.U32.HI R80, R72, 0x8, R79 ;  /* 0x0000000848507819 */ /* 0x000fe40000010e4f */
[----:B------:R-:W-:Y:S02]  /*e5190*/  SHF.L.W.U32.HI R88, R79, 0x8, R72 ;  /* 0x000000084f587819 */ /* 0x000fe40000010e48 */
[----:B------:R-:W-:Y:S02]  /*e51a0*/  LOP3.LUT R89, R68, R85, RZ, 0x3c, !PT ;  /* 0x0000005544597212 */ /* 0x000fe400078e3cff */
[----:B------:R-:W-:-:S02]  /*e51b0*/  IADD3 R72, P0, P1, R70, R82, R27 ;  /* 0x0000005246487210 */ /* 0x000fc4000791e01b */
[----:B------:R-:W-:Y:S02]  /*e51c0*/  LOP3.LUT R56, R76, R73, RZ, 0x3c, !PT ;  /* 0x000000494c387212 */ /* 0x000fe400078e3cff */
[----:B------:R-:W-:Y:S02]  /*e51d0*/  IADD3 R85, P2, P3, R87, R62, R41 ;  /* 0x0000003e57557210 */ /* 0x000fe40007b5e029 */
[----:B------:R-:W-:Y:S02]  /*e51e0*/  LOP3.LUT R90, R72, R92, R71, 0x96, !PT ;  /* 0x0000005c485a7212 */ /* 0x000fe400078e9647 */
[----:B------:R-:W-:Y:S02]  /*e51f0*/  SHF.L.W.U32.HI R79, R56, 0x8, R89 ;  /* 0x00000008384f7819 */ /* 0x000fe40000010e59 */
[----:B------:R-:W-:Y:S02]  /*e5200*/  IADD3.X R71, R86, R75, R43, P2, P3 ;  /* 0x0000004b56477210 */ /* 0x000fe400017e642b */
[----:B------:R-:W-:-:S02]  /*e5210*/  SHF.L.W.U32.HI R89, R89, 0x8, R56 ;  /* 0x0000000859597819 */ /* 0x000fc40000010e38 */
[----:B------:R-:W-:Y:S02]  /*e5220*/  IADD3.X R56, R60, R92, R25, P0, P1 ;  /* 0x0000005c3c387210 */ /* 0x000fe400007e2419 */
[----:B------:R-:W-:Y:S02]  /*e5230*/  LOP3.LUT R46, R85, R75, R46, 0x96, !PT ;  /* 0x0000004b552e7212 */ /* 0x000fe400078e962e */
[----:B------:R-:W-:Y:S02]  /*e5240*/  IADD3 R75, P0, P1, R88, R58, R65 ;  /* 0x0000003a584b7210 */ /* 0x000fe4000791e041 */
[----:B------:R-:W-:Y:S02]  /*e5250*/  LOP3.LUT R95, R71, R62, R10, 0x96, !PT ;  /* 0x0000003e475f7212 */ /* 0x000fe400078e960a */
        /* <DEDUP_REMOVED lines=81> */
[-C--:B------:R-:W-:Y:S02]  /*e5770*/  LOP3.LUT R90, R68, R88.reuse, R47, 0x96, !PT ;  /* 0x00000058445a7212 */ /* 0x080fe400078e962f */
[----:B------:R-:W-:Y:S02]  /*e5780*/  IADD3.X R57, R82, R88, R7, P0, P1 ;  /* 0x0000005852397210 */ /* 0x000fe400007e2407 */
[----:B------:R-:W-:Y:S02]  /*e5790*/  SHF.L.W.U32.HI R84, R84, 0x8, R77 ;  /* 0x0000000854547819 */ /* 0x000fe40000010e4d */
[-C--:B------:R-:W-:Y:S02]  /*e57a0*/  LOP3.LUT R88, R79, R75.reuse, R58, 0x96, !PT ;  /* 0x0000004b4f587212 */ /* 0x080fe400078e963a */
[----:B------:R-:W-:Y:S02]  /*e57b0*/  IADD3.X R75, R70, R75, R39, P2, P3 ;  /* 0x0000004b464b7210 */ /* 0x000fe400017e6427 */
[----:B------:R-:W-:-:S02]  /*e57c0*/  IADD3 R77, P2, P3, R86, R73, R0 ;  /* 0x00000049564d7210 */ /* 0x000fc40007b5e000 */
        /* <DEDUP_REMOVED lines=83> */
[-C--:B------:R-:W-:Y:S02]  /*e5d00*/  IADD3.X R70, R95, R75.reuse, R64, P2, P3 ;  /* 0x0000004b5f467210 */ /* 0x080fe400017e6440 */
[-C--:B------:R-:W-:Y:S02]  /*e5d10*/  IADD3.X R58, R62, R82.reuse, R19, P0, P1 ;  /* 0x000000523e3a7210 */ /* 0x080fe400007e2413 */
[----:B------:R-:W-:Y:S02]  /*e5d20*/  LOP3.LUT R46, R85, R75, R46, 0x96, !PT ;  /* 0x0000004b552e7212 */ /* 0x000fe400078e962e */
[----:B------:R-:W-:Y:S02]  /*e5d30*/  LOP3.LUT R90, R74, R82, R73, 0x96, !PT ;  /* 0x000000524a5a7212 */ /* 0x000fe400078e9649 */
[----:B------:R-:W-:-:S02]  /*e5d40*/  IADD3 R75, P0, P1, R91, R56, R22 ;  /* 0x000000385b4b7210 */ /* 0x000fc4000791e016 */
[----:B------:R-:W-:Y:S02]  /*e5d50*/  IADD3 R73, P2, P3, R88, R77, R40 ;  /* 0x0000004d58497210 */ /* 0x000fe40007b5e028 */
[----:B------:R-:W-:Y:S02]  /*e5d60*/  LOP3.LUT R79, R70, R79, R44, 0x96, !PT ;  /* 0x0000004f464f7212 */ /* 0x000fe400078e962c */
[----:B------:R-:W-:Y:S02]  /*e5d70*/  LOP3.LUT R93, R58, R68, R47, 0x96, !PT ;  /* 0x000000443a5d7212 */ /* 0x000fe400078e962f */
[-C--:B------:R-:W-:Y:S02]  /*e5d80*/  LOP3.LUT R47, R75, R78.reuse, R45, 0x96, !PT ;  /* 0x0000004e4b2f7212 */ /* 0x080fe400078e962d */
        /* <DEDUP_REMOVED lines=79> */
[-C--:B------:R-:W-:Y:S02]  /*e6280*/  IADD3.X R62, R86, R92.reuse, R39, P0, P1 ;  /* 0x0000005c563e7210 */ /* 0x080fe400007e2427 */
[----:B------:R-:W-:Y:S02]  /*e6290*/  LOP3.LUT R93, R60, R92, R47, 0x96, !PT ;  /* 0x0000005c3c5d7212 */ /* 0x000fe400078e962f */
[-C--:B------:R-:W-:Y:S02]  /*e62a0*/  LOP3.LUT R92, R83, R79.reuse, R56, 0x96, !PT ;  /* 0x0000004f535c7212 */ /* 0x080fe400078e9638 */
[----:B------:R-:W-:-:S02]  /*e62b0*/  IADD3.X R73, R75, R79, R18, P2, P3 ;  /* 0x0000004f4b497210 */ /* 0x000fc400017e6412 */
        /* <DEDUP_REMOVED lines=24> */
[----:B------:R-:W-:-:S02]  /*e6440*/  IADD3 R89, P1, R44, R71, RZ ;  /* 0x000000472c597210 */ /* 0x000fc40007f3e0ff */
[----:B------:R-:W-:Y:S01]  /*e6450*/  SHF.L.W.U32.HI R70, R94, 0x1, R91 ;  /* 0x000000015e467819 */ /* 0x000fe20000010e5b */
[----:B------:R-:W-:Y:S01]  /*e6460*/  IMAD.X R92, R56, 0x1, R57, P0 ;  /* 0x00000001385c7824 */ /* 0x000fe200000e0639 */
[----:B------:R-:W-:Y:S01]  /*e6470*/  SHF.L.W.U32.HI R68, R91, 0x1, R94 ;  /* 0x000000015b447819 */ /* 0x000fe20000010e5e */
        /* <DEDUP_REMOVED lines=13> */
[----:B------:R-:W-:Y:S02]  /*e6550*/  IADD3 R58, P1, P0, R75, R72, R65 ;  /* 0x000000484b3a7210 */ /* 0x000fe4000783e041 */
[----:B------:R-:W-:Y:S02]  /*e6560*/  SHF.L.W.U32.HI R82, R82, 0x1, R57 ;  /* 0x0000000152527819 */ /* 0x000fe40000010e39 */
[----:B------:R-:W-:Y:S02]  /*e6570*/  IADD3 R60, P2, P3, R85, R60, R16 ;  /* 0x0000003c553c7210 */ /* 0x000fe40007b5e010 */
        /* <DEDUP_REMOVED lines=39> */
[----:B------:R-:W-:Y:S02]  /*e67f0*/  IADD3 R85, P2, P3, R93, R83, R24 ;  /* 0x000000535d557210 */ /* 0x000fe40007b5e018 */
[-C--:B------:R-:W-:Y:S02]  /*e6800*/  LOP3.LUT R78, R73, R97.reuse, R56, 0x96, !PT ;  /* 0x00000061494e7212 */ /* 0x080fe400078e9638 */
[----:B------:R-:W-:Y:S02]  /*e6810*/  IADD3.X R56, R68, R97, R43, P0, P1 ;  /* 0x0000006144387210 */ /* 0x000fe400007e242b */
[----:B------:R-:W-:-:S02]  /*e6820*/  IADD3 R76, P0, P1, R95, R58, R0 ;  /* 0x0000003a5f4c7210 */ /* 0x000fc4000791e000 */
[-C--:B------:R-:W-:Y:S02]  /*e6830*/  LOP3.LUT R46, R85, R71.reuse, R46, 0x96, !PT ;  /* 0x00000047552e7212 */ /* 0x080fe400078e962e */
[----:B------:R-:W-:Y:S02]  /*e6840*/  IADD3.X R71, R91, R71, R26, P2, P3 ;  /* 0x000000475b477210 */ /* 0x000fe400017e641a */
[----:B------:R-:W-:Y:S02]  /*e6850*/  LOP3.LUT R97, R56, R60, R47, 0x96, !PT ;  /* 0x0000003c38617212 */ /* 0x000fe400078e962f */
[----:B------:R-:W-:Y:S02]  /*e6860*/  IADD3 R75, P2, P3, R88, R79, R14 ;  /* 0x0000004f584b7210 */ /* 0x000fe40007b5e00e */
[-C--:B------:R-:W-:Y:S02]  /*e6870*/  LOP3.LUT R47, R76, R80.reuse, R45, 0x96, !PT ;  /* 0x000000504c2f7212 */ /* 0x080fe400078e962d */
[----:B------:R-:W-:-:S02]  /*e6880*/  IADD3.X R80, R77, R80, R36, P0, P1 ;  /* 0x000000504d507210 */ /* 0x000fc400007e2424 */
[----:B------:R-:W-:Y:S02]  /*e6890*/  LOP3.LUT R83, R71, R83, R44, 0x96, !PT ;  /* 0x0000005347537212 */ /* 0x000fe400078e962c */
[-C--:B------:R-:W-:Y:S02]  /*e68a0*/  LOP3.LUT R45, R75, R87.reuse, R10, 0x96, !PT ;  /* 0x000000574b2d7212 */ /* 0x080fe400078e960a */
[----:B------:R-:W-:Y:S02]  /*e68b0*/  IADD3.X R87, R86, R87, R15, P2, P3 ;  /* 0x0000005756577210 */ /* 0x000fe400017e640f */
        /* <DEDUP_REMOVED lines=8> */
[----:B------:R-:W-:-:S02]  /*e6940*/  IADD3 R90, P1, R11, R74, RZ ;  /* 0x0000004a0b5a7210 */ /* 0x000fc40007f3e0ff */
[----:B------:R-:W-:Y:S02]  /*e6950*/  SHF.L.W.U32.HI R45, R45, 0x10, R46 ;  /* 0x000000102d2d7819 */ /* 0x000fe40000010e2e */
        /* <DEDUP_REMOVED lines=90> */
[----:B------:R-:W-:Y:S02]  /*e6f00*/  IADD3 R88, P2, R11, R60, RZ ;  /* 0x0000003c0b587210 */ /* 0x000fe40007f5e0ff */
[----:B------:R-:W-:Y:S02]  /*e6f10*/  SHF.L.W.U32.HI R58, R85, 0x10, R92 ;  /* 0x00000010553a7819 */ /* 0x000fe40000010e5c */
[----:B------:R-:W-:Y:S02]  /*e6f20*/  IADD3 R92, P0, R47, R62, RZ ;  /* 0x0000003e2f5c7210 */ /* 0x000fe40007f1e0ff */
[----:B------:R-:W-:Y:S01]  /*e6f30*/  IADD3 R85, P1, R44, R61, RZ ;  /* 0x0000003d2c557210 */ /* 0x000fe20007f3e0ff */
[----:B------:R-:W-:Y:S02]  /*e6f40*/  IMAD.X R61, R45, 0x1, R84, P2 ;  /* 0x000000012d3d7824 */ /* 0x000fe400010e0654 */
[----:B------:R-:W-:Y:S01]  /*e6f50*/  IMAD.X R93, R58, 0x1, R57, P0 ;  /* 0x000000013a5d7824 */ /* 0x000fe200000e0639 */
        /* <DEDUP_REMOVED lines=19> */
[----:B------:R-:W-:-:S02]  /*e7090*/  IADD3.X R71, R60, R75, R39, P4, P5 ;  /* 0x0000004b3c477210 */ /* 0x000fc400027ea427 */
[----:B------:R-:W-:Y:S02]  /*e70a0*/  IADD3.X R82, R84, R82, R43, P1, P0 ;  /* 0x0000005254527210 */ /* 0x000fe40000fe042b */
[----:B------:R-:W-:Y:S02]  /*e70b0*/  LOP3.LUT R59, R97, R58, RZ, 0x3c, !PT ;  /* 0x0000003a613b7212 */ /* 0x000fe400078e3cff */
[----:B------:R-:W-:Y:S02]  /*e70c0*/  SHF.L.W.U32.HI R83, R83, 0x1, R90 ;  /* 0x0000000153537819 */ /* 0x000fe40000010e5a */
[----:B------:R-:W-:Y:S02]  /*e70d0*/  IADD3 R77, P2, P3, R86, R77, R27 ;  /* 0x0000004d564d7210 */ /* 0x000fe40007b5e01b */
[----:B------:R-:W-:Y:S02]  /*e70e0*/  LOP3.LUT R81, R71, R46, RZ, 0x3c, !PT ;  /* 0x0000002e47517212 */ /* 0x000fe400078e3cff */
[----:B------:R-:W-:-:S02]  /*e70f0*/  LOP3.LUT R57, R82, R45, RZ, 0x3c, !PT ;  /* 0x0000002d52397212 */ /* 0x000fc400078e3cff */
[----:B------:R-:W-:Y:S02]  /*e7100*/  IADD3 R59, P0, R59, R85, RZ ;  /* 0x000000553b3b7210 */ /* 0x000fe40007f1e0ff */
[----:B------:R-:W-:Y:S02]  /*e7110*/  IADD3.X R87, R83, R78, R25, P2, P3 ;  /* 0x0000004e53577210 */ /* 0x000fe400017e6419 */
        /* <DEDUP_REMOVED lines=29> */
[----:B------:R-:W-:Y:S02]  /*e72f0*/  SHF.L.W.U32.HI R86, R86, 0x8, R95 ;  /* 0x0000000856567819 */ /* 0x000fe40000010e5f */
[-C--:B------:R-:W-:Y:S02]  /*e7300*/  LOP3.LUT R46, R83, R71.reuse, R46, 0x96, !PT ;  /* 0x00000047532e7212 */ /* 0x080fe400078e962e */
[----:B------:R-:W-:Y:S02]  /*e7310*/  IADD3.X R71, R89, R71, R18, P2, P3 ;  /* 0x0000004759477210 */ /* 0x000fe400017e6412 */
[----:B------:R-:W-:Y:S02]  /*e7320*/  IADD3.X R60, R62, R97, R21, P0, P1 ;  /* 0x000000613e3c7210 */ /* 0x000fe400007e2415 */
[----:B------:R-:W-:-:S02]  /*e7330*/  IADD3 R74, P0, P1, R93, R72, R20 ;  /* 0x000000485d4a7210 */ /* 0x000fc4000791e014 */
[----:B------:R-:W-:Y:S02]  /*e7340*/  IADD3 R84, P2, P3, R86, R77, R66 ;  /* 0x0000004d56547210 */ /* 0x000fe40007b5e042 */
[----:B------:R-:W-:Y:S02]  /*e7350*/  LOP3.LUT R90, R75, R97, R58, 0x96, !PT ;  /* 0x000000614b5a7212 */ /* 0x000fe400078e963a */
[----:B------:R-:W-:Y:S02]  /*e7360*/  LOP3.LUT R95, R71, R76, R44, 0x96, !PT ;  /* 0x0000004c475f7212 */ /* 0x000fe400078e962c */
[----:B------:R-:W-:Y:S02]  /*e7370*/  LOP3.LUT R97, R60, R80, R47, 0x96, !PT ;  /* 0x000000503c617212 */ /* 0x000fe400078e962f */
[-C--:B------:R-:W-:Y:S02]  /*e7380*/  LOP3.LUT R47, R74, R82.reuse, R45, 0x96, !PT ;  /* 0x000000524a2f7212 */ /* 0x080fe400078e962d */
[----:B------:R-:W-:-:S02]  /*e7390*/  IADD3.X R76, R78, R82, R23, P0, P1 ;  /* 0x000000524e4c7210 */ /* 0x000fc400007e2417 */
[-C--:B------:R-:W-:Y:S02]  /*e73a0*/  LOP3.LUT R45, R84, R87.reuse, R10, 0x96, !PT ;  /* 0x00000057542d7212 */ /* 0x080fe400078e960a */
        /* <DEDUP_REMOVED lines=17> */
[----:B------:R-:W-:Y:S01]  /*e74c0*/  IADD3 R90, P0, R46, R59, RZ ;  /* 0x0000003b2e5a7210 */ /* 0x000fe20007f1e0ff */
[----:B------:R-:W-:Y:S01]  /*e74d0*/  IMAD.X R68, R47, 0x1, R68, P2 ;  /* 0x000000012f447824 */ /* 0x000fe200010e0644 */
[----:B------:R-:W-:-:S02]  /*e74e0*/  SHF.L.W.U32.HI R70, R88, 0x1, R77 ;  /* 0x0000000158467819 */ /* 0x000fc40000010e4d */
[----:B------:R-:W-:Y:S01]  /*e74f0*/  SHF.L.W.U32.HI R77, R77, 0x1, R88 ;  /* 0x000000014d4d7819 */ /* 0x000fe20000010e58 */
[----:B------:R-:W-:Y:S02]  /*e7500*/  IMAD.X R88, R42, 0x1, R73, P1 ;  /* 0x000000012a587824 */ /* 0x000fe400008e0649 */
[----:B------:R-:W-:Y:S01]  /*e7510*/  IMAD.X R92, R58, 0x1, R57, P0 ;  /* 0x000000013a5c7824 */ /* 0x000fe200000e0639 */
        /* <DEDUP_REMOVED lines=11> */
[----:B------:R-:W-:Y:S02]  /*e75d0*/  IADD3.X R99, R77, R60, R36, P2, P3 ;  /* 0x0000003c4d637210 */ /* 0x000fe400017e6424 */
        /* <DEDUP_REMOVED lines=130> */
[----:B------:R-:W-:-:S02]  /*e7e00*/  IADD3.X R73, R80, R75, R15, P2, P3 ;  /* 0x0000004b50497210 */ /* 0x000fc400017e640f */
[-C--:B------:R-:W-:Y:S02]  /*e7e10*/  LOP3.LUT R88, R74, R90.reuse, R71, 0x96, !PT ;  /* 0x0000005a4a587212 */ /* 0x080fe400078e9647 */
[----:B------:R-:W-:Y:S02]  /*e7e20*/  IADD3.X R58, R68, R90, R37, P0, P1 ;  /* 0x0000005a443a7210 */ /* 0x000fe400007e2425 */
[----:B------:R-:W-:Y:S02]  /*e7e30*/  LOP3.LUT R46, R89, R75, R46, 0x96, !PT ;  /* 0x0000004b592e7212 */ /* 0x000fe400078e962e */
[----:B------:R-:W-:Y:S02]  /*e7e40*/  IADD3 R71, P0, P1, R91, R60, R38 ;  /* 0x0000003c5b477210 */ /* 0x000fe4000791e026 */
[----:B------:R-:W-:Y:S02]  /*e7e50*/  IADD3 R75, P2, P3, R86, R70, R17 ;  /* 0x00000046564b7210 */ /* 0x000fe40007b5e011 */
[----:B------:R-:W-:-:S02]  /*e7e60*/  LOP3.LUT R95, R73, R77, R44, 0x96, !PT ;  /* 0x0000004d495f7212 */ /* 0x000fc400078e962c */
[----:B------:R-:W-:Y:S02]  /*e7e70*/  LOP3.LUT R97, R58, R62, R47, 0x96, !PT ;  /* 0x0000003e3a617212 */ /* 0x000fe400078e962f */
[-C--:B------:R-:W-:Y:S02]  /*e7e80*/  LOP3.LUT R47, R71, R82.reuse, R45, 0x96, !PT ;  /* 0x00000052472f7212 */ /* 0x080fe400078e962d */
[-C--:B------:R-:W-:Y:S02]  /*e7e90*/  LOP3.LUT R45, R75, R87.reuse, R10, 0x96, !PT ;  /* 0x000000574b2d7212 */ /* 0x080fe400078e960a */
[----:B------:R-:W-:Y:S02]  /*e7ea0*/  SHF.L.W.U32.HI R10, R46, 0x10, R95 ;  /* 0x000000102e0a7819 */ /* 0x000fe40000010e5f */
[----:B------:R-:W-:Y:S02]  /*e7eb0*/  IADD3.X R82, R81, R82, R6, P0, P1 ;  /* 0x0000005251527210 */ /* 0x000fe400007e2406 */
[----:B------:R-:W-:-:S02]  /*e7ec0*/  IADD3.X R77, R79, R87, R18, P2, P3 ;  /* 0x000000574f4d7210 */ /* 0x000fc400017e6412 */
[----:B------:R-:W-:Y:S02]  /*e7ed0*/  SHF.L.W.U32.HI R44, R95, 0x10, R46 ;  /* 0x000000105f2c7819 */ /* 0x000fe40000010e2e */
[----:B------:R-:W-:Y:S02]  /*e7ee0*/  IADD3 R62, P0, R10, R83, RZ ;  /* 0x000000530a3e7210 */ /* 0x000fe40007f1e0ff */
[----:B------:R-:W-:Y:S02]  /*e7ef0*/  LOP3.LUT R46, R77, R70, R42, 0x96, !PT ;  /* 0x000000464d2e7212 */ /* 0x000fe400078e962a */
[----:B------:R-:W-:Y:S01]  /*e7f00*/  LOP3.LUT R60, R82, R60, R11, 0x96, !PT ;  /* 0x0000003c523c7212 */ /* 0x000fe200078e960b */
        /* <DEDUP_REMOVED lines=166> */
[----:B------:R-:W-:Y:S02]  /*e8970*/  LOP3.LUT R81, R70, R81, R44, 0x96, !PT ;  /* 0x0000005146517212 */ /* 0x000fe400078e962c */
[-C--:B------:R-:W-:Y:S02]  /*e8980*/  LOP3.LUT R47, R76, R80.reuse, R45, 0x96, !PT ;  /* 0x000000504c2f7212 */ /* 0x080fe400078e962d */
        /* <DEDUP_REMOVED lines=11> */
[----:B------:R-:W-:Y:S02]  /*e8a40*/  SHF.L.W.U32.HI R45, R45, 0x10, R46 ;  /* 0x000000102d2d7819 */ /* 0x000fe40000010e2e */
[----:B------:R-:W-:Y:S02]  /*e8a50*/  LOP3.LUT R84, R82, R93, RZ, 0x3c, !PT ;  /* 0x0000005d52547212 */ /* 0x000fe400078e3cff */
        /* <DEDUP_REMOVED lines=136> */
[----:B------:R-:W-:Y:S02]  /*e92e0*/  IMAD.X R75, R84, 0x1, R75, P2 ;  /* 0x00000001544b7824 */ /* 0x000fe400010e064b */
        /* <DEDUP_REMOVED lines=16> */
[-C--:B------:R-:W-:Y:S02]  /*e93f0*/  IADD3.X R62, R56, R95.reuse, R15, P0, P1 ;  /* 0x0000005f383e7210 */ /* 0x080fe400007e240f */
[----:B------:R-:W-:Y:S02]  /*e9400*/  SHF.L.W.U32.HI R86, R86, 0x8, R87 ;  /* 0x0000000856567819 */ /* 0x000fe40000010e57 */
[----:B------:R-:W-:Y:S02]  /*e9410*/  LOP3.LUT R88, R71, R95, R58, 0x96, !PT ;  /* 0x0000005f47587212 */ /* 0x000fe400078e963a */
[-C--:B------:R-:W-:Y:S02]  /*e9420*/  LOP3.LUT R46, R85, R61.reuse, R46, 0x96, !PT ;  /* 0x0000003d552e7212 */ /* 0x080fe400078e962e */
[----:B------:R-:W-:Y:S02]  /*e9430*/  IADD3.X R61, R82, R61, R19, P2, P3 ;  /* 0x0000003d523d7210 */ /* 0x000fe400017e6413 */
[----:B------:R-:W-:-:S02]  /*e9440*/  IADD3 R78, P0, P1, R89, R60, R66 ;  /* 0x0000003c594e7210 */ /* 0x000fc4000791e042 */
[----:B------:R-:W-:Y:S02]  /*e9450*/  LOP3.LUT R95, R62, R76, R47, 0x96, !PT ;  /* 0x0000004c3e5f7212 */ /* 0x000fe400078e962f */
[----:B------:R-:W-:Y:S02]  /*e9460*/  IADD3 R76, P2, P3, R86, R72, R27 ;  /* 0x00000048564c7210 */ /* 0x000fe40007b5e01b */
        /* <DEDUP_REMOVED lines=71> */
[----:B------:R-:W-:-:S02]  /*e98e0*/  SHF.L.W.U32.HI R79, R79, 0x8, R56 ;  /* 0x000000084f4f7819 */ /* 0x000fc40000010e38 */
[----:B------:R-:W-:Y:S02]  /*e98f0*/  LOP3.LUT R75, R60, R75, RZ, 0x3c, !PT ;  /* 0x0000004b3c4b7212 */ /* 0x000fe400078e3cff */
[----:B------:R-:W-:Y:S02]  /*e9900*/  LOP3.LUT R84, R72, R81, RZ, 0x3c, !PT ;  /* 0x0000005148547212 */ /* 0x000fe400078e3cff */
[----:B------:R-:W-:Y:S02]  /*e9910*/  IADD3 R78, P0, P1, R95, R70, R65 ;  /* 0x000000465f4e7210 */ /* 0x000fe4000791e041 */
[----:B------:R-:W-:Y:S02]  /*e9920*/  LOP3.LUT R74, R61, R74, RZ, 0x3c, !PT ;  /* 0x0000004a3d4a7212 */ /* 0x000fe400078e3cff */
[----:B------:R-:W-:Y:S02]  /*e9930*/  IADD3 R81, P2, P3, R79, R85, R24 ;  /* 0x000000554f517210 */ /* 0x000fe40007b5e018 */
[----:B------:R-:W-:-:S02]  /*e9940*/  SHF.L.W.U32.HI R76, R84, 0x8, R75 ;  /* 0x00000008544c7819 */ /* 0x000fc40000010e4b */
[-C--:B------:R-:W-:Y:S02]  /*e9950*/  IADD3.X R56, R80, R86.reuse, R5, P0, P1 ;  /* 0x0000005650387210 */ /* 0x080fe400007e2405 */
[----:B------:R-:W-:Y:S02]  /*e9960*/  SHF.L.W.U32.HI R83, R97, 0x8, R74 ;  /* 0x0000000861537819 */ /* 0x000fe40000010e4a */
[----:B------:R-:W-:Y:S02]  /*e9970*/  SHF.L.W.U32.HI R82, R74, 0x8, R97 ;  /* 0x000000084a527819 */ /* 0x000fe40000010e61 */
[----:B------:R-:W-:Y:S02]  /*e9980*/  SHF.L.W.U32.HI R84, R75, 0x8, R84 ;  /* 0x000000084b547819 */ /* 0x000fe40000010e54 */
[----:B------:R-:W-:Y:S02]  /*e9990*/  LOP3.LUT R74, R78, R86, R47, 0x96, !PT ;  /* 0x000000564e4a7212 */ /* 0x000fe400078e962f */
[----:B------:R-:W-:-:S02]  /*e99a0*/  LOP3.LUT R86, R81, R73, R58, 0x96, !PT ;  /* 0x0000004951567212 */ /* 0x000fc400078e963a */
[----:B------:R-:W-:Y:S02]  /*e99b0*/  IADD3.X R73, R77, R73, R26, P2, P3 ;  /* 0x000000494d497210 */ /* 0x000fe400017e641a */
[----:B------:R-:W-:Y:S02]  /*e99c0*/  LOP3.LUT R45, R56, R70, R45, 0x96, !PT ;  /* 0x00000046382d7212 */ /* 0x000fe400078e962d */
[----:B------:R-:W-:Y:S02]  /*e99d0*/  IADD3 R75, P0, P1, R82, R71, R0 ;  /* 0x00000047524b7210 */ /* 0x000fe4000791e000 */
        /* <DEDUP_REMOVED lines=90> */
[-C--:B------:R-:W-:Y:S02]  /*e9f80*/  IADD3.X R87, R86, R80.reuse, R39, P0, P1 ;  /* 0x0000005056577210 */ /* 0x080fe400007e2427 */
[-C--:B------:R-:W-:Y:S02]  /*e9f90*/  IADD3.X R81, R82, R85.reuse, R37, P2, P3 ;  /* 0x0000005552517210 */ /* 0x080fe400017e6425 */
        /* <DEDUP_REMOVED lines=14> */
[----:B------:R-:W-:Y:S02]  /*ea080*/  LOP3.LUT R84, R76, R93, RZ, 0x3c, !PT ;  /* 0x0000005d4c547212 */ /* 0x000fe400078e3cff */
        /* <DEDUP_REMOVED lines=37> */
[----:B------:R-:W-:Y:S02]  /*ea2e0*/  LOP3.LUT R46, R74, R47, RZ, 0x3c, !PT ;  /* 0x0000002f4a2e7212 */ /* 0x000fe400078e3cff */
[----:B------:R-:W-:Y:S02]  /*ea2f0*/  LOP3.LUT R56, R61, R10, RZ, 0x3c, !PT ;  /* 0x0000000a3d387212 */ /* 0x000fe400078e3cff */
[----:B------:R-:W-:Y:S01]  /*ea300*/  IADD3 R76, P3, R73, R76, RZ ;  /* 0x0000004c494c7210 */ /* 0x000fe20007f7e0ff */
        /* <DEDUP_REMOVED lines=23> */
[-C--:B------:R-:W-:Y:S02]  /*ea480*/  IADD3.X R60, R86, R70.reuse, R23, P0, P1 ;  /* 0x00000046563c7210 */ /* 0x080fe400007e2417 */
[----:B------:R-:W-:Y:S02]  /*ea490*/  LOP3.LUT R92, R68, R70, R57, 0x96, !PT ;  /* 0x00000046445c7212 */ /* 0x000fe400078e9639 */
[-C--:B------:R-:W-:Y:S02]  /*ea4a0*/  LOP3.LUT R58, R85, R75.reuse, R58, 0x96, !PT ;  /* 0x0000004b553a7212 */ /* 0x080fe400078e963a */
[----:B------:R-:W-:Y:S02]  /*ea4b0*/  IADD3.X R70, R72, R75, R7, P2, P3 ;  /* 0x0000004b48467210 */ /* 0x000fe400017e6407 */
[----:B------:R-:W-:Y:S02]  /*ea4c0*/  IADD3 R75, P0, P1, R89, R61, R22 ;  /* 0x0000003d594b7210 */ /* 0x000fe4000791e016 */
[----:B------:R-:W-:-:S02]  /*ea4d0*/  IADD3 R83, P2, P3, R90, R82, R41 ;  /* 0x000000525a537210 */ /* 0x000fc40007b5e029 */
[----:B------:R-:W-:Y:S02]  /*ea4e0*/  LOP3.LUT R93, R60, R79, R45, 0x96, !PT ;  /* 0x0000004f3c5d7212 */ /* 0x000fe400078e962d */
[----:B------:R-:W-:Y:S02]  /*ea4f0*/  IADD3.X R79, R78, R87, R21, P0, P1 ;  /* 0x000000574e4f7210 */ /* 0x000fe400007e2415 */
[-C--:B------:R-:W-:Y:S02]  /*ea500*/  LOP3.LUT R57, R83, R81.reuse, R42, 0x96, !PT ;  /* 0x0000005153397212 */ /* 0x080fe400078e962a */
[----:B------:R-:W-:Y:S02]  /*ea510*/  SHF.L.W.U32.HI R42, R92, 0x10, R93 ;  /* 0x000000105c2a7819 */ /* 0x000fe40000010e5d */
        /* <DEDUP_REMOVED lines=79> */
[-C--:B------:R-:W-:Y:S02]  /*eaa10*/  LOP3.LUT R60, R62, R68.reuse, R47, 0x96, !PT ;  /* 0x000000443e3c7212 */ /* 0x080fe400078e962f */
[----:B------:R-:W-:Y:S02]  /*eaa20*/  IADD3.X R81, R77, R68, R8, P2, P3 ;  /* 0x000000444d517210 */ /* 0x000fe400017e6408 */
[----:B------:R-:W-:Y:S02]  /*eaa30*/  IADD3 R82, P0, P1, R84, R46, R67 ;  /* 0x0000002e54527210 */ /* 0x000fe4000791e043 */
[----:B------:R-:W-:-:S02]  /*eaa40*/  IADD3 R47, P2, P3, R88, R83, R24 ;  /* 0x00000053582f7210 */ /* 0x000fc40007b5e018 */
[----:B------:R-:W-:Y:S02]  /*eaa50*/  LOP3.LUT R71, R78, R90, R71, 0x96, !PT ;  /* 0x0000005a4e477212 */ /* 0x000fe400078e9647 */
[----:B------:R-:W-:Y:S02]  /*eaa60*/  LOP3.LUT R68, R58, R56, R57, 0x96, !PT ;  /* 0x000000383a447212 */ /* 0x000fe400078e9639 */
[----:B------:R-:W-:Y:S02]  /*eaa70*/  LOP3.LUT R56, R82, R72, R45, 0x96, !PT ;  /* 0x0000004852387212 */ /* 0x000fe400078e962d */
[----:B------:R-:W-:Y:S02]  /*eaa80*/  LOP3.LUT R45, R47, R89, R10, 0x96, !PT ;  /* 0x000000592f2d7212 */ /* 0x000fe400078e960a */
[----:B------:R-:W-:Y:S02]  /*eaa90*/  SHF.L.W.U32.HI R10, R71, 0x10, R68 ;  /* 0x00000010470a7819 */ /* 0x000fe40000010e44 */
[----:B------:R-:W-:-:S02]  /*eaaa0*/  LOP3.LUT R85, R81, R85, R44, 0x96, !PT ;  /* 0x0000005551557212 */ /* 0x000fc400078e962c */
[----:B------:R-:W-:Y:S02]  /*eaab0*/  IADD3.X R72, R76, R72, R37, P0, P1 ;  /* 0x000000484c487210 */ /* 0x000fe400007e2425 */
        /* <DEDUP_REMOVED lines=66> */
[----:B------:R-:W-:Y:S02]  /*eaee0*/  IADD3 R59, P0, P1, R97, R77, R14 ;  /* 0x0000004d613b7210 */ /* 0x000fe4000791e00e */
[----:B------:R-:W-:-:S02]  /*eaef0*/  LOP3.LUT R79, R58, R79, RZ, 0x3c, !PT ;  /* 0x0000004f3a4f7212 */ /* 0x000fc400078e3cff */
[----:B------:R-:W-:Y:S02]  /*eaf00*/  LOP3.LUT R80, R61, R76, RZ, 0x3c, !PT ;  /* 0x0000004c3d507212 */ /* 0x000fe400078e3cff */
[----:B------:R-:W-:Y:S02]  /*eaf10*/  LOP3.LUT R83, R71, R83, RZ, 0x3c, !PT ;  /* 0x0000005347537212 */ /* 0x000fe400078e3cff */
[----:B------:R-:W-:Y:S02]  /*eaf20*/  LOP3.LUT R72, R68, R85, RZ, 0x3c, !PT ;  /* 0x0000005544487212 */ /* 0x000fe400078e3cff */
[----:B------:R-:W-:Y:S02]  /*eaf30*/  IADD3.X R57, R84, R99, R15, P0, P1 ;  /* 0x0000006354397210 */ /* 0x000fe400007e240f */
[----:B------:R-:W-:Y:S02]  /*eaf40*/  SHF.L.W.U32.HI R76, R80, 0x8, R79 ;  /* 0x00000008504c7819 */ /* 0x000fe40000010e4f */
[----:B------:R-:W-:-:S02]  /*eaf50*/  SHF.L.W.U32.HI R89, R83, 0x8, R72 ;  /* 0x0000000853597819 */ /* 0x000fc40000010e48 */
[----:B------:R-:W-:Y:S02]  /*eaf60*/  SHF.L.W.U32.HI R80, R79, 0x8, R80 ;  /* 0x000000084f507819 */ /* 0x000fe40000010e50 */
[----:B------:R-:W-:Y:S02]  /*eaf70*/  SHF.L.W.U32.HI R79, R72, 0x8, R83 ;  /* 0x00000008484f7819 */ /* 0x000fe40000010e53 */
[----:B------:R-:W-:Y:S02]  /*eaf80*/  LOP3.LUT R60, R59, R99, R60, 0x96, !PT ;  /* 0x000000633b3c7212 */ /* 0x000fe400078e963c */
[----:B------:R-:W-:Y:S02]  /*eaf90*/  IADD3 R83, P0, P1, R75, R78, R16 ;  /* 0x0000004e4b537210 */ /* 0x000fe4000791e010 */
[----:B------:R-:W-:Y:S02]  /*eafa0*/  LOP3.LUT R99, R57, R77, R56, 0x96, !PT ;  /* 0x0000004d39637212 */ /* 0x000fe400078e9638 */
[----:B------:R-:W-:-:S02]  /*eafb0*/  IADD3 R77, P4, P5, R89, R82, R38 ;  /* 0x00000052594d7210 */ /* 0x000fc40007d9e026 */
[----:B------:R-:W-:Y:S02]  /*eafc0*/  IADD3 R85, P2, P3, R80, R47, R20 ;  /* 0x0000002f50557210 */ /* 0x000fe40007b5e014 */
[-C--:B------:R-:W-:Y:S02]  /*eafd0*/  LOP3.LUT R88, R83, R95.reuse, R46, 0x96, !PT ;  /* 0x0000005f53587212 */ /* 0x080fe400078e962e */
[----:B------:R-:W-:Y:S02]  /*eafe0*/  IADD3.X R72, R70, R95, R19, P0, P1 ;  /* 0x0000005f46487210 */ /* 0x000fe400007e2413 */
[----:B------:R-:W-:Y:S02]  /*eaff0*/  LOP3.LUT R46, R77, R93, R42, 0x96, !PT ;  /* 0x0000005d4d2e7212 */ /* 0x000fe400078e962a */
[----:B------:R-:W-:Y:S02]  /*eb000*/  SHF.L.W.U32.HI R42, R60, 0x10, R99 ;  /* 0x000000103c2a7819 */ /* 0x000fe40000010e63 */
[----:B------:R-:W-:-:S02]  /*eb010*/  LOP3.LUT R86, R85, R81, R44, 0x96, !PT ;  /* 0x0000005155567212 */ /* 0x000fc400078e962c */
[----:B------:R-:W-:Y:S02]  /*eb020*/  IADD3.X R81, R76, R81, R23, P2, P3 ;  /* 0x000000514c517210 */ /* 0x000fe400017e6417 */
        /* <DEDUP_REMOVED lines=12> */
[----:B------:R-:W-:Y:S02]  /*eb0f0*/  SHF.L.W.U32.HI R45, R93, 0x10, R88 ;  /* 0x000000105d2d7819 */ /* 0x000fe40000010e58 */
[----:B------:R-:W-:Y:S02]  /*eb100*/  IADD3 R90, P0, R10, R73, RZ ;  /* 0x000000490a5a7210 */ /* 0x000fe40007f1e0ff */
[----:B------:R-:W-:Y:S02]  /*eb110*/  LOP3.LUT R97, R78, R97, RZ, 0x3c, !PT ;  /* 0x000000614e617212 */ /* 0x000fe400078e3cff */
[----:B------:R-:W-:Y:S01]  /*eb120*/  LOP3.LUT R84, R60, R84, RZ, 0x3c, !PT ;  /* 0x000000543c547212 */ /* 0x000fe200078e3cff */
[----:B------:R-:W-:Y:S01]  /*eb130*/  IMAD.X R92, R45, 0x1, R62, P0 ;  /* 0x000000012d5c7824 */ /* 0x000fe200000e063e */
        /* <DEDUP_REMOVED lines=43> */
[----:B------:R-:W-:-:S02]  /*eb3f0*/  IADD3 R59, P3, R59, R88, RZ ;  /* 0x000000583b3b7210 */ /* 0x000fc40007f7e0ff */
[----:B------:R-:W-:Y:S02]  /*eb400*/  LOP3.LUT R6, R7, R10, RZ, 0x3c, !PT ;  /* 0x0000000a07067212 */ /* 0x000fe400078e3cff */
[----:B------:R-:W-:Y:S02]  /*eb410*/  SHF.L.W.U32.HI R57, R77, 0x8, R38 ;  /* 0x000000084d397819 */ /* 0x000fe40000010e26 */
        /* <DEDUP_REMOVED lines=8> */
[----:B------:R-:W-:Y:S02]  /*eb4a0*/  IADD3 R76, P2, P3, R60, R75, R27 ;  /* 0x0000004b3c4c7210 */ /* 0x000fe40007b5e01b */
[----:B------:R-:W-:Y:S02]  /*eb4b0*/  SHF.L.W.U32.HI R68, R68, 0x8, R77 ;  /* 0x0000000844447819 */ /* 0x000fe40000010e4d */
[----:B------:R-:W-:-:S02]  /*eb4c0*/  LOP3.LUT R0, R59, R0, RZ, 0x3c, !PT ;  /* 0x000000003b007212 */ /* 0x000fc400078e3cff */
[----:B------:R-:W-:Y:S02]  /*eb4d0*/  LOP3.LUT R79, R58, R79, RZ, 0x3c, !PT ;  /* 0x0000004f3a4f7212 */ /* 0x000fe400078e3cff */
[----:B------:R-:W-:Y:S02]  /*eb4e0*/  IADD3.X R17, R57, R89, R18, P0, P1 ;  /* 0x0000005939117210 */ /* 0x000fe400007e2412 */
[-C--:B------:R-:W-:Y:S02]  /*eb4f0*/  IADD3.X R78, R16, R82.reuse, R25, P2, P3 ;  /* 0x00000052104e7210 */ /* 0x080fe400017e6419 */
[----:B------:R-:W-:Y:S02]  /*eb500*/  IADD3 R77, P0, P1, R68, R73, R14 ;  /* 0x00000049444d7210 */ /* 0x000fe4000791e00e */
[----:B------:R-:W-:Y:S02]  /*eb510*/  SHF.L.W.U32.HI R72, R0, 0x8, R79 ;  /* 0x0000000800487819 */ /* 0x000fe40000010e4f */
[----:B------:R-:W-:-:S02]  /*eb520*/  LOP3.LUT R14, R76, R82, R47, 0x96, !PT ;  /* 0x000000524c0e7212 */ /* 0x000fc400078e962f */
[----:B------:R-:W-:Y:S02]  /*eb530*/  LOP3.LUT R75, R78, R75, R46, 0x96, !PT ;  /* 0x0000004b4e4b7212 */ /* 0x000fe400078e962e */
[----:B------:R-:W-:Y:S02]  /*eb540*/  LOP3.LUT R27, R83, R89, R56, 0x96, !PT ;  /* 0x00000059531b7212 */ /* 0x000fe400078e9638 */
[----:B------:R-:W-:Y:S02]  /*eb550*/  IADD3.X R46, R62, R81, R15, P0, P1 ;  /* 0x000000513e2e7210 */ /* 0x000fe400007e240f */
[----:B------:R-:W-:Y:S02]  /*eb560*/  SHF.L.W.U32.HI R70, R79, 0x8, R0 ;  /* 0x000000084f467819 */ /* 0x000fe40000010e00 */
[----:B------:R-:W-:Y:S02]  /*eb570*/  IADD3 R56, P2, P3, R72, R7, R69 ;  /* 0x0000000748387210 */ /* 0x000fe40007b5e045 */
[----:B------:R-:W-:-:S02]  /*eb580*/  SHF.L.W.U32.HI R0, R14, 0x10, R75 ;  /* 0x000000100e007819 */ /* 0x000fc40000010e4b */
[----:B------:R-:W-:Y:S02]  /*eb590*/  LOP3.LUT R6, R77, R81, R44, 0x96, !PT ;  /* 0x000000514d067212 */ /* 0x000fe400078e962c */
[----:B------:R-:W-:Y:S02]  /*eb5a0*/  LOP3.LUT R73, R46, R73, R42, 0x96, !PT ;  /* 0x000000492e497212 */ /* 0x000fe400078e962a */
[-C--:B------:R-:W-:Y:S02]  /*eb5b0*/  IADD3.X R47, R70, R74.reuse, R39, P2, P3 ;  /* 0x0000004a462f7210 */ /* 0x080fe400017e6427 */
[----:B------:R-:W-:Y:S02]  /*eb5c0*/  LOP3.LUT R45, R56, R74, R45, 0x96, !PT ;  /* 0x0000004a382d7212 */ /* 0x000fe400078e962d */
[----:B------:R-:W-:Y:S02]  /*eb5d0*/  LOP3.LUT R40, R17, R40, R11, 0x96, !PT ;  /* 0x0000002811287212 */ /* 0x000fe400078e960b */
[----:B------:R-:W-:-:S02]  /*eb5e0*/  SHF.L.W.U32.HI R11, R75, 0x10, R14 ;  /* 0x000000104b0b7819 */ /* 0x000fc40000010e0e */
[----:B------:R-:W-:Y:S02]  /*eb5f0*/  IADD3 R74, P0, R0, R85, RZ ;  /* 0x00000055004a7210 */ /* 0x000fe40007f1e0ff */
[----:B------:R-:W-:Y:S02]  /*eb600*/  SHF.L.W.U32.HI R14, R73, 0x10, R6 ;  /* 0x00000010490e7819 */ /* 0x000fe40000010e06 */
[----:B------:R-:W-:Y:S02]  /*eb610*/  LOP3.LUT R10, R47, R7, R10, 0x96, !PT ;  /* 0x000000072f0a7212 */ /* 0x000fe400078e960a */
[----:B------:R-:W-:Y:S01]  /*eb620*/  SHF.L.W.U32.HI R6, R6, 0x10, R73 ;  /* 0x0000001006067819 */ /* 0x000fe20000010e49 */
[----:B------:R-:W-:Y:S01]  /*eb630*/  IMAD.X R75, R11, 0x1, R80, P0 ;  /* 0x000000010b4b7824 */ /* 0x000fe200000e0650 */
[----:B------:R-:W-:Y:S02]  /*eb640*/  SHF.L.W.U32.HI R15, R10, 0x10, R45 ;  /* 0x000000100a0f7819 */ /* 0x000fe40000010e2d */
[----:B------:R-:W-:-:S02]  /*eb650*/  IADD3 R69, P0, R6, R71, RZ ;  /* 0x0000004706457210 */ /* 0x000fc40007f1e0ff */
[----:B------:R-:W-:Y:S02]  /*eb660*/  SHF.L.W.U32.HI R10, R45, 0x10, R10 ;  /* 0x000000102d0a7819 */ /* 0x000fe40000010e0a */
[----:B------:R-:W-:Y:S01]  /*eb670*/  SHF.L.W.U32.HI R7, R27, 0x10, R40 ;  /* 0x000000101b077819 */ /* 0x000fe20000010e28 */
[----:B------:R-:W-:Y:S01]  /*eb680*/  IMAD.X R73, R14, 0x1, R61, P0 ;  /* 0x000000010e497824 */ /* 0x000fe200000e063d */
[----:B------:R-:W-:Y:S02]  /*eb690*/  LOP3.LUT R18, R75, R16, RZ, 0x3c, !PT ;  /* 0x000000104b127212 */ /* 0x000fe400078e3cff */
[----:B------:R-:W-:Y:S02]  /*eb6a0*/  IADD3 R59, P1, R10, R59, RZ ;  /* 0x0000003b0a3b7210 */ /* 0x000fe40007f3e0ff */
[----:B------:R-:W-:Y:S02]  /*eb6b0*/  SHF.L.W.U32.HI R16, R40, 0x10, R27 ;  /* 0x0000001028107819 */ /* 0x000fe40000010e1b */
[----:B------:R-:W-:Y:S01]  /*eb6c0*/  IADD3 R79, P0, R7, R36, RZ ;  /* 0x00000024074f7210 */ /* 0x000fe20007f1e0ff */
[----:B------:R-:W-:Y:S01]  /*eb6d0*/  IMAD.X R39, R15, 0x1, R58, P1 ;  /* 0x000000010f277824 */ /* 0x000fe200008e063a */
[----:B------:R-:W-:-:S03]  /*eb6e0*/  LOP3.LUT R25, R74, R60, RZ, 0x3c, !PT ;  /* 0x0000003c4a197212 */ /* 0x000fc600078e3cff */
[----:B------:R-:W-:Y:S01]  /*eb6f0*/  IMAD.X R80, R16, 0x1, R19, P0 ;  /* 0x0000000110507824 */ /* 0x000fe200000e0613 */
        /* <DEDUP_REMOVED lines=17> */
[----:B------:R-:W-:-:S02]  /*eb810*/  SHF.L.W.U32.HI R36, R36, 0x1, R57 ;  /* 0x0000000124247819 */ /* 0x000fc40000010e39 */
[----:B------:R-:W-:Y:S02]  /*eb820*/  IADD3 R67, P2, P3, R18, R56, R67 ;  /* 0x0000003812437210 */ /* 0x000fe40007b5e043 */
[----:B------:R-:W-:Y:S02]  /*eb830*/  LOP3.LUT R68, R72, R15, RZ, 0x3c, !PT ;  /* 0x0000000f48447212 */ /* 0x000fe400078e3cff */
[----:B------:R-:W-:Y:S02]  /*eb840*/  IADD3.X R41, R44, R78, R43, P4, P5 ;  /* 0x0000004e2c297210 */ /* 0x000fe400027ea42b */
[----:B------:R-:W-:Y:S02]  /*eb850*/  IADD3.X R56, R38, R46, R23, P1, P0 ;  /* 0x0000002e26387210 */ /* 0x000fe40000fe0417 */
[----:B------:R-:W-:Y:S02]  /*eb860*/  IADD3.X R47, R36, R47, R37, P2, P3 ;  /* 0x0000002f242f7210 */ /* 0x000fe400017e6425 */
        /* <DEDUP_REMOVED lines=37> */
[----:B------:R-:W-:Y:S02]  /*ebac0*/  IADD3.X R57, R23, R56, R26, P2, P3 ;  /* 0x0000003817397210 */ /* 0x000fe400017e641a */
[-C--:B------:R-:W-:Y:S02]  /*ebad0*/  IADD3.X R21, R38, R41.reuse, R5, P1, P0 ;  /* 0x0000002926157210 */ /* 0x080fe40000fe0405 */
[----:B------:R-:W-:Y:S02]  /*ebae0*/  LOP3.LUT R25, R65, R41, R16, 0x96, !PT ;  /* 0x0000002941197212 */ /* 0x000fe400078e9610 */
[-C--:B------:R-:W-:Y:S02]  /*ebaf0*/  IADD3.X R41, R37, R47.reuse, R8, P4, P5 ;  /* 0x0000002f25297210 */ /* 0x080fe400027ea408 */
        /* <DEDUP_REMOVED lines=19> */
[----:B------:R-:W-:Y:S01]  /*ebc30*/  LOP3.LUT R32, R11, R15, R32, 0x96, !PT ;  /* 0x0000000f0b207212 */ /* 0x000fe200078e9620 */
[----:B------:R-:W-:Y:S01]  /*ebc40*/  IMAD.X R15, R5, 0x1, R70, P0 ;  /* 0x00000001050f7824 */ /* 0x000fe200000e0646 */
[----:B------:R-:W-:Y:S01]  /*ebc50*/  LOP3.LUT R10, R10, R63, R48, 0x96, !PT ;  /* 0x0000003f0a0a7212 */ /* 0x000fe200078e9630 */
[----:B------:R-:W-:Y:S01]  /*ebc60*/  IMAD.X R48, R0, 0x1, R59, P2 ;  /* 0x0000000100307824 */ /* 0x000fe200010e063b */
[C---:B------:R-:W-:Y:S02]  /*ebc70*/  LOP3.LUT R26, R36.reuse, R39, RZ, 0x3c, !PT ;  /* 0x00000027241a7212 */ /* 0x040fe400078e3cff */
[----:B------:R-:W-:Y:S01]  /*ebc80*/  LOP3.LUT R36, R36, R65, R52, 0x96, !PT ;  /* 0x0000004124247212 */ /* 0x000fe200078e9634 */
[----:B------:R-:W-:Y:S01]  /*ebc90*/  IMAD.X R52, R24, 0x1, R45, P3 ;  /* 0x0000000118347824 */ /* 0x000fe200018e062d */
[----:B------:R-:W-:Y:S01]  /*ebca0*/  LOP3.LUT R17, R27, R17, RZ, 0x3c, !PT ;  /* 0x000000111b117212 */ /* 0x000fe200078e3cff */
[----:B------:R-:W-:Y:S01]  /*ebcb0*/  IMAD.X R39, R19, 0x1, R60, P1 ;  /* 0x0000000113277824 */ /* 0x000fe200008e063c */
[----:B------:R-:W-:-:S02]  /*ebcc0*/  LOP3.LUT R20, R15, R20, RZ, 0x3c, !PT ;  /* 0x000000140f147212 */ /* 0x000fc400078e3cff */
[----:B------:R-:W-:Y:S02]  /*ebcd0*/  LOP3.LUT R55, R15, R57, R55, 0x96, !PT ;  /* 0x000000390f377212 */ /* 0x000fe400078e9637 */
[----:B------:R-:W-:Y:S02]  /*ebce0*/  LOP3.LUT R23, R48, R23, RZ, 0x3c, !PT ;  /* 0x0000001730177212 */ /* 0x000fe400078e3cff */
[----:B------:R-:W-:Y:S02]  /*ebcf0*/  SHF.L.W.U32.HI R15, R20, 0x1, R17 ;  /* 0x00000001140f7819 */ /* 0x000fe40000010e11 */
[----:B------:R-:W-:Y:S02]  /*ebd00*/  LOP3.LUT R37, R52, R37, RZ, 0x3c, !PT ;  /* 0x0000002534257212 */ /* 0x000fe400078e3cff */
[----:B------:R-:W-:Y:S02]  /*ebd10*/  SHF.L.W.U32.HI R17, R17, 0x1, R20 ;  /* 0x0000000111117819 */ /* 0x000fe40000010e14 */
[----:B------:R-:W-:-:S02]  /*ebd20*/  LOP3.LUT R33, R39, R41, R33, 0x96, !PT ;  /* 0x0000002927217212 */ /* 0x000fc400078e9621 */
[----:B------:R-:W-:Y:S02]  /*ebd30*/  LOP3.LUT R40, R11, R40, RZ, 0x3c, !PT ;  /* 0x000000280b287212 */ /* 0x000fe400078e3cff */
[----:B------:R-:W-:Y:S02]  /*ebd40*/  LOP3.LUT R39, R39, R38, RZ, 0x3c, !PT ;  /* 0x0000002627277212 */ /* 0x000fe400078e3cff */
[----:B------:R-:W-:Y:S02]  /*ebd50*/  SHF.L.W.U32.HI R6, R23, 0x1, R18 ;  /* 0x0000000117067819 */ /* 0x000fe40000010e12 */
[----:B------:R-:W-:Y:S02]  /*ebd60*/  LOP3.LUT R22, R27, R22, R54, 0x96, !PT ;  /* 0x000000161b167212 */ /* 0x000fe400078e9636 */
[----:B------:R-:W-:Y:S02]  /*ebd70*/  SHF.L.W.U32.HI R8, R37, 0x1, R26 ;  /* 0x0000000125087819 */ /* 0x000fe40000010e1a */
[----:B------:R-:W-:-:S02]  /*ebd80*/  SHF.L.W.U32.HI R18, R18, 0x1, R23 ;  /* 0x0000000112127819 */ /* 0x000fc40000010e17 */
[----:B------:R-:W-:Y:S02]  /*ebd90*/  LOP3.LUT R29, R17, R0, R29, 0x96, !PT ;  /* 0x00000000111d7212 */ /* 0x000fe400078e961d */
[----:B------:R-:W-:Y:S02]  /*ebda0*/  SHF.L.W.U32.HI R26, R26, 0x1, R37 ;  /* 0x000000011a1a7819 */ /* 0x000fe40000010e25 */
[----:B------:R-:W-:Y:S02]  /*ebdb0*/  SHF.R.U32.HI R0, RZ, 0x10, R36 ;  /* 0x00000010ff007819 */ /* 0x000fe40000011624 */
[----:B------:R-:W-:Y:S02]  /*ebdc0*/  LOP3.LUT R21, R52, R21, R53, 0x96, !PT ;  /* 0x0000001534157212 */ /* 0x000fe400078e9635 */
[----:B------:R-:W-:Y:S02]  /*ebdd0*/  SHF.L.W.U32.HI R37, R40, 0x1, R39 ;  /* 0x0000000128257819 */ /* 0x000fe40000010e27 */
[----:B------:R-:W-:-:S02]  /*ebde0*/  LOP3.LUT R14, R15, R14, R28, 0x96, !PT ;  /* 0x0000000e0f0e7212 */ /* 0x000fc400078e961c */
[----:B------:R-:W-:Y:S01]  /*ebdf0*/  LOP3.LUT R6, R6, R7, R12, 0x96, !PT ;  /* 0x0000000706067212 */ /* 0x000fe200078e960c */
[----:B------:R-:W-:Y:S01]  /*ebe00*/  IMAD.MOV.U32 R20, RZ, RZ, R36 ;  /* 0x000000ffff147224 */ /* 0x000fe200078e0024 */
[----:B------:R-:W-:Y:S01]  /*ebe10*/  LOP3.LUT R7, R18, R5, R13, 0x96, !PT ;  /* 0x0000000512077212 */ /* 0x000fe200078e960d */
[----:B------:R-:W-:Y:S01]  /*ebe20*/  IMAD.MOV.U32 R23, RZ, RZ, R55 ;  /* 0x000000ffff177224 */ /* 0x000fe200078e0037 */
[----:B------:R-:W-:Y:S02]  /*ebe30*/  SHF.R.U32.HI R15, RZ, 0x10, R22 ;  /* 0x00000010ff0f7819 */ /* 0x000fe40000011616 */
[----:B------:R-:W-:Y:S02]  /*ebe40*/  LOP3.LUT R5, R0, 0xff, RZ, 0xc0, !PT ;  /* 0x000000ff00057812 */ /* 0x000fe400078ec0ff */
[----:B------:R-:W-:Y:S02]  /*ebe50*/  LOP3.LUT R8, R8, R25, R34, 0x96, !PT ;  /* 0x0000001908087212 */ /* 0x000fe400078e9622 */
[----:B------:R-:W-:-:S02]  /*ebe60*/  LOP3.LUT R17, R37, R24, R31, 0x96, !PT ;  /* 0x0000001825117212 */ /* 0x000fc400078e961f */
[----:B------:R-:W-:Y:S02]  /*ebe70*/  SHF.R.U32.HI R13, RZ, 0x8, R21 ;  /* 0x00000008ff0d7819 */ /* 0x000fe40000011615 */
[----:B------:R-:W-:Y:S02]  /*ebe80*/  LOP3.LUT R0, R21, 0xff, RZ, 0xc0, !PT ;  /* 0x000000ff15007812 */ /* 0x000fe400078ec0ff */
[----:B------:R-:W-:Y:S02]  /*ebe90*/  LOP3.LUT R11, R48, R69, R49, 0x96, !PT ;  /* 0x00000045300b7212 */ /* 0x000fe400078e9631 */
[----:B------:R-:W-:Y:S02]  /*ebea0*/  SHF.R.U32.HI R12, RZ, 0x10, R10 ;  /* 0x00000010ff0c7819 */ /* 0x000fe4000001160a */
[----:B------:R-:W-:Y:S02]  /*ebeb0*/  SHF.R.U32.HI R24, RZ, 0x8, R55 ;  /* 0x00000008ff187819 */ /* 0x000fe40000011637 */
[----:B------:R-:W-:-:S02]  /*ebec0*/  LOP3.LUT R25, R55, 0xff, RZ, 0xc0, !PT ;  /* 0x000000ff37197812 */ /* 0x000fc400078ec0ff */
[----:B------:R-:W-:Y:S02]  /*ebed0*/  SHF.R.U64 R18, R36, 0x18, R21 ;  /* 0x0000001824127819 */ /* 0x000fe40000001215 */
[----:B------:R-:W-:Y:S02]  /*ebee0*/  LOP3.LUT R15, R15, 0xff, RZ, 0xc0, !PT ;  /* 0x000000ff0f0f7812 */ /* 0x000fe400078ec0ff */
[----:B------:R-:W-:Y:S01]  /*ebef0*/  SHF.R.U64 R28, R22, 0x18, R55 ;  /* 0x00000018161c7819 */ /* 0x000fe20000001237 */
[----:B------:R0:W-:Y:S01]  /*ebf00*/  STL.128 [R1+0x2f0], R20 ;  /* 0x0002f01401007387 */ /* 0x0001e20000100c00 */
[----:B------:R-:W-:Y:S02]  /*ebf10*/  PRMT R0, R13, 0x7604, R0 ;  /* 0x000076040d007816 */ /* 0x000fe40000000000 */
[----:B------:R-:W-:Y:S02]  /*ebf20*/  SHF.L.W.U32.HI R27, R39, 0x1, R40 ;  /* 0x00000001271b7819 */ /* 0x000fe40000010e28 */
[----:B------:R-:W-:-:S02]  /*ebf30*/  LOP3.LUT R35, R26, R19, R35, 0x96, !PT ;  /* 0x000000131a237212 */ /* 0x000fc400078e9623 */
[----:B------:R-:W-:Y:S02]  /*ebf40*/  LOP3.LUT R13, R12, 0xff, RZ, 0xc0, !PT ;  /* 0x000000ff0c0d7812 */ /* 0x000fe400078ec0ff */
[----:B------:R-:W-:Y:S01]  /*ebf50*/  PRMT R25, R24, 0x7604, R25 ;  /* 0x0000760418197816 */ /* 0x000fe20000000019 */
[----:B------:R1:W-:Y:S01]  /*ebf60*/  STL.64 [R1+0x2e8], R10 ;  /* 0x0002e80a01007387 */ /* 0x0003e20000100a00 */
[----:B------:R-:W-:Y:S02]  /*ebf70*/  PRMT R5, R18, 0x7604, R5 ;  /* 0x0000760412057816 */ /* 0x000fe40000000005 */
[--C-:B------:R-:W-:Y:S02]  /*ebf80*/  SHF.R.U32.HI R19, RZ, 0x8, R11.reuse ;  /* 0x00000008ff137819 */ /* 0x100fe4000001160b */
[----:B------:R-:W-:Y:S02]  /*ebf90*/  LOP3.LUT R12, R11, 0xff, RZ, 0xc0, !PT ;  /* 0x000000ff0b0c7812 */ /* 0x000fe400078ec0ff */
[----:B0-----:R-:W-:-:S02]  /*ebfa0*/  SHF.R.U64 R20, R10, 0x18, R11 ;  /* 0x000000180a147819 */ /* 0x001fc4000000120b */
[----:B------:R-:W-:Y:S02]  /*ebfb0*/  PRMT R24, R28, 0x7604, R15 ;  /* 0x000076041c187816 */ /* 0x000fe4000000000f */
[----:B------:R-:W-:Y:S02]  /*ebfc0*/  SHF.R.U32.HI R18, RZ, 0x10, R32 ;  /* 0x00000010ff127819 */ /* 0x000fe40000011620 */
[C---:B------:R-:W-:Y:S02]  /*ebfd0*/  LOP3.LUT R15, R10.reuse, 0xff, RZ, 0xc0, !PT ;  /* 0x000000ff0a0f7812 */ /* 0x040fe400078ec0ff */
[----:B-1----:R-:W-:Y:S02]  /*ebfe0*/  LOP3.LUT R10, R10, 0xffff, RZ, 0xc0, !PT ;  /* 0x0000ffff0a0a7812 */ /* 0x002fe400078ec0ff */
[----:B------:R-:W-:Y:S02]  /*ebff0*/  LOP3.LUT R16, R27, R16, R30, 0x96, !PT ;  /* 0x000000101b107212 */ /* 0x000fe400078e961e */
[----:B------:R-:W-:-:S02]  /*ec000*/  PRMT R13, R20, 0x7604, R13 ;  /* 0x00007604140d7816 */ /* 0x000fc4000000000d */
[----:B------:R-:W-:Y:S02]  /*ec010*/  PRMT R12, R19, 0x7604, R12 ;  /* 0x00007604130c7816 */ /* 0x000fe4000000000c */
[--C-:B------:R-:W-:Y:S02]  /*ec020*/  SHF.R.U32.HI R20, RZ, 0x8, R33.reuse ;  /* 0x00000008ff147819 */ /* 0x100fe40000011621 */
[----:B------:R-:W-:Y:S02]  /*ec030*/  LOP3.LUT R27, R33, 0xff, RZ, 0xc0, !PT ;  /* 0x000000ff211b7812 */ /* 0x000fe400078ec0ff */
[----:B------:R-:W-:Y:S02]  /*ec040*/  LOP3.LUT R18, R18, 0xff, RZ, 0xc0, !PT ;  /* 0x000000ff12127812 */ /* 0x000fe400078ec0ff */
[----:B------:R-:W-:Y:S02]  /*ec050*/  SHF.R.U64 R19, R32, 0x18, R33 ;  /* 0x0000001820137819 */ /* 0x000fe40000001221 */
[----:B------:R-:W-:-:S02]  /*ec060*/  SHF.R.U32.HI R10, RZ, 0x8, R10 ;  /* 0x00000008ff0a7819 */ /* 0x000fc4000001160a */
[----:B------:R-:W-:Y:S02]  /*ec070*/  PRMT R27, R20, 0x7604, R27 ;  /* 0x00007604141b7816 */ /* 0x000fe4000000001b */
[----:B------:R-:W-:Y:S02]  /*ec080*/  PRMT R26, R19, 0x7604, R18 ;  /* 0x00007604131a7816 */ /* 0x000fe40000000012 */
[--C-:B------:R-:W-:Y:S02]  /*ec090*/  SHF.R.U32.HI R23, RZ, 0x10, R21.reuse ;  /* 0x00000010ff177819 */ /* 0x100fe40000011615 */
[----:B------:R-:W-:Y:S02]  /*ec0a0*/  SHF.R.U32.HI R20, RZ, 0x18, R21 ;  /* 0x00000018ff147819 */ /* 0x000fe40000011615 */
[----:B------:R-:W-:Y:S02]  /*ec0b0*/  LOP3.LUT R19, R36, 0xffff, RZ, 0xc0, !PT ;  /* 0x0000ffff24137812 */ /* 0x000fe400078ec0ff */
[----:B------:R-:W-:-:S02]  /*ec0c0*/  SHF.R.U32.HI R21, RZ, 0x10, R11 ;  /* 0x00000010ff157819 */ /* 0x000fc4000001160b */
[----:B------:R-:W-:Y:S02]  /*ec0d0*/  LOP3.LUT R10, R10, 0xffff, RZ, 0xc0, !PT ;  /* 0x0000ffff0a0a7812 */ /* 0x000fe400078ec0ff */
[----:B------:R-:W-:Y:S02]  /*ec0e0*/  LOP3.LUT R18, R36, 0xff, RZ, 0xc0, !PT ;  /* 0x000000ff24127812 */ /* 0x000fe400078ec0ff */
[----:B------:R-:W-:Y:S02]  /*ec0f0*/  SHF.R.U32.HI R28, RZ, 0x18, R11 ;  /* 0x00000018ff1c7819 */ /* 0x000fe4000001160b */
[----:B------:R-:W-:Y:S02]  /*ec100*/  SHF.R.U32.HI R19, RZ, 0x8, R19 ;  /* 0x00000008ff137819 */ /* 0x000fe40000011613 */
[----:B------:R-:W-:Y:S02]  /*ec110*/  LOP3.LUT R11, R21, 0xff, RZ, 0xc0, !PT ;  /* 0x000000ff150b7812 */ /* 0x000fe400078ec0ff */
[----:B------:R-:W-:-:S02]  /*ec120*/  PRMT R36, R10, 0x7604, R15 ;  /* 0x000076040a247816 */ /* 0x000fc4000000000f */
[----:B------:R-:W-:Y:S02]  /*ec130*/  LOP3.LUT R23, R23, 0xff, RZ, 0xc0, !PT ;  /* 0x000000ff17177812 */ /* 0x000fe400078ec0ff */
[----:B------:R-:W-:Y:S02]  /*ec140*/  LOP3.LUT R15, R32, 0xffff, RZ, 0xc0, !PT ;  /* 0x0000ffff200f7812 */ /* 0x000fe400078ec0ff */
[----:B------:R-:W-:Y:S02]  /*ec150*/  LOP3.LUT R19, R19, 0xffff, RZ, 0xc0, !PT ;  /* 0x0000ffff13137812 */ /* 0x000fe400078ec0ff */
[----:B------:R-:W-:Y:S02]  /*ec160*/  PRMT R37, R28, 0x7604, R11 ;  /* 0x000076041c257816 */ /* 0x000fe4000000000b */
[----:B------:R-:W-:Y:S02]  /*ec170*/  PRMT R23, R20, 0x7604, R23 ;  /* 0x0000760414177816 */ /* 0x000fe40000000017 */
[----:B------:R-:W-:-:S02]  /*ec180*/  LOP3.LUT R10, R22, 0xff, RZ, 0xc0, !PT ;  /* 0x000000ff160a7812 */ /* 0x000fc400078ec0ff */
[----:B------:R-:W-:Y:S02]  /*ec190*/  LOP3.LUT R11, R22, 0xffff, RZ, 0xc0, !PT ;  /* 0x0000ffff160b7812 */ /* 0x000fe400078ec0ff */
[----:B------:R-:W-:Y:S02]  /*ec1a0*/  SHF.R.U32.HI R15, RZ, 0x8, R15 ;  /* 0x00000008ff0f7819 */ /* 0x000fe4000001160f */
[----:B------:R-:W-:Y:S02]  /*ec1b0*/  SHF.R.U32.HI R20, RZ, 0x10, R33 ;  /* 0x00000010ff147819 */ /* 0x000fe40000011621 */
[----:B------:R-:W-:Y:S02]  /*ec1c0*/  SHF.R.U32.HI R22, RZ, 0x10, R55 ;  /* 0x00000010ff167819 */ /* 0x000fe40000011637 */
[----:B------:R-:W-:Y:S02]  /*ec1d0*/  PRMT R38, R19, 0x7604, R18 ;  /* 0x0000760413267816 */ /* 0x000fe40000000012 */
[----:B------:R-:W-:-:S02]  /*ec1e0*/  LOP3.LUT R18, R32, 0xff, RZ, 0xc0, !PT ;  /* 0x000000ff20127812 */ /* 0x000fc400078ec0ff */
[----:B------:R-:W-:Y:S02]  /*ec1f0*/  SHF.R.U32.HI R11, RZ, 0x8, R11 ;  /* 0x00000008ff0b7819 */ /* 0x000fe4000001160b */
[----:B------:R-:W-:Y:S02]  /*ec200*/  LOP3.LUT R19, R15, 0xffff, RZ, 0xc0, !PT ;  /* 0x0000ffff0f137812 */ /* 0x000fe400078ec0ff */
[----:B------:R-:W-:Y:S02]  /*ec210*/  SHF.R.U32.HI R40, RZ, 0x18, R55 ;  /* 0x00000018ff287819 */ /* 0x000fe40000011637 */
[----:B------:R-:W-:Y:S02]  /*ec220*/  SHF.R.U32.HI R21, RZ, 0x18, R33 ;  /* 0x00000018ff157819 */ /* 0x000fe40000011621 */
[----:B------:R-:W-:Y:S02]  /*ec230*/  LOP3.LUT R20, R20, 0xff, RZ, 0xc0, !PT ;  /* 0x000000ff14147812 */ /* 0x000fe400078ec0ff */
[----:B------:R-:W-:Y:S01]  /*ec240*/  LOP3.LUT R15, R22, 0xff, RZ, 0xc0, !PT ;  /* 0x000000ff160f7812 */ /* 0x000fe200078ec0ff */
[----:B------:R-:W-:Y:S01]  /*ec250*/  IMAD.MOV.U32 R34, RZ, RZ, R8 ;  /* 0x000000ffff227224 */ /* 0x000fe200078e0008 */
[----:B------:R-:W-:Y:S01]  /*ec260*/  LOP3.LUT R11, R11, 0xffff, RZ, 0xc0, !PT ;  /* 0x0000ffff0b0b7812 */ /* 0x000fe200078ec0ff */
[----:B------:R-:W-:Y:S01]  /*ec270*/  IMAD.MOV.U32 R28, RZ, RZ, R14 ;  /* 0x000000ffff1c7224 */ /* 0x000fe200078e000e */
[----:B------:R-:W-:Y:S01]  /*ec280*/  PRMT R41, R19, 0x7604, R18 ;  /* 0x0000760413297816 */ /* 0x000fe20000000012 */
[----:B------:R-:W-:Y:S01]  /*ec290*/  IMAD.MOV.U32 R30, RZ, RZ, R16 ;  /* 0x000000ffff1e7224 */ /* 0x000fe200078e0010 */
[----:B------:R-:W-:Y:S01]  /*ec2a0*/  PRMT R42, R21, 0x7604, R20 ;  /* 0x00007604152a7816 */ /* 0x000fe20000000014 */
[----:B------:R-:W-:Y:S01]  /*ec2b0*/  IMAD.MOV.U32 R31, RZ, RZ, R17 ;  /* 0x000000ffff1f7224 */ /* 0x000fe200078e0011 */
[----:B------:R-:W-:-:S02]  /*ec2c0*/  PRMT R40, R40, 0x7604, R15 ;  /* 0x0000760428287816 */ /* 0x000fc4000000000f */
[----:B------:R-:W-:Y:S02]  /*ec2d0*/  SHF.R.U32.HI R19, RZ, 0x8, R7 ;  /* 0x00000008ff137819 */ /* 0x000fe40000011607 */
[----:B------:R-:W-:Y:S02]  /*ec2e0*/  LOP3.LUT R18, R7, 0xff, RZ, 0xc0, !PT ;  /* 0x000000ff07127812 */ /* 0x000fe400078ec0ff */
[----:B------:R-:W-:Y:S02]  /*ec2f0*/  SHF.R.U32.HI R20, RZ, 0x8, R17 ;  /* 0x00000008ff147819 */ /* 0x000fe40000011611 */
[----:B------:R-:W-:Y:S01]  /*ec300*/  LOP3.LUT R15, R17, 0xff, RZ, 0xc0, !PT ;  /* 0x000000ff110f7812 */ /* 0x000fe200078ec0ff */
[----:B------:R0:W-:Y:S01]  /*ec310*/  STL.128 [R1+0x300], R32 ;  /* 0x0003002001007387 */ /* 0x0001e20000100c00 */
[----:B------:R-:W-:Y:S02]  /*ec320*/  PRMT R39, R11, 0x7604, R10 ;  /* 0x000076040b277816 */ /* 0x000fe4000000000a */
[----:B------:R-:W-:Y:S01]  /*ec330*/  SHF.R.U32.HI R22, RZ, 0x8, R29 ;  /* 0x00000008ff167819 */ /* 0x000fe2000001161d */
[----:B------:R1:W-:Y:S01]  /*ec340*/  STL.128 [R1+0x310], R28 ;  /* 0x0003101c01007387 */ /* 0x0003e20000100c00 */
[----:B------:R-:W-:-:S02]  /*ec350*/  LOP3.LUT R11, R29, 0xff, RZ, 0xc0, !PT ;  /* 0x000000ff1d0b7812 */ /* 0x000fc400078ec0ff */
[----:B------:R-:W-:Y:S02]  /*ec360*/  SHF.R.U32.HI R21, RZ, 0x8, R35 ;  /* 0x00000008ff157819 */ /* 0x000fe40000011623 */
[----:B------:R-:W-:Y:S02]  /*ec370*/  LOP3.LUT R10, R35, 0xff, RZ, 0xc0, !PT ;  /* 0x000000ff230a7812 */ /* 0x000fe400078ec0ff */
[----:B------:R-:W-:Y:S02]  /*ec380*/  PRMT R11, R22, 0x7604, R11 ;  /* 0x00007604160b7816 */ /* 0x000fe4000000000b */
[----:B0-----:R-:W-:Y:S02]  /*ec390*/  PRMT R32, R19, 0x7604, R18 ;  /* 0x0000760413207816 */ /* 0x001fe40000000012 */
[----:B------:R-:W-:Y:S02]  /*ec3a0*/  SHF.R.U32.HI R18, RZ, 0x10, R14 ;  /* 0x00000010ff127819 */ /* 0x000fe4000001160e */
[----:B-1----:R-:W-:-:S02]  /*ec3b0*/  PRMT R30, R20, 0x7604, R15 ;  /* 0x00007604141e7816 */ /* 0x002fc4000000000f */
[--C-:B------:R-:W-:Y:S02]  /*ec3c0*/  SHF.R.U32.HI R20, RZ, 0x10, R29.reuse ;  /* 0x00000010ff147819 */ /* 0x100fe4000001161d */
[----:B------:R-:W-:Y:S02]  /*ec3d0*/  SHF.R.U32.HI R15, RZ, 0x10, R8 ;  /* 0x00000010ff0f7819 */ /* 0x000fe40000011608 */
[----:B------:R-:W-:Y:S02]  /*ec3e0*/  PRMT R10, R21, 0x7604, R10 ;  /* 0x00007604150a7816 */ /* 0x000fe4000000000a */
[----:B------:R-:W-:Y:S02]  /*ec3f0*/  SHF.R.U64 R22, R14, 0x18, R29 ;  /* 0x000000180e167819 */ /* 0x000fe4000000121d */
[----:B------:R-:W-:Y:S02]  /*ec400*/  SHF.R.U32.HI R28, RZ, 0x10, R35 ;  /* 0x00000010ff1c7819 */ /* 0x000fe40000011623 */
[----:B------:R-:W-:-:S02]  /*ec410*/  LOP3.LUT R19, R18, 0xff, RZ, 0xc0, !PT ;  /* 0x000000ff12137812 */ /* 0x000fc400078ec0ff */
[----:B------:R-:W-:Y:S02]  /*ec420*/  SHF.R.U32.HI R21, RZ, 0x18, R29 ;  /* 0x00000018ff157819 */ /* 0x000fe4000001161d */
[----:B------:R-:W-:Y:S02]  /*ec430*/  SHF.R.U64 R34, R8, 0x18, R35 ;  /* 0x0000001808227819 */ /* 0x000fe40000001223 */
[----:B------:R-:W-:Y:S02]  /*ec440*/  LOP3.LUT R20, R20, 0xff, RZ, 0xc0, !PT ;  /* 0x000000ff14147812 */ /* 0x000fe400078ec0ff */
[----:B------:R-:W-:Y:S02]  /*ec450*/  LOP3.LUT R15, R15, 0xff, RZ, 0xc0, !PT ;  /* 0x000000ff0f0f7812 */ /* 0x000fe400078ec0ff */
[----:B------:R-:W-:Y:S02]  /*ec460*/  LOP3.LUT R18, R28, 0xff, RZ, 0xc0, !PT ;  /* 0x000000ff1c127812 */ /* 0x000fe400078ec0ff */
[----:B------:R-:W-:-:S02]  /*ec470*/  PRMT R31, R22, 0x7604, R19 ;  /* 0x00007604161f7816 */ /* 0x000fc40000000013 */
[----:B------:R-:W-:Y:S02]  /*ec480*/  PRMT R28, R21, 0x7604, R20 ;  /* 0x00007604151c7816 */ /* 0x000fe40000000014 */
[----:B------:R-:W-:Y:S02]  /*ec490*/  PRMT R19, R34, 0x7604, R15 ;  /* 0x0000760422137816 */ /* 0x000fe4000000000f */
[----:B------:R-:W-:Y:S02]  /*ec4a0*/  SHF.R.U32.HI R29, RZ, 0x18, R35 ;  /* 0x00000018ff1d7819 */ /* 0x000fe40000011623 */
[--C-:B------:R-:W-:Y:S02]  /*ec4b0*/  SHF.R.U32.HI R21, RZ, 0x10, R17.reuse ;  /* 0x00000010ff157819 */ /* 0x100fe40000011611 */
[--C-:B------:R-:W-:Y:S02]  /*ec4c0*/  SHF.R.U32.HI R22, RZ, 0x18, R17.reuse ;  /* 0x00000018ff167819 */ /* 0x100fe40000011611 */
[----:B------:R-:W-:-:S02]  /*ec4d0*/  SHF.R.U64 R34, R16, 0x18, R17 ;  /* 0x0000001810227819 */ /* 0x000fc40000001211 */
[----:B------:R-:W-:Y:S02]  /*ec4e0*/  SHF.R.U32.HI R17, RZ, 0x10, R6 ;  /* 0x00000010ff117819 */ /* 0x000fe40000011606 */
[----:B------:R-:W-:Y:S02]  /*ec4f0*/  SHF.R.U32.HI R15, RZ, 0x10, R16 ;  /* 0x00000010ff0f7819 */ /* 0x000fe40000011610 */
[----:B------:R-:W-:Y:S02]  /*ec500*/  PRMT R29, R29, 0x7604, R18 ;  /* 0x000076041d1d7816 */ /* 0x000fe40000000012 */
[----:B------:R-:W-:Y:S02]  /*ec510*/  SHF.R.U32.HI R20, RZ, 0x10, R7 ;  /* 0x00000010ff147819 */ /* 0x000fe40000011607 */
[----:B------:R-:W-:Y:S02]  /*ec520*/  LOP3.LUT R18, R17, 0xff, RZ, 0xc0, !PT ;  /* 0x000000ff11127812 */ /* 0x000fe400078ec0ff */
[----:B------:R-:W-:-:S02]  /*ec530*/  LOP3.LUT R17, R21, 0xff, RZ, 0xc0, !PT ;  /* 0x000000ff15117812 */ /* 0x000fc400078ec0ff */
[----:B------:R-:W-:Y:S02]  /*ec540*/  LOP3.LUT R15, R15, 0xff, RZ, 0xc0, !PT ;  /* 0x000000ff0f0f7812 */ /* 0x000fe400078ec0ff */
[----:B------:R-:W-:Y:S02]  /*ec550*/  SHF.R.U32.HI R49, RZ, 0x18, R7 ;  /* 0x00000018ff317819 */ /* 0x000fe40000011607 */
[----:B------:R-:W-:Y:S02]  /*ec560*/  LOP3.LUT R20, R20, 0xff, RZ, 0xc0, !PT ;  /* 0x000000ff14147812 */ /* 0x000fe400078ec0ff */
[----:B------:R-:W-:Y:S02]  /*ec570*/  PRMT R45, R22, 0x7604, R17 ;  /* 0x00007604162d7816 */ /* 0x000fe40000000011 */
[----:B------:R-:W-:Y:S02]  /*ec580*/  PRMT R43, R34, 0x7604, R15 ;  /* 0x00007604222b7816 */ /* 0x000fe4000000000f */
[----:B------:R-:W-:-:S02]  /*ec590*/  LOP3.LUT R17, R14, 0xff, RZ, 0xc0, !PT ;  /* 0x000000ff0e117812 */ /* 0x000fc400078ec0ff */
[----:B------:R-:W-:Y:S02]  /*ec5a0*/  LOP3.LUT R15, R14, 0xffff, RZ, 0xc0, !PT ;  /* 0x0000ffff0e0f7812 */ /* 0x000fe400078ec0ff */
[----:B------:R-:W-:Y:S02]  /*ec5b0*/  PRMT R49, R49, 0x7604, R20 ;  /* 0x0000760431317816 */ /* 0x000fe40000000014 */
[----:B------:R-:W-:Y:S02]  /*ec5c0*/  LOP3.LUT R14, R8, 0xff, RZ, 0xc0, !PT ;  /* 0x000000ff080e7812 */ /* 0x000fe400078ec0ff */
[----:B------:R-:W-:Y:S02]  /*ec5d0*/  LOP3.LUT R21, R6, 0xffff, RZ, 0xc0, !PT ;  /* 0x0000ffff06157812 */ /* 0x000fe400078ec0ff */
[----:B------:R-:W-:Y:S02]  /*ec5e0*/  LOP3.LUT R8, R8, 0xffff, RZ, 0xc0, !PT ;  /* 0x0000ffff08087812 */ /* 0x000fe400078ec0ff */
[----:B------:R-:W-:-:S02]  /*ec5f0*/  LOP3.LUT R20, R16, 0xffff, RZ, 0xc0, !PT ;  /* 0x0000ffff10147812 */ /* 0x000fc400078ec0ff */
[----:B------:R-:W-:Y:S02]  /*ec600*/  SHF.R.U64 R47, R6, 0x18, R7 ;  /* 0x00000018062f7819 */ /* 0x000fe40000001207 */
[----:B------:R-:W-:Y:S02]  /*ec610*/  SHF.R.U32.HI R15, RZ, 0x8, R15 ;  /* 0x00000008ff0f7819 */ /* 0x000fe4000001160f */
[----:B------:R-:W-:Y:S02]  /*ec620*/  SHF.R.U32.HI R21, RZ, 0x8, R21 ;  /* 0x00000008ff157819 */ /* 0x000fe40000011615 */
[----:B------:R-:W-:Y:S02]  /*ec630*/  SHF.R.U32.HI R8, RZ, 0x8, R8 ;  /* 0x00000008ff087819 */ /* 0x000fe40000011608 */
[----:B------:R-:W-:Y:S02]  /*ec640*/  SHF.R.U32.HI R20, RZ, 0x8, R20 ;  /* 0x00000008ff147819 */ /* 0x000fe40000011614 */
[----:B------:R-:W-:-:S02]  /*ec650*/  PRMT R47, R47, 0x7604, R18 ;  /* 0x000076042f2f7816 */ /* 0x000fc40000000012 */
[----:B------:R-:W-:Y:S02]  /*ec660*/  LOP3.LUT R18, R16, 0xff, RZ, 0xc0, !PT ;  /* 0x000000ff10127812 */ /* 0x000fe400078ec0ff */
[----:B------:R-:W-:Y:S02]  /*ec670*/  LOP3.LUT R16, R15, 0xffff, RZ, 0xc0, !PT ;  /* 0x0000ffff0f107812 */ /* 0x000fe400078ec0ff */
[----:B------:R-:W-:Y:S02]  /*ec680*/  LOP3.LUT R33, R21, 0xffff, RZ, 0xc0, !PT ;  /* 0x0000ffff15217812 */ /* 0x000fe400078ec0ff */
[----:B------:R-:W-:Y:S02]  /*ec690*/  LOP3.LUT R22, R6, 0xff, RZ, 0xc0, !PT ;  /* 0x000000ff06167812 */ /* 0x000fe400078ec0ff */
[----:B------:R-:W-:Y:S02]  /*ec6a0*/  LOP3.LUT R15, R8, 0xffff, RZ, 0xc0, !PT ;  /* 0x0000ffff080f7812 */ /* 0x000fe400078ec0ff */
[----:B------:R-:W-:-:S02]  /*ec6b0*/  LOP3.LUT R21, R20, 0xffff, RZ, 0xc0, !PT ;  /* 0x0000ffff14157812 */ /* 0x000fc400078ec0ff */
        /* <DEDUP_REMOVED lines=19> */
[----:B------:R-:W-:Y:S01]  /*ec7f0*/  PRMT R36, R43, 0x1054, R18 ;  /* 0x000010542b247816 */ /* 0x000fe20000000012 */
[----:B------:R-:W-:Y:S04]  /*ec800*/  STL.64 [R1+0x320], R6 ;  /* 0x0003200601007387 */ /* 0x000fe80000100a00 */
[----:B------:R0:W-:Y:S04]  /*ec810*/  STL.128 [R4], R20 ;  /* 0x0000001404007387 */ /* 0x0001e80000100c00 */
[----:B------:R1:W-:Y:S04]  /*ec820*/  STL.128 [R4+0x10], R24 ;  /* 0x0000101804007387 */ /* 0x0003e80000100c00 */
[----:B------:R2:W-:Y:S04]  /*ec830*/  STL.128 [R4+0x20], R32 ;  /* 0x0000202004007387 */ /* 0x0005e80000100c00 */
[----:B------:R3:W-:Y:S04]  /*ec840*/  STL.128 [R4+0x30], R36 ;  /* 0x0000302404007387 */ /* 0x0007e80000100c00 */
[----:B------:R-:W-:Y:S04]  /*ec850*/  STL.64 [R1+0xe0], RZ ;  /* 0x0000e0ff01007387 */ /* 0x000fe80000100a00 */
[----:B------:R-:W4:Y:S04]  /*ec860*/  LDL.64 R10, [R1+0xe0] ;  /* 0x0000e000010a7983 */ /* 0x000f280000100a00 */
[----:B------:R-:W5:Y:S04]  /*ec870*/  LDL R12, [R1+0x5b4] ;  /* 0x0005b400010c7983 */ /* 0x000f680000100800 */
[----:B------:R-:W5:Y:S04]  /*ec880*/  LDL R14, [R1+0x5b8] ;  /* 0x0005b800010e7983 */ /* 0x000f680000100800 */
[----:B------:R-:W5:Y:S04]  /*ec890*/  LDL R16, [R1+0x5bc] ;  /* 0x0005bc0001107983 */ /* 0x000f680000100800 */
[----:B------:R-:W5:Y:S04]  /*ec8a0*/  LDL R18, [R1+0x5c0] ;  /* 0x0005c00001127983 */ /* 0x000f680000100800 */
[----:B0-----:R-:W5:Y:S04]  /*ec8b0*/  LDL R20, [R1+0x5c4] ;  /* 0x0005c40001147983 */ /* 0x001f680000100800 */
[----:B------:R-:W5:Y:S04]  /*ec8c0*/  LDL R22, [R1+0x5c8] ;  /* 0x0005c80001167983 */ /* 0x000f680000100800 */
[----:B-1----:R-:W5:Y:S04]  /*ec8d0*/  LDL R24, [R1+0x5cc] ;  /* 0x0005cc0001187983 */ /* 0x002f680000100800 */
[----:B------:R-:W5:Y:S04]  /*ec8e0*/  LDL R26, [R1+0x5d0] ;  /* 0x0005d000011a7983 */ /* 0x000f680000100800 */
[----:B------:R-:W5:Y:S04]  /*ec8f0*/  LDL R28, [R1+0x5d4] ;  /* 0x0005d400011c7983 */ /* 0x000f680000100800 */
[----:B------:R-:W5:Y:S04]  /*ec900*/  LDL R30, [R1+0x5d8] ;  /* 0x0005d800011e7983 */ /* 0x000f680000100800 */
[----:B--2---:R-:W2:Y:S04]  /*ec910*/  LDL R32, [R1+0x5dc] ;  /* 0x0005dc0001207983 */ /* 0x004ea80000100800 */
[----:B------:R-:W2:Y:S04]  /*ec920*/  LDL R34, [R1+0x5e0] ;  /* 0x0005e00001227983 */ /* 0x000ea80000100800 */
[----:B---3--:R-:W3:Y:S04]  /*ec930*/  LDL R36, [R1+0x5e4] ;  /* 0x0005e40001247983 */ /* 0x008ee80000100800 */
[----:B------:R-:W3:Y:S04]  /*ec940*/  LDL R38, [R1+0x5e8] ;  /* 0x0005e80001267983 */ /* 0x000ee80000100800 */
[----:B------:R-:W3:Y:S04]  /*ec950*/  LDL R8, [R1+0x5ec] ;  /* 0x0005ec0001087983 */ /* 0x000ee80000100800 */
[----:B------:R-:W3:Y:S01]  /*ec960*/  LDL R0, [R1+0x5b0] ;  /* 0x0005b00001007983 */ /* 0x000ee20000100800 */
        /* <DEDUP_REMOVED lines=10> */
[----:B------:R-:W-:Y:S02]  /*eca10*/  IMAD.MOV.U32 R58, RZ, RZ, 0x137e2179 ;  /* 0x137e2179ff3a7424 */ /* 0x000fe400078e00ff */
[----:B------:R-:W-:Y:S02]  /*eca20*/  IMAD.MOV.U32 R59, RZ, RZ, 0x5be0cd19 ;  /* 0x5be0cd19ff3b7424 */ /* 0x000fe400078e00ff */
[----:B------:R-:W-:-:S02]  /*eca30*/  IMAD.MOV.U32 R40, RZ, RZ, -0x7b3558c5 ;  /* 0x84caa73bff287424 */ /* 0x000fc400078e00ff */
[----:B------:R-:W-:Y:S02]  /*eca40*/  IMAD.MOV.U32 R41, RZ, RZ, -0x4498517b ;  /* 0xbb67ae85ff297424 */ /* 0x000fe400078e00ff */
[----:B------:R-:W-:Y:S02]  /*eca50*/  IMAD.MOV.U32 R42, RZ, RZ, -0xd4236b8 ;  /* 0xf2bdc948ff2a7424 */ /* 0x000fe400078e00ff */
[----:B------:R-:W-:Y:S01]  /*eca60*/  IMAD.MOV.U32 R43, RZ, RZ, 0x6a09e667 ;  /* 0x6a09e667ff2b7424 */ /* 0x000fe200078e00ff */
[----:B------:R-:W-:Y:S04]  /*eca70*/  STL.128 [R1+0x10], R44 ;  /* 0x0000102c01007387 */ /* 0x000fe80000100c00 */
[----:B------:R-:W-:Y:S04]  /*eca80*/  STL.128 [R1+0x20], R52 ;  /* 0x0000203401007387 */ /* 0x000fe80000100c00 */
[----:B------:R-:W-:Y:S04]  /*eca90*/  STL.128 [R1+0x30], R56 ;  /* 0x0000303801007387 */ /* 0x000fe80000100c00 */
[----:B------:R-:W-:Y:S04]  /*ecaa0*/  STL.64 [R1+0x8], R40 ;  /* 0x0000082801007387 */ /* 0x000fe80000100a00 */
[----:B------:R-:W-:Y:S04]  /*ecab0*/  STL.64 [R1], R42 ;  /* 0x0000002a01007387 */ /* 0x000fe80000100a00 */
[----:B------:R-:W-:Y:S04]  /*ecac0*/  STL.128 [R1+0x40], RZ ;  /* 0x000040ff01007387 */ /* 0x000fe80000100c00 */
[----:B------:R-:W-:Y:S01]  /*ecad0*/  STL.128 [R1+0x50], RZ ;  /* 0x000050ff01007387 */ /* 0x000fe20000100c00 */
[----:B------:R-:W-:Y:S01]  /*ecae0*/  BSSY B0, `(.L_x_309) ;  /* 0x0000ab0000007945 */ /* 0x000fe20003800000 */
[----:B------:R-:W-:Y:S01]  /*ecaf0*/  IMAD.MOV.U32 R5, RZ, RZ, 0x40 ;  /* 0x00000040ff057424 */ /* 0x000fe200078e00ff */
[----:B----4-:R-:W-:-:S05]  /*ecb00*/  IADD3 R6, P0, R10, 0x40, RZ ;  /* 0x000000400a067810 */ /* 0x010fca0007f1e0ff */
[----:B------:R-:W-:-:S04]  /*ecb10*/  IMAD.X R11, RZ, RZ, R11, P0 ;  /* 0x000000ffff0b7224 */ /* 0x000fc800000e060b */
[----:B------:R-:W-:Y:S01]  /*ecb20*/  IMAD.MOV.U32 R7, RZ, RZ, R11 ;  /* 0x000000ffff077224 */ /* 0x000fe200078e000b */
[----:B-----5:R-:W-:Y:S04]  /*ecb30*/  STL [R1+0x64], R12 ;  /* 0x0000640c01007387 */ /* 0x020fe80000100800 */
[----:B------:R-:W-:Y:S04]  /*ecb40*/  STL.64 [R1+0xe0], R6 ;  /* 0x0000e00601007387 */ /* 0x000fe80000100a00 */
[----:B------:R-:W-:Y:S04]  /*ecb50*/  STL [R1+0x68], R14 ;  /* 0x0000680e01007387 */ /* 0x000fe80000100800 */
        /* <DEDUP_REMOVED lines=8> */
[----:B--2---:R-:W-:Y:S04]  /*ecbe0*/  STL [R1+0x8c], R32 ;  /* 0x00008c2001007387 */ /* 0x004fe80000100800 */
[----:B------:R-:W-:Y:S04]  /*ecbf0*/  STL [R1+0x90], R34 ;  /* 0x0000902201007387 */ /* 0x000fe80000100800 */
[----:B---3--:R-:W-:Y:S04]  /*ecc00*/  STL [R1+0x94], R36 ;  /* 0x0000942401007387 */ /* 0x008fe80000100800 */
[----:B------:R-:W-:Y:S04]  /*ecc10*/  STL [R1+0x98], R38 ;  /* 0x0000982601007387 */ /* 0x000fe80000100800 */
[----:B------:R-:W-:Y:S04]  /*ecc20*/  STL [R1+0x9c], R8 ;  /* 0x00009c0801007387 */ /* 0x000fe80000100800 */
[----:B------:R0:W-:Y:S02]  /*ecc30*/  STL [R1+0x60], R0 ;  /* 0x0000600001007387 */ /* 0x0001e40000100800 */
[----:B0-----:R-:W-:-:S02]  /*ecc40*/  IMAD.MOV.U32 R0, RZ, RZ, RZ ;  /* 0x000000ffff007224 */ /* 0x001fc400078e00ff */
.L_x_324:
        /* <DEDUP_REMOVED lines=8> */
[----:B------:R-:W-:Y:S02]  /*eccd0*/  LOP3.LUT R18, R5, 0x3, RZ, 0xc0, !PT ;  /* 0x0000000305127812 */ /* 0x000fe400078ec0ff */
        /* <DEDUP_REMOVED lines=10> */
.L_x_314:
        /* <DEDUP_REMOVED lines=16> */
.L_x_313:
[----:B------:R-:W-:Y:S05]  /*ece80*/  BSYNC B2 ;  /* 0x0000000000027941 */ /* 0x000fea0003800000 */
.L_x_312:
        /* <DEDUP_REMOVED lines=15> */
.L_x_316:
[----:B------:R-:W-:Y:S05]  /*ecf80*/  BSYNC B2 ;  /* 0x0000000000027941 */ /* 0x000fea0003800000 */
.L_x_315:
[----:B-1----:R-:W2:Y:S02]  /*ecf90*/  LDL.64 R6, [R1+0xe0] ;  /* 0x0000e00001067983 */ /* 0x002ea40000100a00 */
[----:B--2---:R-:W-:-:S05]  /*ecfa0*/  IADD3 R6, P0, R6, R5, RZ ;  /* 0x0000000506067210 */ /* 0x004fca0007f1e0ff */
[----:B0-----:R-:W-:Y:S02]  /*ecfb0*/  IMAD.X R11, R7, 0x1, R0, P0 ;  /* 0x00000001070b7824 */ /* 0x001fe400000e0600 */
[----:B------:R-:W-:Y:S02]  /*ecfc0*/  IMAD.MOV.U32 R10, RZ, RZ, R6 ;  /* 0x000000ffff0a7224 */ /* 0x000fe400078e0006 */
[----:B------:R-:W-:Y:S02]  /*ecfd0*/  IMAD.MOV.U32 R7, RZ, RZ, RZ ;  /* 0x000000ffff077224 */ /* 0x000fe400078e00ff */
[----:B------:R-:W-:Y:S01]  /*ecfe0*/  IMAD.MOV.U32 R0, RZ, RZ, RZ ;  /* 0x000000ffff007224 */ /* 0x000fe200078e00ff */
[----:B------:R0:W-:Y:S01]  /*ecff0*/  STL.64 [R1+0xe0], R10 ;  /* 0x0000e00a01007387 */ /* 0x0001e20000100a00 */
[----:B------:R-:W-:Y:S05]  /*ed000*/  BRA `(.L_x_317) ;  /* 0x0000a56000007947 */ /* 0x000fea0003800000 */
.L_x_311:
[----:B------:R-:W-:Y:S01]  /*ed010*/  ISETP.NE.U32.AND P0, PT, R58, RZ, PT ;  /* 0x000000ff3a00720c */ /* 0x000fe20003f05070 */
[----:B------:R-:W-:Y:S03]  /*ed020*/  BSSY B2, `(.L_x_318) ;  /* 0x000002f000027945 */ /* 0x000fe60003800000 */
[----:B------:R-:W-:-:S13]  /*ed030*/  ISETP.NE.AND.EX P0, PT, R59, RZ, PT, P0 ;  /* 0x000000ff3b00720c */ /* 0x000fda0003f05300 */
[----:B------:R-:W-:Y:S05]  /*ed040*/  @!P0 BRA `(.L_x_319) ;  /* 0x000002c000008947 */ /* 0x000fea0003800000 */
[----:B------:R-:W-:Y:S01]  /*ed050*/  IADD3 R7, P1, -R6, 0x7f, RZ ;  /* 0x0000007f06077810 */ /* 0x000fe20007f3e1ff */
[----:B------:R-:W-:Y:S01]  /*ed060*/  BSSY B3, `(.L_x_320) ;  /* 0x000001c000037945 */ /* 0x000fe20003800000 */
[----:B------:R-:W-:Y:S02]  /*ed070*/  LOP3.LUT R17, R58, 0x3, RZ, 0xc0, !PT ;  /* 0x000000033a117812 */ /* 0x000fe400078ec0ff */
        /* <DEDUP_REMOVED lines=10> */
.L_x_322:
        /* <DEDUP_REMOVED lines=16> */
.L_x_321:
[----:B------:R-:W-:Y:S05]  /*ed220*/  BSYNC B3 ;  /* 0x0000000000037941 */ /* 0x000fea0003800000 */
.L_x_320:
        /* <DEDUP_REMOVED lines=14> */
.L_x_319:
[----:B------:R-:W-:Y:S05]  /*ed310*/  BSYNC B2 ;  /* 0x0000000000027941 */ /* 0x000fea0003800000 */
.L_x_318:
[----:B------:R-:W2:Y:S04]  /*ed320*/  LDL.128 R32, [R1+0x60] ;  /* 0x0000600001207983 */ /* 0x000ea80000100c00 */
[----:B------:R-:W3:Y:S04]  /*ed330*/  LDL.128 R24, [R1+0x70] ;  /* 0x0000700001187983 */ /* 0x000ee80000100c00 */
[----:B0-----:R-:W4:Y:S04]  /*ed340*/  LDL.128 R12, [R1+0x80] ;  /* 0x00008000010c7983 */ /* 0x001f280000100c00 */
[----:B------:R-:W5:Y:S04]  /*ed350*/  LDL.128 R28, [R1+0x90] ;  /* 0x00009000011c7983 */ /* 0x000f680000100c00 */
[----:B------:R-:W3:Y:S04]  /*ed360*/  LDL.128 R16, [R1+0xa0] ;  /* 0x0000a00001107983 */ /* 0x000ee80000100c00 */
[----:B------:R-:W3:Y:S04]  /*ed370*/  LDL.128 R20, [R1+0xb0] ;  /* 0x0000b00001147983 */ /* 0x000ee80000100c00 */
[----:B------:R-:W3:Y:S01]  /*ed380*/  LDL.64 R68, [R1+0x40] ;  /* 0x0000400001447983 */ /* 0x000ee20000100a00 */
[----:B-12---:R-:W-:-:S02]  /*ed390*/  LOP3.LUT R11, R34, 0xffff, RZ, 0xc0, !PT ;  /* 0x0000ffff220b7812 */ /* 0x006fc400078ec0ff */
[----:B------:R-:W-:Y:S02]  /*ed3a0*/  PRMT R34, R34, 0x7732, RZ ;  /* 0x0000773222227816 */ /* 0x000fe400000000ff */
        /* <DEDUP_REMOVED lines=16> */
[----:B------:R-:W-:Y:S01]  /*ed4b0*/  SHF.L.U64.HI R37, R36, 0x8, RZ ;  /* 0x0000000824257819 */ /* 0x000fe200000102ff */
[----:B------:R-:W-:Y:S01]  /*ed4c0*/  IMAD.WIDE.U32 R60, R60, 0x10000, RZ ;  /* 0x000100003c3c7825 */ /* 0x000fe200078e00ff */
[----:B------:R-:W-:Y:S02]  /*ed4d0*/  LOP3.LUT R43, R43, R39, R41, 0xfe, !PT ;  /* 0x000000272b2b7212 */ /* 0x000fe400078efe29 */
[----:B------:R-:W-:Y:S01]  /*ed4e0*/  PRMT R41, R11, 0x6540, R36 ;  /* 0x000065400b297816 */ /* 0x000fe20000000024 */
[----:B------:R-:W-:Y:S01]  /*ed4f0*/  IMAD.WIDE.U32 R44, R6, 0x1000000, RZ ;  /* 0x01000000062c7825 */ /* 0x000fe200078e00ff */
[----:B------:R-:W-:-:S02]  /*ed500*/  PRMT R67, R7, 0x6540, R38 ;  /* 0x0000654007437816 */ /* 0x000fc40000000026 */
[----:B------:R-:W-:Y:S02]  /*ed510*/  LOP3.LUT R10, R33, 0xffff, RZ, 0xc0, !PT ;  /* 0x0000ffff210a7812 */ /* 0x000fe400078ec0ff */
[----:B------:R-:W-:Y:S02]  /*ed520*/  LOP3.LUT R11, R45, R37, R61, 0xfe, !PT ;  /* 0x000000252d0b7212 */ /* 0x000fe400078efe3d */
[----:B------:R-:W2:Y:S01]  /*ed530*/  LDL.128 R36, [R1+0xc0] ;  /* 0x0000c00001247983 */ /* 0x000ea20000100c00 */
[----:B------:R-:W-:Y:S02]  /*ed540*/  LOP3.LUT R32, R35, 0xffff, RZ, 0xc0, !PT ;  /* 0x0000ffff23207812 */ /* 0x000fe400078ec0ff */
[----:B------:R-:W-:Y:S02]  /*ed550*/  PRMT R33, R33, 0x7732, RZ ;  /* 0x0000773221217816 */ /* 0x000fe400000000ff */
[----:B------:R-:W-:Y:S02]  /*ed560*/  PRMT R35, R35, 0x7732, RZ ;  /* 0x0000773223237816 */ /* 0x000fe400000000ff */
        /* <DEDUP_REMOVED lines=50> */
[----:B------:R-:W3:Y:S01]  /*ed890*/  LDL.128 R40, [R1+0xd0] ;  /* 0x0000d00001287983 */ /* 0x000ee20000100c00 */
        /* <DEDUP_REMOVED lines=60> */
[--C-:B------:R-:W-:Y:S01]  /*edc60*/  SHF.R.U32.HI R10, RZ, 0x8, R49.reuse ;  /* 0x00000008ff0a7819 */ /* 0x100fe20000011631 */
        /* <DEDUP_REMOVED lines=19> */
[----:B------:R-:W-:Y:S01]  /*edda0*/  IMAD.SHL.U32 R8, R8, 0x1000000, RZ ;  /* 0x0100000008087824 */ /* 0x000fe200078e00ff */
[----:B-----5:R-:W-:Y:S01]  /*eddb0*/  LOP3.LUT R56, R30, 0xffff, RZ, 0xc0, !PT ;  /* 0x0000ffff1e387812 */ /* 0x020fe200078ec0ff */
[----:B------:R-:W-:Y:S01]  /*eddc0*/  IMAD.SHL.U32 R10, R10, 0x1000000, RZ ;  /* 0x010000000a0a7824 */ /* 0x000fe200078e00ff */
[----:B------:R-:W-:Y:S02]  /*eddd0*/  LOP3.LUT R48, R28, 0xffff, RZ, 0xc0, !PT ;  /* 0x0000ffff1c307812 */ /* 0x000fe400078ec0ff */
[----:B------:R-:W-:Y:S02]  /*edde0*/  PRMT R30, R30, 0x7732, RZ ;  /* 0x000077321e1e7816 */ /* 0x000fe400000000ff */
[----:B------:R-:W-:Y:S02]  /*eddf0*/  LOP3.LUT R11, R11, R8, RZ, 0xfc, !PT ;  /* 0x000000080b0b7212 */ /* 0x000fe400078efcff */
[----:B------:R-:W-:Y:S02]  /*ede00*/  LOP3.LUT R8, R49, R10, RZ, 0xfc, !PT ;  /* 0x0000000a31087212 */ /* 0x000fe400078efcff */
[----:B------:R-:W-:-:S02]  /*ede10*/  LOP3.LUT R57, R31, 0xffff, RZ, 0xc0, !PT ;  /* 0x0000ffff1f397812 */ /* 0x000fc400078ec0ff */
[----:B------:R-:W-:Y:S01]  /*ede20*/  PRMT R66, R31, 0x7732, RZ ;  /* 0x000077321f427816 */ /* 0x000fe200000000ff */
[----:B------:R-:W-:Y:S01]  /*ede30*/  IMAD.MOV.U32 R31, RZ, RZ, R30 ;  /* 0x000000ffff1f7224 */ /* 0x000fe200078e001e */
[----:B------:R-:W-:Y:S02]  /*ede40*/  SHF.R.U32.HI R10, RZ, 0x8, R48 ;  /* 0x00000008ff0a7819 */ /* 0x000fe40000011630 */
[----:B------:R-:W-:Y:S02]  /*ede50*/  PRMT R28, R28, 0x7732, RZ ;  /* 0x000077321c1c7816 */ /* 0x000fe400000000ff */
[C---:B------:R-:W-:Y:S02]  /*ede60*/  LOP3.LUT R49, R29.reuse, 0xffff, RZ, 0xc0, !PT ;  /* 0x0000ffff1d317812 */ /* 0x040fe400078ec0ff */
[----:B------:R-:W-:Y:S02]  /*ede70*/  PRMT R64, R29, 0x7732, RZ ;  /* 0x000077321d407816 */ /* 0x000fe400000000ff */
        /* <DEDUP_REMOVED lines=31> */
[----:B------:R-:W-:-:S03]  /*ee070*/  IMAD.U32 R64, R64, 0x10000, RZ ;  /* 0x0001000040407824 */ /* 0x000fc600078e00ff */
[----:B------:R-:W-:Y:S01]  /*ee080*/  LOP3.LUT R48, R31, 0xff0000, R66, 0xf8, !PT ;  /* 0x00ff00001f307812 */ /* 0x000fe200078ef842 */
[----:B------:R-:W-:Y:S01]  /*ee090*/  IMAD.SHL.U32 R10, R10, 0x1000000, RZ ;  /* 0x010000000a0a7824 */ /* 0x000fe200078e00ff */
[C---:B------:R-:W-:Y:S02]  /*ee0a0*/  LOP3.LUT R31, R16.reuse, 0xffff, RZ, 0xc0, !PT ;  /* 0x0000ffff101f7812 */ /* 0x040fe400078ec0ff */
[----:B------:R-:W-:Y:S02]  /*ee0b0*/  LOP3.LUT R57, R57, 0xff0000, R64, 0xf8, !PT ;  /* 0x00ff000039397812 */ /* 0x000fe400078ef840 */
[----:B------:R-:W-:Y:S02]  /*ee0c0*/  PRMT R16, R16, 0x7732, RZ ;  /* 0x0000773210107816 */ /* 0x000fe400000000ff */
[----:B------:R-:W-:Y:S02]  /*ee0d0*/  LOP3.LUT R30, R28, R61, R30, 0xfe, !PT ;  /* 0x0000003d1c1e7212 */ /* 0x000fe400078efe1e */
[----:B------:R-:W-:-:S02]  /*ee0e0*/  LOP3.LUT R56, R17, 0xffff, RZ, 0xc0, !PT ;  /* 0x0000ffff11387812 */ /* 0x000fc400078ec0ff */
[----:B------:R-:W-:Y:S02]  /*ee0f0*/  PRMT R72, R17, 0x7732, RZ ;  /* 0x0000773211487816 */ /* 0x000fe400000000ff */
[----:B------:R-:W-:Y:S02]  /*ee100*/  LOP3.LUT R57, R57, R10, RZ, 0xfc, !PT ;  /* 0x0000000a39397212 */ /* 0x000fe400078efcff */
[C---:B------:R-:W-:Y:S02]  /*ee110*/  LOP3.LUT R61, R18.reuse, 0xffff, RZ, 0xc0, !PT ;  /* 0x0000ffff123d7812 */ /* 0x040fe400078ec0ff */
[----:B------:R-:W-:Y:S01]  /*ee120*/  PRMT R17, R18, 0x7732, RZ ;  /* 0x0000773212117816 */ /* 0x000fe200000000ff */
[----:B------:R-:W-:Y:S01]  /*ee130*/  IMAD.MOV.U32 R18, RZ, RZ, R16 ;  /* 0x000000ffff127224 */ /* 0x000fe200078e0010 */
[----:B------:R-:W-:Y:S02]  /*ee140*/  SHF.R.U32.HI R10, RZ, 0x8, R31 ;  /* 0x00000008ff0a7819 */ /* 0x000fe4000001161f */
[----:B------:R-:W-:-:S02]  /*ee150*/  LOP3.LUT R49, R82, R63, R80, 0xfe, !PT ;  /* 0x0000003f52317212 */ /* 0x000fc400078efe50 */
[C---:B------:R-:W-:Y:S02]  /*ee160*/  LOP3.LUT R63, R19.reuse, 0xffff, RZ, 0xc0, !PT ;  /* 0x0000ffff133f7812 */ /* 0x040fe400078ec0ff */
[----:B------:R-:W-:Y:S01]  /*ee170*/  PRMT R74, R19, 0x7732, RZ ;  /* 0x00007732134a7816 */ /* 0x000fe200000000ff */
[----:B------:R-:W-:Y:S01]  /*ee180*/  IMAD.MOV.U32 R19, RZ, RZ, R17 ;  /* 0x000000ffff137224 */ /* 0x000fe200078e0011 */
[----:B------:R-:W-:Y:S02]  /*ee190*/  LOP3.LUT R66, R10, 0xff, RZ, 0xc0, !PT ;  /* 0x000000ff0a427812 */ /* 0x000fe400078ec0ff */
[----:B------:R-:W-:Y:S02]  /*ee1a0*/  SHF.R.U32.HI R10, RZ, 0x8, R18 ;  /* 0x00000008ff0a7819 */ /* 0x000fe40000011612 */
[----:B------:R-:W-:Y:S02]  /*ee1b0*/  LOP3.LUT R29, R29, 0xffff, RZ, 0xc0, !PT ;  /* 0x0000ffff1d1d7812 */ /* 0x000fe400078ec0ff */
[----:B------:R-:W-:-:S02]  /*ee1c0*/  SHF.R.U32.HI R16, RZ, 0x8, R61 ;  /* 0x00000008ff107819 */ /* 0x000fc4000001163d */
[----:B------:R-:W-:Y:S02]  /*ee1d0*/  LOP3.LUT R18, R18, 0xff, RZ, 0xc0, !PT ;  /* 0x000000ff12127812 */ /* 0x000fe400078ec0ff */
[----:B------:R-:W-:Y:S02]  /*ee1e0*/  LOP3.LUT R10, R10, 0xffff, RZ, 0xc0, !PT ;  /* 0x0000ffff0a0a7812 */ /* 0x000fe400078ec0ff */
[----:B------:R-:W-:Y:S01]  /*ee1f0*/  SHF.R.U32.HI R17, RZ, 0x8, R19 ;  /* 0x00000008ff117819 */ /* 0x000fe20000011613 */
[----:B------:R-:W-:Y:S01]  /*ee200*/  IMAD.SHL.U32 R29, R29, 0x1000000, RZ ;  /* 0x010000001d1d7824 */ /* 0x000fe200078e00ff */
        /* <DEDUP_REMOVED lines=8> */
[----:B------:R-:W-:Y:S02]  /*ee290*/  LOP3.LUT R48, R48, R29, RZ, 0xfc, !PT ;  /* 0x0000001d30307212 */ /* 0x000fe400078efcff */
[----:B------:R-:W-:Y:S01]  /*ee2a0*/  PRMT R31, R61, 0x6540, R64 ;  /* 0x000065403d1f7816 */ /* 0x000fe20000000040 */
[----:B------:R-:W-:Y:S01]  /*ee2b0*/  IMAD.WIDE.U32 R28, R28, 0x1000000, RZ ;  /* 0x010000001c1c7825 */ /* 0x000fe200078e00ff */
[----:B------:R-:W-:Y:S02]  /*ee2c0*/  LOP3.LUT R61, R81, R87, R19, 0xfe, !PT ;  /* 0x00000057513d7212 */ /* 0x000fe400078efe13 */
[----:B------:R-:W-:Y:S02]  /*ee2d0*/  SHF.R.U32.HI R10, RZ, 0x8, R56 ;  /* 0x00000008ff0a7819 */ /* 0x000fe40000011638 */
[----:B------:R-:W-:Y:S01]  /*ee2e0*/  SHF.L.U64.HI R83, R64, 0x8, RZ ;  /* 0x0000000840537819 */ /* 0x000fe200000102ff */
[----:B------:R-:W-:Y:S01]  /*ee2f0*/  IMAD.MOV.U32 R19, RZ, RZ, R72 ;  /* 0x000000ffff137224 */ /* 0x000fe200078e0048 */
[----:B------:R-:W-:-:S02]  /*ee300*/  LOP3.LUT R61, R61, 0xff, R56, 0xf8, !PT ;  /* 0x000000ff3d3d7812 */ /* 0x000fc400078ef838 */
[----:B------:R-:W-:Y:S02]  /*ee310*/  PRMT R10, R10, 0x7104, RZ ;  /* 0x000071040a0a7816 */ /* 0x000fe400000000ff */
[----:B------:R-:W-:Y:S02]  /*ee320*/  LOP3.LUT R64, R29, R83, R17, 0xfe, !PT ;  /* 0x000000531d407212 */ /* 0x000fe400078efe11 */
[----:B------:R-:W-:Y:S02]  /*ee330*/  SHF.R.U32.HI R17, RZ, 0x8, R63 ;  /* 0x00000008ff117819 */ /* 0x000fe4000001163f */
[----:B------:R-:W-:Y:S01]  /*ee340*/  LOP3.LUT R56, R61, R10, RZ, 0xfc, !PT ;  /* 0x0000000a3d387212 */ /* 0x000fe200078efcff */
[----:B------:R-:W-:Y:S01]  /*ee350*/  IMAD.MOV.U32 R29, RZ, RZ, R74 ;  /* 0x000000ffff1d7224 */ /* 0x000fe200078e004a */
[----:B------:R-:W-:Y:S02]  /*ee360*/  SHF.R.U32.HI R10, RZ, 0x8, R19 ;  /* 0x00000008ff0a7819 */ /* 0x000fe40000011613 */
[----:B------:R-:W-:-:S02]  /*ee370*/  LOP3.LUT R64, R64, 0xff, R63, 0xf8, !PT ;  /* 0x000000ff40407812 */ /* 0x000fc400078ef83f */
[----:B------:R-:W-:Y:S01]  /*ee380*/  PRMT R17, R17, 0x7104, RZ ;  /* 0x0000710411117816 */ /* 0x000fe200000000ff */
[----:B------:R-:W-:Y:S01]  /*ee390*/  IMAD.U32 R19, R19, 0x10000, RZ ;  /* 0x0001000013137824 */ /* 0x000fe200078e00ff */
[----:B------:R-:W-:Y:S02]  /*ee3a0*/  LOP3.LUT R10, R10, 0xffff, RZ, 0xc0, !PT ;  /* 0x0000ffff0a0a7812 */ /* 0x000fe400078ec0ff */
[----:B------:R-:W-:Y:S02]  /*ee3b0*/  LOP3.LUT R64, R64, R17, RZ, 0xfc, !PT ;  /* 0x0000001140407212 */ /* 0x000fe400078efcff */
[----:B------:R-:W-:Y:S01]  /*ee3c0*/  SHF.R.U32.HI R17, RZ, 0x8, R29 ;  /* 0x00000008ff117819 */ /* 0x000fe2000001161d */
[----:B------:R-:W-:Y:S01]  /*ee3d0*/  IMAD.SHL.U32 R10, R10, 0x1000000, RZ ;  /* 0x010000000a0a7824 */ /* 0x000fe200078e00ff */
[----:B------:R-:W-:Y:S01]  /*ee3e0*/  LOP3.LUT R19, R56, 0xff0000, R19, 0xf8, !PT ;  /* 0x00ff000038137812 */ /* 0x000fe200078ef813 */
[----:B------:R-:W-:Y:S01]  /*ee3f0*/  IMAD.U32 R29, R29, 0x10000, RZ ;  /* 0x000100001d1d7824 */ /* 0x000fe200078e00ff */
[----:B------:R-:W-:-:S02]  /*ee400*/  LOP3.LUT R17, R17, 0xffff, RZ, 0xc0, !PT ;  /* 0x0000ffff11117812 */ /* 0x000fc400078ec0ff */
[----:B------:R-:W-:Y:S02]  /*ee410*/  LOP3.LUT R63, R28, R31, R16, 0xfe, !PT ;  /* 0x0000001f1c3f7212 */ /* 0x000fe400078efe10 */
[----:B------:R-:W-:Y:S01]  /*ee420*/  LOP3.LUT R28, R20, 0xffff, RZ, 0xc0, !PT ;  /* 0x0000ffff141c7812 */ /* 0x000fe200078ec0ff */
[----:B------:R-:W-:Y:S01]  /*ee430*/  IMAD.SHL.U32 R17, R17, 0x1000000, RZ ;  /* 0x0100000011117824 */ /* 0x000fe200078e00ff */
[----:B------:R-:W-:Y:S02]  /*ee440*/  LOP3.LUT R56, R19, R10, RZ, 0xfc, !PT ;  /* 0x0000000a13387212 */ /* 0x000fe400078efcff */
[----:B------:R-:W-:Y:S02]  /*ee450*/  LOP3.LUT R61, R80, R85, R18, 0xfe, !PT ;  /* 0x00000055503d7212 */ /* 0x000fe400078efe12 */
[----:B------:R-:W-:Y:S02]  /*ee460*/  SHF.R.U32.HI R10, RZ, 0x8, R28 ;  /* 0x00000008ff0a7819 */ /* 0x000fe4000001161c */
[----:B------:R-:W-:-:S02]  /*ee470*/  LOP3.LUT R64, R64, 0xff0000, R29, 0xf8, !PT ;  /* 0x00ff000040407812 */ /* 0x000fc400078ef81d */
[----:B------:R-:W-:Y:S02]  /*ee480*/  PRMT R18, R20, 0x7732, RZ ;  /* 0x0000773214127816 */ /* 0x000fe400000000ff */
[C---:B------:R-:W-:Y:S02]  /*ee490*/  LOP3.LUT R31, R22.reuse, 0xffff, RZ, 0xc0, !PT ;  /* 0x0000ffff161f7812 */ /* 0x040fe400078ec0ff */
[----:B------:R-:W-:Y:S02]  /*ee4a0*/  PRMT R19, R22, 0x7732, RZ ;  /* 0x0000773216137816 */ /* 0x000fe400000000ff */
[----:B------:R-:W-:Y:S02]  /*ee4b0*/  LOP3.LUT R83, R10, 0xff, RZ, 0xc0, !PT ;  /* 0x000000ff0a537812 */ /* 0x000fe400078ec0ff */
[----:B------:R-:W-:Y:S02]  /*ee4c0*/  LOP3.LUT R64, R64, R17, RZ, 0xfc, !PT ;  /* 0x0000001140407212 */ /* 0x000fe400078efcff */
        /* <DEDUP_REMOVED lines=20> */
[----:B------:R-:W-:Y:S02]  /*ee610*/  LOP3.LUT R19, R21, R81, R17, 0xfe, !PT ;  /* 0x0000005115137212 */ /* 0x000fe400078efe11 */
[--C-:B------:R-:W-:Y:S02]  /*ee620*/  SHF.R.U32.HI R10, RZ, 0x8, R29.reuse ;  /* 0x00000008ff0a7819 */ /* 0x100fe4000001161d */
        /* <DEDUP_REMOVED lines=12> */
[----:B------:R-:W-:Y:S02]  /*ee6f0*/  PRMT R31, R31, 0x6540, R72 ;  /* 0x000065401f1f7816 */ /* 0x000fe40000000048 */
[----:B------:R-:W-:Y:S01]  /*ee700*/  SHF.R.U32.HI R17, RZ, 0x8, R21 ;  /* 0x00000008ff117819 */ /* 0x000fe20000011615 */
[----:B------:R-:W-:Y:S01]  /*ee710*/  IMAD.SHL.U32 R10, R10, 0x1000000, RZ ;  /* 0x010000000a0a7824 */ /* 0x000fe200078e00ff */
[----:B------:R-:W-:Y:S02]  /*ee720*/  LOP3.LUT R72, R22, R83, R18, 0xfe, !PT ;  /* 0x0000005316487212 */ /* 0x000fe400078efe12 */
[----:B--2---:R-:W-:Y:S02]  /*ee730*/  LOP3.LUT R22, R36, 0xffff, RZ, 0xc0, !PT ;  /* 0x0000ffff24167812 */ /* 0x004fe400078ec0ff */
[----:B------:R-:W-:-:S02]  /*ee740*/  LOP3.LUT R19, R28, 0xff0000, R19, 0xf8, !PT ;  /* 0x00ff00001c137812 */ /* 0x000fc400078ef813 */
[----:B------:R-:W-:Y:S01]  /*ee750*/  PRMT R36, R36, 0x7732, RZ ;  /* 0x0000773224247816 */ /* 0x000fe200000000ff */
[----:B------:R-:W-:Y:S01]  /*ee760*/  IMAD.U32 R21, R21, 0x10000, RZ ;  /* 0x0001000015157824 */ /* 0x000fe200078e00ff */
[----:B------:R-:W-:Y:S02]  /*ee770*/  LOP3.LUT R17, R17, 0xffff, RZ, 0xc0, !PT ;  /* 0x0000ffff11117812 */ /* 0x000fe400078ec0ff */
[----:B------:R-:W-:Y:S02]  /*ee780*/  LOP3.LUT R81, R19, R10, RZ, 0xfc, !PT ;  /* 0x0000000a13517212 */ /* 0x000fe400078efcff */
[C---:B------:R-:W-:Y:S02]  /*ee790*/  LOP3.LUT R28, R38.reuse, 0xffff, RZ, 0xc0, !PT ;  /* 0x0000ffff261c7812 */ /* 0x040fe400078ec0ff */
[----:B------:R-:W-:Y:S01]  /*ee7a0*/  PRMT R18, R38, 0x7732, RZ ;  /* 0x0000773226127816 */ /* 0x000fe200000000ff */
[----:B------:R-:W-:Y:S01]  /*ee7b0*/  IMAD.MOV.U32 R38, RZ, RZ, R36 ;  /* 0x000000ffff267224 */ /* 0x000fe200078e0024 */
[----:B------:R-:W-:Y:S01]  /*ee7c0*/  SHF.R.U32.HI R10, RZ, 0x8, R22 ;  /* 0x00000008ff0a7819 */ /* 0x000fe20000011616 */
[----:B------:R-:W-:Y:S01]  /*ee7d0*/  IMAD.SHL.U32 R17, R17, 0x1000000, RZ ;  /* 0x0100000011117824 */ /* 0x000fe200078e00ff */
[----:B------:R-:W-:-:S02]  /*ee7e0*/  LOP3.LUT R74, R74, 0xff0000, R21, 0xf8, !PT ;  /* 0x00ff00004a4a7812 */ /* 0x000fc400078ef815 */
[----:B------:R-:W-:Y:S02]  /*ee7f0*/  LOP3.LUT R66, R20, R31, R16, 0xfe, !PT ;  /* 0x0000001f14427212 */ /* 0x000fe400078efe10 */
        /* <DEDUP_REMOVED lines=15> */
[----:B------:R-:W-:Y:S01]  /*ee8f0*/  SHF.L.U64.HI R85, R83, 0x8, RZ ;  /* 0x0000000853557819 */ /* 0x000fe200000102ff */
[----:B------:R-:W-:Y:S01]  /*ee900*/  IMAD.WIDE.U32 R16, R16, 0x10000, RZ ;  /* 0x0001000010107825 */ /* 0x000fe200078e00ff */
[----:B------:R-:W-:Y:S02]  /*ee910*/  PRMT R78, R37, 0x7732, RZ ;  /* 0x00007732254e7816 */ /* 0x000fe400000000ff */
[----:B------:R-:W-:Y:S01]  /*ee920*/  SHF.L.U64.HI R37, R31, 0x8, RZ ;  /* 0x000000081f257819 */ /* 0x000fe200000102ff */
[----:B------:R-:W-:Y:S01]  /*ee930*/  IMAD.WIDE.U32 R18, R18, 0x1000000, RZ ;  /* 0x0100000012127825 */ /* 0x000fe200078e00ff */
[----:B------:R-:W-:-:S02]  /*ee940*/  PRMT R83, R22, 0x6540, R83 ;  /* 0x0000654016537816 */ /* 0x000fc40000000053 */
[----:B------:R-:W-:Y:S02]  /*ee950*/  LOP3.LUT R22, R21, R85, R39, 0xfe, !PT ;  /* 0x0000005515167212 */ /* 0x000fe400078efe27 */
[----:B------:R-:W-:Y:S02]  /*ee960*/  SHF.R.U32.HI R10, RZ, 0x8, R23 ;  /* 0x00000008ff0a7819 */ /* 0x000fe40000011617 */
        /* <DEDUP_REMOVED lines=13> */
[----:B------:R-:W-:-:S02]  /*eea40*/  LOP3.LUT R10, R10, 0xffff, RZ, 0xc0, !PT ;  /* 0x0000ffff0a0a7812 */ /* 0x000fc400078ec0ff */
[----:B------:R-:W-:Y:S01]  /*eea50*/  PRMT R31, R28, 0x6540, R31 ;  /* 0x000065401c1f7816 */ /* 0x000fe2000000001f */
[----:B------:R-:W-:Y:S01]  /*eea60*/  IMAD.U32 R21, R21, 0x10000, RZ ;  /* 0x0001000015157824 */ /* 0x000fe200078e00ff */
[----:B------:R-:W-:Y:S01]  /*eea70*/  LOP3.LUT R17, R17, 0xffff, RZ, 0xc0, !PT ;  /* 0x0000ffff11117812 */ /* 0x000fe200078ec0ff */
[----:B------:R-:W-:Y:S01]  /*eea80*/  IMAD.SHL.U32 R10, R10, 0x1000000, RZ ;  /* 0x010000000a0a7824 */ /* 0x000fe200078e00ff */
[----:B------:R-:W-:Y:S02]  /*eea90*/  LOP3.LUT R19, R22, 0xff0000, R19, 0xf8, !PT ;  /* 0x00ff000016137812 */ /* 0x000fe400078ef813 */
[----:B------:R-:W-:Y:S01]  /*eeaa0*/  LOP3.LUT R78, R18, R31, R16, 0xfe, !PT ;  /* 0x0000001f124e7212 */ /* 0x000fe200078efe10 */
[----:B------:R-:W-:Y:S01]  /*eeab0*/  IMAD.SHL.U32 R17, R17, 0x1000000, RZ ;  /* 0x0100000011117824 */ /* 0x000fe200078e00ff */
[----:B---3--:R-:W-:Y:S02]  /*eeac0*/  LOP3.LUT R18, R40, 0xffff, RZ, 0xc0, !PT ;  /* 0x0000ffff28127812 */ /* 0x008fe400078ec0ff */
[----:B------:R-:W-:-:S02]  /*eead0*/  LOP3.LUT R76, R76, 0xff0000, R21, 0xf8, !PT ;  /* 0x00ff00004c4c7812 */ /* 0x000fc400078ef815 */
[----:B------:R-:W-:Y:S02]  /*eeae0*/  LOP3.LUT R29, R42, 0xffff, RZ, 0xc0, !PT ;  /* 0x0000ffff2a1d7812 */ /* 0x000fe400078ec0ff */
[----:B------:R-:W-:Y:S02]  /*eeaf0*/  LOP3.LUT R36, R19, R10, RZ, 0xfc, !PT ;  /* 0x0000000a13247212 */ /* 0x000fe400078efcff */
[----:B------:R-:W-:Y:S02]  /*eeb00*/  LOP3.LUT R38, R20, R83, R38, 0xfe, !PT ;  /* 0x0000005314267212 */ /* 0x000fe400078efe26 */
[----:B------:R-:W-:Y:S02]  /*eeb10*/  SHF.R.U32.HI R10, RZ, 0x8, R18 ;  /* 0x00000008ff0a7819 */ /* 0x000fe40000011612 */
[----:B------:R-:W-:Y:S02]  /*eeb20*/  PRMT R20, R40, 0x7732, RZ ;  /* 0x0000773228147816 */ /* 0x000fe400000000ff */
[----:B------:R-:W-:-:S02]  /*eeb30*/  LOP3.LUT R76, R76, R17, RZ, 0xfc, !PT ;  /* 0x000000114c4c7212 */ /* 0x000fc400078efcff */
[----:B------:R-:W-:Y:S02]  /*eeb40*/  SHF.R.U32.HI R16, RZ, 0x8, R29 ;  /* 0x00000008ff107819 */ /* 0x000fe4000001161d */
[----:B------:R-:W-:Y:S02]  /*eeb50*/  PRMT R17, R42, 0x7732, RZ ;  /* 0x000077322a117816 */ /* 0x000fe400000000ff */
[----:B------:R-:W-:Y:S02]  /*eeb60*/  LOP3.LUT R39, R10, 0xff, RZ, 0xc0, !PT ;  /* 0x000000ff0a277812 */ /* 0x000fe400078ec0ff */
[----:B------:R-:W-:Y:S02]  /*eeb70*/  SHF.R.U32.HI R10, RZ, 0x8, R20 ;  /* 0x00000008ff0a7819 */ /* 0x000fe40000011614 */
[----:B------:R-:W-:Y:S02]  /*eeb80*/  LOP3.LUT R40, R16, 0xff, RZ, 0xc0, !PT ;  /* 0x000000ff10287812 */ /* 0x000fe400078ec0ff */
[----:B------:R-:W-:-:S02]  /*eeb90*/  SHF.R.U32.HI R16, RZ, 0x8, R17 ;  /* 0x00000008ff107819 */ /* 0x000fc40000011611 */
[C---:B------:R-:W-:Y:S02]  /*eeba0*/  LOP3.LUT R28, R41.reuse, 0xffff, RZ, 0xc0, !PT ;  /* 0x0000ffff291c7812 */ /* 0x040fe400078ec0ff */
[----:B------:R-:W-:Y:S02]  /*eebb0*/  PRMT R80, R41, 0x7732, RZ ;  /* 0x0000773229507816 */ /* 0x000fe400000000ff */
[----:B------:R-:W-:Y:S02]  /*eebc0*/  LOP3.LUT R20, R20, 0xff, RZ, 0xc0, !PT ;  /* 0x000000ff14147812 */ /* 0x000fe400078ec0ff */
[----:B------:R-:W-:Y:S02]  /*eebd0*/  LOP3.LUT R10, R10, 0xffff, RZ, 0xc0, !PT ;  /* 0x0000ffff0a0a7812 */ /* 0x000fe400078ec0ff */
[----:B------:R-:W-:Y:S02]  /*eebe0*/  PRMT R41, R18, 0x6540, R39 ;  /* 0x0000654012297816 */ /* 0x000fe40000000027 */
[----:B------:R-:W-:-:S02]  /*eebf0*/  LOP3.LUT R17, R17, 0xff, RZ, 0xc0, !PT ;  /* 0x000000ff11117812 */ /* 0x000fc400078ec0ff */
[----:B------:R-:W-:Y:S01]  /*eec00*/  LOP3.LUT R18, R16, 0xffff, RZ, 0xc0, !PT ;  /* 0x0000ffff10127812 */ /* 0x000fe200078ec0ff */
[----:B------:R-:W-:Y:S01]  /*eec10*/  IMAD.WIDE.U32 R20, R20, 0x10000, RZ ;  /* 0x0001000014147825 */ /* 0x000fe200078e00ff */
[----:B------:R-:W-:Y:S02]  /*eec20*/  ISETP.GE.U32.AND P0, PT, R68, -0x80, PT ;  /* 0xffffff804400780c */ /* 0x000fe40003f06070 */
        /* <DEDUP_REMOVED lines=24> */
[----:B----4-:R-:W-:Y:S02]  /*eedb0*/  @P0 IADD3 R6, P2, R6, 0x1, RZ ;  /* 0x0000000106060810 */ /* 0x010fe40007f5e0ff */
[----:B------:R-:W-:Y:S02]  /*eedc0*/  LOP3.LUT R40, R18, R29, R16, 0xfe, !PT ;  /* 0x0000001d12287212 */ /* 0x000fe400078efe10 */
[----:B------:R-:W-:Y:S02]  /*eedd0*/  SHF.R.U32.HI R17, RZ, 0x8, R17 ;  /* 0x00000008ff117819 */ /* 0x000fe40000011611 */
[----:B------:R-:W-:Y:S02]  /*eede0*/  LOP3.LUT R23, R23, 0xff0000, R10, 0xf8, !PT ;  /* 0x00ff000017177812 */ /* 0x000fe400078ef80a */
[----:B------:R-:W-:-:S02]  /*eedf0*/  IADD3 R29, P3, P4, R14, R26, R77 ;  /* 0x0000001a0e1d7210 */ /* 0x000fc40007c7e04d */
[----:B------:R-:W-:Y:S01]  /*eee00*/  SHF.R.U32.HI R10, RZ, 0x8, R19 ;  /* 0x00000008ff0a7819 */ /* 0x000fe20000011613 */
[----:B------:R-:W-:Y:S01]  /*eee10*/  @P0 IMAD.X R7, RZ, RZ, R7, P2 ;  /* 0x000000ffff070224 */ /* 0x000fe200010e0607 */
[----:B------:R-:W-:Y:S02]  /*eee20*/  LOP3.LUT R17, R17, 0xffff, RZ, 0xc0, !PT ;  /* 0x0000ffff11117812 */ /* 0x000fe400078ec0ff */
[----:B------:R-:W-:Y:S02]  /*eee30*/  IADD3 R16, P1, R68, 0x80, RZ ;  /* 0x0000008044107810 */ /* 0x000fe40007f3e0ff */
        /* <DEDUP_REMOVED lines=29> */
[----:B------:R-:W-:-:S02]  /*ef010*/  IADD3.X R6, R10, R80, R73, P4, P5 ;  /* 0x000000500a067210 */ /* 0x000fc400027ea449 */
[----:B------:R-:W-:Y:S02]  /*ef020*/  IADD3.X R39, R33, R45, R11, P0, P1 ;  /* 0x0000002d21277210 */ /* 0x000fe400007e240b */
[----:B------:R-:W-:Y:S02]  /*ef030*/  IADD3.X R95, R35, R47, R57, P2, P3 ;  /* 0x0000002f235f7210 */ /* 0x000fe400017e6439 */
[----:B------:R-:W-:Y:S02]  /*ef040*/  LOP3.LUT R16, R19, R12, RZ, 0x3c, !PT ;  /* 0x0000000c13107212 */ /* 0x000fe400078e3cff */
[----:B------:R-:W-:Y:S02]  /*ef050*/  LOP3.LUT R29, R17, R13, RZ, 0x3c, !PT ;  /* 0x0000000d111d7212 */ /* 0x000fe400078e3cff */
[----:B-1----:R-:W-:Y:S02]  /*ef060*/  LOP3.LUT R21, R7, R68, RZ, 0x3c, !PT ;  /* 0x0000004407157212 */ /* 0x002fe400078e3cff */
[----:B------:R-:W-:-:S02]  /*ef070*/  LOP3.LUT R86, R53, 0x1f83d9ab, R39, 0x96, !PT ;  /* 0x1f83d9ab35567812 */ /* 0x000fc400078e9627 */
[----:B------:R-:W-:Y:S02]  /*ef080*/  LOP3.LUT R68, R6, R69, RZ, 0x3c, !PT ;  /* 0x0000004506447212 */ /* 0x000fe400078e3cff */
[----:B------:R-:W-:Y:S02]  /*ef090*/  LOP3.LUT R69, R55, 0x5be0cd19, R95, 0x96, !PT ;  /* 0x5be0cd1937457812 */ /* 0x000fe400078e965f */
[----:B------:R-:W-:Y:S02]  /*ef0a0*/  SHF.L.W.U32.HI R85, R16, 0x8, R29 ;  /* 0x0000000810557819 */ /* 0x000fe40000010e1d */
[----:B------:R-:W-:Y:S02]  /*ef0b0*/  LOP3.LUT R84, R52, 0xfb41bd6b, R37, 0x96, !PT ;  /* 0xfb41bd6b34547812 */ /* 0x000fe400078e9625 */
[----:B------:R-:W-:Y:S02]  /*ef0c0*/  IADD3 R91, P2, R86, -0x16b07d5, RZ ;  /* 0xfe94f82b565b7810 */ /* 0x000fe40007f5e0ff */
[----:B------:R-:W-:-:S02]  /*ef0d0*/  LOP3.LUT R54, R54, 0x137e2179, R31, 0x96, !PT ;  /* 0x137e217936367812 */ /* 0x000fc400078e961f */
[----:B------:R-:W-:Y:S02]  /*ef0e0*/  IADD3 R97, P3, R69, 0x5f1d36f1, RZ ;  /* 0x5f1d36f145617810 */ /* 0x000fe40007f7e0ff */
[----:B------:R-:W-:Y:S02]  /*ef0f0*/  SHF.L.W.U32.HI R83, R29, 0x8, R16 ;  /* 0x000000081d537819 */ /* 0x000fe40000010e10 */
[----:B------:R-:W-:Y:S02]  /*ef100*/  IADD3 R29, P0, P1, R85, R87, R60 ;  /* 0x00000057551d7210 */ /* 0x000fe4000791e03c */
[----:B------:R-:W-:Y:S02]  /*ef110*/  IADD3.X R99, R84, 0x3c6ef372, RZ, P2, !PT ;  /* 0x3c6ef37254637810 */ /* 0x000fe400017fe4ff */
[----:B------:R-:W-:Y:S02]  /*ef120*/  IADD3.X R88, R54, -0x5ab00ac6, RZ, P3, !PT ;  /* 0xa54ff53a36587810 */ /* 0x000fe40001ffe4ff */
[----:B------:R-:W-:-:S02]  /*ef130*/  SHF.L.W.U32.HI R20, R68, 0x10, R21 ;  /* 0x0000001044147819 */ /* 0x000fc40000010e15 */
[----:B------:R-:W-:Y:S02]  /*ef140*/  SHF.L.W.U32.HI R16, R21, 0x10, R68 ;  /* 0x0000001015107819 */ /* 0x000fe40000010e44 */
[----:B------:R-:W-:Y:S02]  /*ef150*/  LOP3.LUT R55, R91, R32, RZ, 0x3c, !PT ;  /* 0x000000205b377212 */ /* 0x000fe400078e3cff */
[----:B------:R-:W-:Y:S02]  /*ef160*/  IADD3.X R21, R83, R93, R62, P0, P1 ;  /* 0x0000005d53157210 */ /* 0x000fe400007e243e */
[----:B------:R-:W-:Y:S02]  /*ef170*/  LOP3.LUT R68, R99, R33, RZ, 0x3c, !PT ;  /* 0x0000002163447212 */ /* 0x000fe400078e3cff */
[----:B------:R-:W-:Y:S02]  /*ef180*/  LOP3.LUT R87, R97, R34, RZ, 0x3c, !PT ;  /* 0x0000002261577212 */ /* 0x000fe400078e3cff */
[----:B------:R-:W-:-:S02]  /*ef190*/  LOP3.LUT R52, R88, R35, RZ, 0x3c, !PT ;  /* 0x0000002358347212 */ /* 0x000fc400078e3cff */
[----:B------:R-:W-:Y:S02]  /*ef1a0*/  LOP3.LUT R53, R29, R28, RZ, 0x3c, !PT ;  /* 0x0000001c1d357212 */ /* 0x000fe400078e3cff */
[----:B------:R-:W-:Y:S02]  /*ef1b0*/  LOP3.LUT R22, R21, R22, RZ, 0x3c, !PT ;  /* 0x0000001615167212 */ /* 0x000fe400078e3cff */
[----:B------:R-:W-:Y:S02]  /*ef1c0*/  SHF.L.W.U32.HI R80, R55, 0x8, R68 ;  /* 0x0000000837507819 */ /* 0x000fe40000010e44 */
[----:B------:R-:W-:Y:S02]  /*ef1d0*/  IADD3 R89, P0, R16, R89, RZ ;  /* 0x0000005910597210 */ /* 0x000fe40007f1e0ff */
[----:B------:R-:W-:Y:S02]  /*ef1e0*/  SHF.L.W.U32.HI R82, R87, 0x8, R52 ;  /* 0x0000000857527819 */ /* 0x000fe40000010e34 */
[----:B------:R-:W-:-:S02]  /*ef1f0*/  SHF.L.W.U32.HI R28, R22, 0x10, R53 ;  /* 0x00000010161c7819 */ /* 0x000fc40000010e35 */
[----:B------:R-:W-:Y:S02]  /*ef200*/  SHF.L.W.U32.HI R55, R68, 0x8, R55 ;  /* 0x0000000844377819 */ /* 0x000fe40000010e37 */
[----:B------:R-:W-:Y:S02]  /*ef210*/  IADD3 R37, P1, P2, R80, R37, R70 ;  /* 0x0000002550257210 */ /* 0x000fe40007a3e046 */
[----:B------:R-:W-:Y:S01]  /*ef220*/  SHF.L.W.U32.HI R22, R53, 0x10, R22 ;  /* 0x0000001035167819 */ /* 0x000fe20000010e16 */
        /* <DEDUP_REMOVED lines=75> */
[-C--:B------:R-:W-:Y:S02]  /*ef6e0*/  LOP3.LUT R94, R90, R39.reuse, R19, 0x96, !PT ;  /* 0x000000275a5e7212 */ /* 0x080fe400078e9613 */
[----:B------:R-:W-:Y:S02]  /*ef6f0*/  SHF.L.W.U32.HI R82, R53, 0x8, R92 ;  /* 0x0000000835527819 */ /* 0x000fe40000010e5c */
[----:B------:R-:W-:Y:S02]  /*ef700*/  IADD3.X R39, R88, R39, R64, P0, P1 ;  /* 0x0000002758277210 */ /* 0x000fe400007e2440 */
[----:B------:R-:W-:Y:S02]  /*ef710*/  SHF.L.W.U32.HI R92, R92, 0x8, R53 ;  /* 0x000000085c5c7819 */ /* 0x000fe40000010e35 */
        /* <DEDUP_REMOVED lines=15> */
[----:B------:R-:W-:-:S03]  /*ef810*/  IMAD.X R37, R7, 0x1, R80, P0 ;  /* 0x0000000107257824 */ /* 0x000fc600000e0650 */
        /* <DEDUP_REMOVED lines=8> */
[----:B------:R-:W-:Y:S02]  /*ef8a0*/  SHF.L.W.U32.HI R20, R99, 0x10, R28 ;  /* 0x0000001063147819 */ /* 0x000fe40000010e1c */
[----:B------:R-:W-:Y:S01]  /*ef8b0*/  IADD3 R100, P0, R19, R52, RZ ;  /* 0x0000003413647210 */ /* 0x000fe20007f1e0ff */
[----:B------:R-:W-:Y:S01]  /*ef8c0*/  IMAD.X R96, R17, 0x1, R68, P2 ;  /* 0x0000000111607824 */ /* 0x000fe200010e0644 */
[----:B------:R-:W-:Y:S02]  /*ef8d0*/  SHF.L.W.U32.HI R31, R88, 0x1, R97 ;  /* 0x00000001581f7819 */ /* 0x000fe40000010e61 */
        /* <DEDUP_REMOVED lines=18> */
[----:B------:R-:W-:Y:S02]  /*efa00*/  SHF.L.W.U32.HI R89, R89, 0x1, R52 ;  /* 0x0000000159597819 */ /* 0x000fe40000010e34 */
        /* <DEDUP_REMOVED lines=12> */
[----:B------:R-:W-:Y:S02]  /*efad0*/  LOP3.LUT R83, R85, R16, RZ, 0x3c, !PT ;  /* 0x0000001055537212 */ /* 0x000fe400078e3cff */
[----:B------:R-:W-:-:S02]  /*efae0*/  IADD3 R39, P2, R39, R22, RZ ;  /* 0x0000001627277210 */ /* 0x000fc40007f5e0ff */
        /* <DEDUP_REMOVED lines=23> */
[----:B------:R-:W-:Y:S02]  /*efc60*/  SHF.L.W.U32.HI R86, R89, 0x8, R28 ;  /* 0x0000000859567819 */ /* 0x000fe40000010e1c */
[----:B------:R-:W-:Y:S02]  /*efc70*/  LOP3.LUT R96, R31, R53, R20, 0x96, !PT ;  /* 0x000000351f607212 */ /* 0x000fe400078e9614 */
[----:B------:R-:W-:Y:S02]  /*efc80*/  SHF.L.W.U32.HI R89, R28, 0x8, R89 ;  /* 0x000000081c597819 */ /* 0x000fe40000010e59 */
[-C--:B------:R-:W-:Y:S02]  /*efc90*/  LOP3.LUT R20, R91, R55.reuse, R18, 0x96, !PT ;  /* 0x000000375b147212 */ /* 0x080fe400078e9612 */
[----:B------:R-:W-:-:S02]  /*efca0*/  IADD3.X R55, R97, R55, R56, P2, P3 ;  /* 0x0000003761377210 */ /* 0x000fc400017e6438 */
[----:B------:R-:W-:Y:S02]  /*efcb0*/  IADD3.X R28, R54, R53, R81, P0, P1 ;  /* 0x00000035361c7210 */ /* 0x000fe400007e2451 */
[----:B------:R-:W-:Y:S02]  /*efcc0*/  IADD3 R68, P0, P1, R87, R29, R40 ;  /* 0x0000001d57447210 */ /* 0x000fe4000791e028 */
[----:B------:R-:W-:Y:S02]  /*efcd0*/  IADD3 R53, P2, P3, R89, R52, R49 ;  /* 0x0000003459357210 */ /* 0x000fe40007b5e031 */
[----:B------:R-:W-:Y:S02]  /*efce0*/  LOP3.LUT R85, R55, R85, R16, 0x96, !PT ;  /* 0x0000005537557212 */ /* 0x000fe400078e9610 */
[-C--:B------:R-:W-:Y:S02]  /*efcf0*/  LOP3.LUT R18, R68, R92.reuse, R17, 0x96, !PT ;  /* 0x0000005c44127212 */ /* 0x080fe400078e9611 */
[----:B------:R-:W-:-:S02]  /*efd00*/  IADD3.X R95, R84, R92, R43, P0, P1 ;  /* 0x0000005c545f7210 */ /* 0x000fc400007e242b */
[----:B------:R-:W-:Y:S02]  /*efd10*/  LOP3.LUT R17, R53, R88, R7, 0x96, !PT ;  /* 0x0000005835117212 */ /* 0x000fe400078e9607 */
[----:B------:R-:W-:Y:S02]  /*efd20*/  SHF.L.W.U32.HI R7, R20, 0x10, R85 ;  /* 0x0000001014077819 */ /* 0x000fe40000010e55 */
[----:B------:R-:W-:Y:S02]  /*efd30*/  LOP3.LUT R99, R28, R90, R19, 0x96, !PT ;  /* 0x0000005a1c637212 */ /* 0x000fe400078e9613 */
[----:B------:R-:W-:Y:S02]  /*efd40*/  LOP3.LUT R19, R95, R29, R10, 0x96, !PT ;  /* 0x0000001d5f137212 */ /* 0x000fe400078e960a */
[----:B------:R-:W-:Y:S02]  /*efd50*/  SHF.L.W.U32.HI R16, R85, 0x10, R20 ;  /* 0x0000001055107819 */ /* 0x000fe40000010e14 */
[----:B------:R-:W-:-:S02]  /*efd60*/  IADD3 R29, P0, R7, R82, RZ ;  /* 0x00000052071d7210 */ /* 0x000fc40007f1e0ff */
[----:B------:R-:W-:Y:S02]  /*efd70*/  IADD3.X R93, R86, R88, R57, P2, P3 ;  /* 0x00000058565d7210 */ /* 0x000fe400017e6439 */
[----:B------:R-:W-:Y:S01]  /*efd80*/  SHF.L.W.U32.HI R10, R18, 0x10, R19 ;  /* 0x00000010120a7819 */ /* 0x000fe20000010e13 */
[----:B------:R-:W-:Y:S01]  /*efd90*/  IMAD.X R82, R16, 0x1, R83, P0 ;  /* 0x0000000110527824 */ /* 0x000fe200000e0653 */
[----:B------:R-:W-:Y:S02]  /*efda0*/  LOP3.LUT R52, R93, R52, R6, 0x96, !PT ;  /* 0x000000345d347212 */ /* 0x000fe400078e9606 */
[----:B------:R-:W-:Y:S02]  /*efdb0*/  LOP3.LUT R83, R29, R94, RZ, 0x3c, !PT ;  /* 0x0000005e1d537212 */ /* 0x000fe400078e3cff */
[----:B------:R-:W-:Y:S02]  /*efdc0*/  SHF.L.W.U32.HI R6, R19, 0x10, R18 ;  /* 0x0000001013067819 */ /* 0x000fe40000010e12 */
[----:B------:R-:W-:-:S02]  /*efdd0*/  IADD3 R94, P1, R10, R39, RZ ;  /* 0x000000270a5e7210 */ /* 0x000fc40007f3e0ff */
[----:B------:R-:W-:Y:S02]  /*efde0*/  SHF.L.W.U32.HI R19, R52, 0x10, R17 ;  /* 0x0000001034137819 */ /* 0x000fe40000010e11 */
[----:B------:R-:W-:Y:S02]  /*efdf0*/  LOP3.LUT R88, R82, R97, RZ, 0x3c, !PT ;  /* 0x0000006152587212 */ /* 0x000fe400078e3cff */
        /* <DEDUP_REMOVED lines=63> */
[-C--:B------:R-:W-:Y:S02]  /*f01f0*/  LOP3.LUT R98, R68, R69.reuse, R19, 0x96, !PT ;  /* 0x0000004544627212 */ /* 0x080fe400078e9613 */
[----:B------:R-:W-:-:S02]  /*f0200*/  IADD3.X R39, R90, R69, R36, P0, P1 ;  /* 0x000000455a277210 */ /* 0x000fc400007e2424 */
[----:B------:R-:W-:Y:S02]  /*f0210*/  SHF.L.W.U32.HI R83, R92, 0x8, R87 ;  /* 0x000000085c537819 */ /* 0x000fe40000010e57 */
[-C--:B------:R-:W-:Y:S02]  /*f0220*/  LOP3.LUT R96, R53, R55.reuse, R20, 0x96, !PT ;  /* 0x0000003735607212 */ /* 0x080fe400078e9614 */
[----:B------:R-:W-:Y:S02]  /*f0230*/  IADD3 R69, P0, P1, R89, R22, R30 ;  /* 0x0000001659457210 */ /* 0x000fe4000791e01e */
[----:B------:R-:W-:Y:S02]  /*f0240*/  IADD3.X R55, R80, R55, R71, P2, P3 ;  /* 0x0000003750377210 */ /* 0x000fe400017e6447 */
[----:B------:R-:W-:Y:S02]  /*f0250*/  IADD3 R87, P2, P3, R94, R37, R75 ;  /* 0x000000255e577210 */ /* 0x000fe40007b5e04b */
[----:B------:R-:W-:-:S02]  /*f0260*/  LOP3.LUT R99, R39, R54, R17, 0x96, !PT ;  /* 0x0000003627637212 */ /* 0x000fc400078e9611 */
[----:B------:R-:W-:Y:S02]  /*f0270*/  IADD3.X R92, R83, R95, R48, P0, P1 ;  /* 0x0000005f535c7210 */ /* 0x000fe400007e2430 */
[-C--:B------:R-:W-:Y:S02]  /*f0280*/  LOP3.LUT R19, R87, R93.reuse, R6, 0x96, !PT ;  /* 0x0000005d57137212 */ /* 0x080fe400078e9606 */
        /* <DEDUP_REMOVED lines=20> */
[----:B------:R-:W-:Y:S02]  /*f03d0*/  SHF.L.W.U32.HI R29, R85, 0x1, R22 ;  /* 0x00000001551d7819 */ /* 0x000fe40000010e16 */
        /* <DEDUP_REMOVED lines=149> */
[----:B------:R-:W-:Y:S02]  /*f0d30*/  IADD3 R69, P0, P1, R91, R28, R60 ;  /* 0x0000001c5b457210 */ /* 0x000fe4000791e03c */
[----:B------:R-:W-:-:S02]  /*f0d40*/  IADD3.X R55, R68, R55, R57, P2, P3 ;  /* 0x0000003744377210 */ /* 0x000fc400017e6439 */
[----:B------:R-:W-:Y:S02]  /*f0d50*/  IADD3 R83, P2, P3, R94, R29, R79 ;  /* 0x0000001d5e537210 */ /* 0x000fe40007b5e04f */
[----:B------:R-:W-:Y:S02]  /*f0d60*/  LOP3.LUT R20, R39, R86, R17, 0x96, !PT ;  /* 0x0000005627147212 */ /* 0x000fe400078e9611 */
[----:B------:R-:W-:Y:S02]  /*f0d70*/  IADD3.X R92, R87, R93, R62, P0, P1 ;  /* 0x0000005d575c7210 */ /* 0x000fe400007e243e */
[----:B------:R-:W-:Y:S02]  /*f0d80*/  LOP3.LUT R86, R55, R85, R18, 0x96, !PT ;  /* 0x0000005537567212 */ /* 0x000fe400078e9612 */
[-C--:B------:R-:W-:Y:S02]  /*f0d90*/  IADD3.X R85, R82, R89.reuse, R11, P2, P3 ;  /* 0x0000005952557210 */ /* 0x080fe400017e640b */
        /* <DEDUP_REMOVED lines=14> */
[----:B------:R-:W-:Y:S02]  /*f0e80*/  LOP3.LUT R28, R53, R96, RZ, 0x3c, !PT ;  /* 0x00000060351c7212 */ /* 0x000fe400078e3cff */
[----:B------:R-:W-:Y:S01]  /*f0e90*/  LOP3.LUT R89, R29, R90, RZ, 0x3c, !PT ;  /* 0x0000005a1d597212 */ /* 0x000fe200078e3cff */
[----:B------:R-:W-:Y:S01]  /*f0ea0*/  IMAD.X R84, R17, 0x1, R80, P2 ;  /* 0x0000000111547824 */ /* 0x000fe200010e0650 */
[----:B------:R-:W-:Y:S02]  /*f0eb0*/  SHF.L.W.U32.HI R20, R86, 0x10, R95 ;  /* 0x0000001056147819 */ /* 0x000fe40000010e5f */
[----:B------:R-:W-:Y:S02]  /*f0ec0*/  IADD3 R101, P0, R19, R22, RZ ;  /* 0x0000001613657210 */ /* 0x000fe40007f1e0ff */
[----:B------:R-:W-:Y:S02]  /*f0ed0*/  SHF.L.W.U32.HI R31, R89, 0x1, R28 ;  /* 0x00000001591f7819 */ /* 0x000fe40000010e1c */
[----:B------:R-:W-:-:S02]  /*f0ee0*/  IADD3 R90, P1, R16, R37, RZ ;  /* 0x00000025105a7210 */ /* 0x000fc40007f3e0ff */
[----:B------:R-:W-:Y:S01]  /*f0ef0*/  SHF.L.W.U32.HI R28, R28, 0x1, R89 ;  /* 0x000000011c1c7819 */ /* 0x000fe20000010e59 */
        /* <DEDUP_REMOVED lines=57> */
[----:B------:R-:W-:Y:S02]  /*f1290*/  LOP3.LUT R18, R91, R55, R18, 0x96, !PT ;  /* 0x000000375b127212 */ /* 0x000fe400078e9612 */
[----:B------:R-:W-:Y:S02]  /*f12a0*/  IADD3 R80, P0, P1, R89, R69, R38 ;  /* 0x0000004559507210 */ /* 0x000fe4000791e026 */
[----:B------:R-:W-:-:S02]  /*f12b0*/  LOP3.LUT R96, R52, R39, R20, 0x96, !PT ;  /* 0x0000002734607212 */ /* 0x000fc400078e9614 */
        /* <DEDUP_REMOVED lines=10> */
[----:B------:R-:W-:Y:S02]  /*f1360*/  SHF.L.W.U32.HI R16, R87, 0x10, R18 ;  /* 0x0000001057107819 */ /* 0x000fe40000010e12 */
        /* <DEDUP_REMOVED lines=73> */
[----:B------:R-:W-:Y:S02]  /*f1800*/  IADD3.X R39, R90, R80, R57, P0, P1 ;  /* 0x000000505a277210 */ /* 0x000fe400007e2439 */
[-C--:B------:R-:W-:Y:S02]  /*f1810*/  LOP3.LUT R94, R83, R55.reuse, R20, 0x96, !PT ;  /* 0x00000037535e7212 */ /* 0x080fe400078e9614 */
[----:B------:R-:W-:Y:S02]  /*f1820*/  IADD3 R37, P0, P1, R88, R28, R67 ;  /* 0x0000001c58257210 */ /* 0x000fe4000791e043 */
[----:B------:R-:W-:-:S02]  /*f1830*/  IADD3.X R55, R54, R55, R81, P2, P3 ;  /* 0x0000003736377210 */ /* 0x000fc400017e6451 */
[----:B------:R-:W-:Y:S02]  /*f1840*/  IADD3 R53, P2, P3, R92, R29, R61 ;  /* 0x0000001d5c357210 */ /* 0x000fe40007b5e03d */
[----:B------:R-:W-:Y:S02]  /*f1850*/  LOP3.LUT R98, R82, R80, R19, 0x96, !PT ;  /* 0x0000005052627212 */ /* 0x000fe400078e9613 */
[----:B------:R-:W-:Y:S02]  /*f1860*/  LOP3.LUT R99, R39, R52, R17, 0x96, !PT ;  /* 0x0000003427637212 */ /* 0x000fe400078e9611 */
[----:B------:R-:W-:Y:S02]  /*f1870*/  IADD3.X R96, R84, R95, R65, P0, P1 ;  /* 0x0000005f54607210 */ /* 0x000fe400007e2441 */
[-C--:B------:R-:W-:Y:S02]  /*f1880*/  LOP3.LUT R19, R53, R93.reuse, R6, 0x96, !PT ;  /* 0x0000005d35137212 */ /* 0x080fe400078e9606 */
        /* <DEDUP_REMOVED lines=14> */
[----:B------:R-:W-:Y:S02]  /*f1970*/  IADD3 R93, P2, R10, R69, RZ ;  /* 0x000000450a5d7210 */ /* 0x000fe40007f5e0ff */
[----:B------:R-:W-:Y:S02]  /*f1980*/  LOP3.LUT R89, R29, R90, RZ, 0x3c, !PT ;  /* 0x0000005a1d597212 */ /* 0x000fe400078e3cff */
[----:B------:R-:W-:Y:S02]  /*f1990*/  LOP3.LUT R28, R52, R97, RZ, 0x3c, !PT ;  /* 0x00000061341c7212 */ /* 0x000fe400078e3cff */
        /* <DEDUP_REMOVED lines=63> */
[-C--:B------:R-:W-:Y:S02]  /*f1d90*/  LOP3.LUT R18, R69, R55.reuse, R18, 0x96, !PT ;  /* 0x0000003745127212 */ /* 0x080fe400078e9612 */
[----:B------:R-:W-:-:S02]  /*f1da0*/  IADD3.X R55, R89, R55, R48, P2, P3 ;  /* 0x0000003759377210 */ /* 0x000fc400017e6430 */
[----:B------:R-:W-:Y:S02]  /*f1db0*/  IADD3 R86, P0, P1, R94, R37, R79 ;  /* 0x000000255e567210 */ /* 0x000fe4000791e04f */
[----:B------:R-:W-:Y:S02]  /*f1dc0*/  LOP3.LUT R100, R28, R82, R19, 0x96, !PT ;  /* 0x000000521c647212 */ /* 0x000fe400078e9613 */
[----:B------:R-:W-:Y:S02]  /*f1dd0*/  IADD3 R82, P2, P3, R85, R39, R40 ;  /* 0x0000002755527210 */ /* 0x000fe40007b5e028 */
[----:B------:R-:W-:Y:S02]  /*f1de0*/  LOP3.LUT R83, R55, R83, R16, 0x96, !PT ;  /* 0x0000005337537212 */ /* 0x000fe400078e9610 */
[-C--:B------:R-:W-:Y:S02]  /*f1df0*/  LOP3.LUT R19, R86, R96.reuse, R17, 0x96, !PT ;  /* 0x0000006056137212 */ /* 0x080fe400078e9611 */
[----:B------:R-:W-:-:S02]  /*f1e00*/  IADD3.X R93, R90, R96, R11, P0, P1 ;  /* 0x000000605a5d7210 */ /* 0x000fc400007e240b */
[----:B------:R-:W-:Y:S02]  /*f1e10*/  LOP3.LUT R17, R82, R80, R7, 0x96, !PT ;  /* 0x0000005052117212 */ /* 0x000fe400078e9607 */
        /* <DEDUP_REMOVED lines=8> */
[----:B------:R-:W-:Y:S02]  /*f1ea0*/  LOP3.LUT R95, R68, R87, R20, 0x96, !PT ;  /* 0x00000057445f7212 */ /* 0x000fe400078e9614 */
[----:B------:R-:W-:Y:S02]  /*f1eb0*/  SHF.L.W.U32.HI R10, R19, 0x10, R10 ;  /* 0x00000010130a7819 */ /* 0x000fe40000010e0a */
[----:B------:R-:W-:Y:S02]  /*f1ec0*/  LOP3.LUT R53, R37, R98, RZ, 0x3c, !PT ;  /* 0x0000006225357212 */ /* 0x000fe400078e3cff */
[----:B------:R-:W-:-:S02]  /*f1ed0*/  SHF.L.W.U32.HI R19, R18, 0x10, R17 ;  /* 0x0000001012137819 */ /* 0x000fc40000010e11 */
        /* <DEDUP_REMOVED lines=154> */
[-C--:B------:R-:W-:Y:S02]  /*f2880*/  LOP3.LUT R18, R93, R55.reuse, R18, 0x96, !PT ;  /* 0x000000375d127212 */ /* 0x080fe400078e9612 */
[----:B------:R-:W-:-:S02]  /*f2890*/  IADD3.X R55, R94, R55, R81, P2, P3 ;  /* 0x000000375e377210 */ /* 0x000fc400017e6451 */
[-C--:B------:R-:W-:Y:S02]  /*f28a0*/  IADD3.X R52, R37, R53.reuse, R36, P0, P1 ;  /* 0x0000003525347210 */ /* 0x080fe400007e2424 */
[----:B------:R-:W-:Y:S02]  /*f28b0*/  LOP3.LUT R91, R82, R53, R20, 0x96, !PT ;  /* 0x00000035525b7212 */ /* 0x000fe400078e9614 */
[----:B------:R-:W-:Y:S02]  /*f28c0*/  IADD3 R80, P0, P1, R89, R31, R66 ;  /* 0x0000001f59507210 */ /* 0x000fe4000791e042 */
[----:B------:R-:W-:Y:S02]  /*f28d0*/  IADD3 R53, P2, P3, R90, R54, R75 ;  /* 0x000000365a357210 */ /* 0x000fe40007b5e04b */
[----:B------:R-:W-:Y:S02]  /*f28e0*/  LOP3.LUT R87, R55, R87, R16, 0x96, !PT ;  /* 0x0000005737577212 */ /* 0x000fe400078e9610 */
[----:B------:R-:W-:-:S02]  /*f28f0*/  LOP3.LUT R86, R52, R86, R19, 0x96, !PT ;  /* 0x0000005634567212 */ /* 0x000fc400078e9613 */
[-C--:B------:R-:W-:Y:S02]  /*f2900*/  LOP3.LUT R19, R80, R92.reuse, R17, 0x96, !PT ;  /* 0x0000005c50137212 */ /* 0x080fe400078e9611 */
[----:B------:R-:W-:Y:S02]  /*f2910*/  IADD3.X R97, R83, R92, R74, P0, P1 ;  /* 0x0000005c53617210 */ /* 0x000fe400007e244a */
[-C--:B------:R-:W-:Y:S02]  /*f2920*/  LOP3.LUT R17, R53, R88.reuse, R7, 0x96, !PT ;  /* 0x0000005835117212 */ /* 0x080fe400078e9607 */
[----:B------:R-:W-:Y:S02]  /*f2930*/  SHF.L.W.U32.HI R7, R18, 0x10, R87 ;  /* 0x0000001012077819 */ /* 0x000fe40000010e57 */
        /* <DEDUP_REMOVED lines=162> */
[----:B------:R-:W-:Y:S02]  /*f3360*/  IADD3.X R28, R31, R91, R8, P0, P1 ;  /* 0x0000005b1f1c7210 */ /* 0x000fe400007e2408 */
[----:B------:R-:W-:-:S02]  /*f3370*/  SHF.L.W.U32.HI R88, R88, 0x8, R93 ;  /* 0x0000000858587819 */ /* 0x000fc40000010e5d */
[-C--:B------:R-:W-:Y:S02]  /*f3380*/  LOP3.LUT R18, R87, R55.reuse, R18, 0x96, !PT ;  /* 0x0000003757127212 */ /* 0x080fe400078e9612 */
[----:B------:R-:W-:Y:S02]  /*f3390*/  IADD3.X R55, R94, R55, R43, P2, P3 ;  /* 0x000000375e377210 */ /* 0x000fe400017e642b */
[----:B------:R-:W-:Y:S02]  /*f33a0*/  SHF.L.W.U32.HI R69, R95, 0x8, R80 ;  /* 0x000000085f457819 */ /* 0x000fe40000010e50 */
        /* <DEDUP_REMOVED lines=85> */
[-C--:B------:R-:W-:Y:S02]  /*f3900*/  IADD3.X R39, R90, R83.reuse, R48, P0, P1 ;  /* 0x000000535a277210 */ /* 0x080fe400007e2430 */
[----:B------:R-:W-:Y:S02]  /*f3910*/  LOP3.LUT R97, R80, R83, R19, 0x96, !PT ;  /* 0x0000005350617212 */ /* 0x000fe400078e9613 */
[-C--:B------:R-:W-:Y:S02]  /*f3920*/  LOP3.LUT R96, R53, R55.reuse, R20, 0x96, !PT ;  /* 0x0000003735607212 */ /* 0x080fe400078e9614 */
[----:B------:R-:W-:Y:S02]  /*f3930*/  IADD3 R83, P0, P1, R89, R22, R77 ;  /* 0x0000001659537210 */ /* 0x000fe4000791e04d */
[----:B------:R-:W-:-:S02]  /*f3940*/  IADD3.X R55, R68, R55, R73, P2, P3 ;  /* 0x0000003744377210 */ /* 0x000fc400017e6449 */
[----:B------:R-:W-:Y:S02]  /*f3950*/  LOP3.LUT R20, R39, R54, R17, 0x96, !PT ;  /* 0x0000003627147212 */ /* 0x000fe400078e9611 */
[----:B------:R-:W-:Y:S02]  /*f3960*/  IADD3 R54, P2, P3, R94, R31, R66 ;  /* 0x0000001f5e367210 */ /* 0x000fe40007b5e042 */
[----:B------:R-:W-:Y:S02]  /*f3970*/  IADD3.X R92, R84, R93, R71, P0, P1 ;  /* 0x0000005d545c7210 */ /* 0x000fe400007e2447 */
[----:B------:R-:W-:Y:S02]  /*f3980*/  IADD3.X R86, R85, R91, R74, P2, P3 ;  /* 0x0000005b55567210 */ /* 0x000fe400017e644a */
        /* <DEDUP_REMOVED lines=12> */
[----:B------:R-:W-:Y:S01]  /*f3a50*/  SHF.L.W.U32.HI R19, R96, 0x10, R87 ;  /* 0x0000001060137819 */ /* 0x000fe20000010e57 */
[----:B------:R-:W-:Y:S01]  /*f3a60*/  IMAD.X R31, R7, 0x1, R88, P0 ;  /* 0x00000001071f7824 */ /* 0x000fe200000e0658 */
[----:B------:R-:W-:-:S02]  /*f3a70*/  IADD3 R93, P2, R10, R37, RZ ;  /* 0x000000250a5d7210 */ /* 0x000fc40007f5e0ff */
[----:B------:R-:W-:Y:S02]  /*f3a80*/  SHF.L.W.U32.HI R20, R87, 0x10, R96 ;  /* 0x0000001057147819 */ /* 0x000fe40000010e60 */
[----:B------:R-:W-:Y:S01]  /*f3a90*/  IADD3 R99, P0, R19, R28, RZ ;  /* 0x0000001c13637210 */ /* 0x000fe20007f1e0ff */
[----:B------:R-:W-:Y:S01]  /*f3aa0*/  IMAD.X R96, R17, 0x1, R82, P2 ;  /* 0x0000000111607824 */ /* 0x000fe200010e0652 */
[----:B------:R-:W-:Y:S02]  /*f3ab0*/  LOP3.LUT R91, R31, R90, RZ, 0x3c, !PT ;  /* 0x0000005a1f5b7212 */ /* 0x000fe400078e3cff */
[----:B------:R-:W-:Y:S01]  /*f3ac0*/  IADD3 R90, P1, R16, R29, RZ ;  /* 0x0000001d105a7210 */ /* 0x000fe20007f3e0ff */
        /* <DEDUP_REMOVED lines=13> */
[----:B------:R-:W-:Y:S02]  /*f3ba0*/  IADD3 R80, P2, P3, R97, R80, R78 ;  /* 0x0000005061507210 */ /* 0x000fe40007b5e04e */
        /* <DEDUP_REMOVED lines=8> */
[----:B------:R-:W-:Y:S02]  /*f3c30*/  LOP3.LUT R23, R85, R20, RZ, 0x3c, !PT ;  /* 0x0000001455177212 */ /* 0x000fe400078e3cff */
[----:B------:R-:W-:Y:S02]  /*f3c40*/  SHF.L.W.U32.HI R95, R95, 0x1, R28 ;  /* 0x000000015f5f7819 */ /* 0x000fe40000010e1c */
[----:B------:R-:W-:Y:S02]  /*f3c50*/  IADD3 R54, P2, P3, R89, R54, R75 ;  /* 0x0000003659367210 */ /* 0x000fe40007b5e04b */
[----:B------:R-:W-:Y:S02]  /*f3c60*/  LOP3.LUT R68, R53, R18, RZ, 0x3c, !PT ;  /* 0x0000001235447212 */ /* 0x000fe400078e3cff */
[----:B------:R-:W-:Y:S02]  /*f3c70*/  LOP3.LUT R88, R92, R17, RZ, 0x3c, !PT ;  /* 0x000000115c587212 */ /* 0x000fe400078e3cff */
[----:B------:R-:W-:-:S02]  /*f3c80*/  IADD3 R23, P0, R23, R90, RZ ;  /* 0x0000005a17177210 */ /* 0x000fc40007f1e0ff */
[----:B------:R-:W-:Y:S02]  /*f3c90*/  LOP3.LUT R21, R80, R19, RZ, 0x3c, !PT ;  /* 0x0000001350157212 */ /* 0x000fe400078e3cff */
[----:B------:R-:W-:Y:S02]  /*f3ca0*/  IADD3.X R86, R95, R86, R73, P2, P3 ;  /* 0x000000565f567210 */ /* 0x000fe400017e6449 */
[----:B------:R-:W-:Y:S01]  /*f3cb0*/  IADD3 R68, P1, R68, R93, RZ ;  /* 0x0000005d44447210 */ /* 0x000fe20007f3e0ff */
        /* <DEDUP_REMOVED lines=27> */
[-C--:B------:R-:W-:Y:S02]  /*f3e70*/  IADD3.X R22, R39, R85.reuse, R74, P0, P1 ;  /* 0x0000005527167210 */ /* 0x080fe400007e244a */
[----:B------:R-:W-:Y:S02]  /*f3e80*/  SHF.L.W.U32.HI R88, R88, 0x8, R95 ;  /* 0x0000000858587819 */ /* 0x000fe40000010e5f */
[----:B------:R-:W-:Y:S02]  /*f3e90*/  LOP3.LUT R96, R37, R85, R20, 0x96, !PT ;  /* 0x0000005525607212 */ /* 0x000fe400078e9614 */
[----:B------:R-:W-:-:S02]  /*f3ea0*/  LOP3.LUT R20, R55, R53, R18, 0x96, !PT ;  /* 0x0000003537147212 */ /* 0x000fc400078e9612 */
[----:B------:R-:W-:Y:S02]  /*f3eb0*/  IADD3.X R53, R97, R53, R42, P2, P3 ;  /* 0x0000003561357210 */ /* 0x000fe400017e642a */
        /* <DEDUP_REMOVED lines=77> */
[----:B------:R-:W-:Y:S02]  /*f4390*/  IADD3 R88, P0, P1, R100, R54, R67 ;  /* 0x0000003664587210 */ /* 0x000fe4000791e043 */
[----:B------:R-:W-:Y:S02]  /*f43a0*/  LOP3.LUT R86, R29, R86, RZ, 0x3c, !PT ;  /* 0x000000561d567212 */ /* 0x000fe400078e3cff */
[----:B------:R-:W-:Y:S02]  /*f43b0*/  SHF.L.W.U32.HI R90, R94, 0x8, R69 ;  /* 0x000000085e5a7819 */ /* 0x000fe40000010e45 */
[----:B------:R-:W-:Y:S02]  /*f43c0*/  SHF.L.W.U32.HI R69, R69, 0x8, R94 ;  /* 0x0000000845457819 */ /* 0x000fe40000010e5e */
[----:B------:R-:W-:-:S02]  /*f43d0*/  IADD3 R84, P2, P3, R80, R55, R79 ;  /* 0x0000003750547210 */ /* 0x000fc40007b5e04f */
[-C--:B------:R-:W-:Y:S02]  /*f43e0*/  LOP3.LUT R93, R88, R52.reuse, R19, 0x96, !PT ;  /* 0x00000034585d7212 */ /* 0x080fe400078e9613 */
[----:B------:R-:W-:Y:S02]  /*f43f0*/  SHF.L.W.U32.HI R92, R89, 0x8, R86 ;  /* 0x00000008595c7819 */ /* 0x000fe40000010e56 */
[----:B------:R-:W-:Y:S02]  /*f4400*/  IADD3.X R52, R98, R52, R65, P0, P1 ;  /* 0x0000003462347210 */ /* 0x000fe400007e2441 */
[----:B------:R-:W-:Y:S02]  /*f4410*/  SHF.L.W.U32.HI R89, R86, 0x8, R89 ;  /* 0x0000000856597819 */ /* 0x000fe40000010e59 */
[----:B------:R-:W-:Y:S02]  /*f4420*/  LOP3.LUT R91, R84, R53, R20, 0x96, !PT ;  /* 0x00000035545b7212 */ /* 0x000fe400078e9614 */
[----:B------:R-:W-:-:S02]  /*f4430*/  IADD3 R37, P0, P1, R69, R28, R49 ;  /* 0x0000001c45257210 */ /* 0x000fc4000791e031 */
[----:B------:R-:W-:Y:S02]  /*f4440*/  IADD3.X R53, R68, R53, R11, P2, P3 ;  /* 0x0000003544357210 */ /* 0x000fe400017e640b */
[----:B------:R-:W-:Y:S02]  /*f4450*/  LOP3.LUT R20, R52, R54, R17, 0x96, !PT ;  /* 0x0000003634147212 */ /* 0x000fe400078e9611 */
[----:B------:R-:W-:Y:S02]  /*f4460*/  IADD3 R54, P2, P3, R89, R39, R72 ;  /* 0x0000002759367210 */ /* 0x000fe40007b5e048 */
        /* <DEDUP_REMOVED lines=33> */
[----:B------:R-:W-:Y:S02]  /*f4680*/  SHF.L.W.U32.HI R82, R87, 0x1, R80 ;  /* 0x0000000157527819 */ /* 0x000fe40000010e50 */
[----:B------:R-:W-:Y:S02]  /*f4690*/  SHF.L.W.U32.HI R90, R89, 0x1, R92 ;  /* 0x00000001595a7819 */ /* 0x000fe40000010e5c */
[----:B------:R-:W-:Y:S02]  /*f46a0*/  IADD3 R88, P2, P3, R68, R88, R49 ;  /* 0x0000005844587210 */ /* 0x000fe40007b5e031 */
[----:B------:R-:W-:-:S02]  /*f46b0*/  LOP3.LUT R91, R96, R69, RZ, 0x3c, !PT ;  /* 0x00000045605b7212 */ /* 0x000fc400078e3cff */
[----:B------:R-:W-:Y:S02]  /*f46c0*/  IADD3 R84, P4, P5, R29, R84, R41 ;  /* 0x000000541d547210 */ /* 0x000fe40007d9e029 */
[----:B------:R-:W-:Y:S02]  /*f46d0*/  IADD3 R31, P1, P0, R82, R37, R66 ;  /* 0x00000025521f7210 */ /* 0x000fe4000783e042 */
[----:B------:R-:W-:Y:S02]  /*f46e0*/  IADD3.X R37, R90, R52, R57, P2, P3 ;  /* 0x000000345a257210 */ /* 0x000fe400017e6439 */
[----:B------:R-:W-:Y:S02]  /*f46f0*/  SHF.L.W.U32.HI R69, R22, 0x1, R91 ;  /* 0x0000000116457819 */ /* 0x000fe40000010e5b */
[----:B------:R-:W-:Y:S02]  /*f4700*/  IADD3.X R53, R28, R53, R42, P4, P5 ;  /* 0x000000351c357210 */ /* 0x000fe400027ea42a */
[----:B------:R-:W-:-:S02]  /*f4710*/  SHF.L.W.U32.HI R87, R80, 0x1, R87 ;  /* 0x0000000150577819 */ /* 0x000fc40000010e57 */
[----:B------:R-:W-:Y:S02]  /*f4720*/  LOP3.LUT R23, R37, R20, RZ, 0x3c, !PT ;  /* 0x0000001425177212 */ /* 0x000fe400078e3cff */
[----:B------:R-:W-:Y:S02]  /*f4730*/  SHF.L.W.U32.HI R91, R91, 0x1, R22 ;  /* 0x000000015b5b7819 */ /* 0x000fe40000010e16 */
[----:B------:R-:W-:Y:S02]  /*f4740*/  IADD3 R54, P2, P3, R69, R54, R67 ;  /* 0x0000003645367210 */ /* 0x000fe40007b5e043 */
[----:B------:R-:W-:Y:S02]  /*f4750*/  LOP3.LUT R80, R53, R18, RZ, 0x3c, !PT ;  /* 0x0000001235507212 */ /* 0x000fe400078e3cff */
[----:B------:R-:W-:Y:S02]  /*f4760*/  IADD3.X R94, R87, R94, R74, P1, P0 ;  /* 0x0000005e575e7210 */ /* 0x000fe40000fe044a */
[----:B------:R-:W-:-:S02]  /*f4770*/  IADD3 R23, P0, R23, R96, RZ ;  /* 0x0000006017177210 */ /* 0x000fc40007f1e0ff */
[----:B------:R-:W-:Y:S02]  /*f4780*/  LOP3.LUT R21, R88, R19, RZ, 0x3c, !PT ;  /* 0x0000001358157212 */ /* 0x000fe400078e3cff */
[----:B------:R-:W-:Y:S02]  /*f4790*/  IADD3.X R86, R91, R86, R65, P2, P3 ;  /* 0x000000565b567210 */ /* 0x000fe400017e6441 */
        /* <DEDUP_REMOVED lines=43> */
[----:B------:R-:W-:Y:S02]  /*f4a50*/  IADD3.X R91, R87, R86, R56, P2, P3 ;  /* 0x00000056575b7210 */ /* 0x000fe400017e6438 */
[----:B------:R-:W-:-:S02]  /*f4a60*/  SHF.L.W.U32.HI R16, R97, 0x10, R20 ;  /* 0x0000001061107819 */ /* 0x000fc40000010e14 */
        /* <DEDUP_REMOVED lines=34> */
[----:B------:R-:W-:Y:S02]  /*f4c90*/  IADD3 R29, P2, P3, R68, R55, R72 ;  /* 0x00000037441d7210 */ /* 0x000fe40007b5e048 */
[----:B------:R-:W-:Y:S02]  /*f4ca0*/  SHF.L.W.U32.HI R92, R90, 0x1, R87 ;  /* 0x000000015a5c7819 */ /* 0x000fe40000010e57 */
        /* <DEDUP_REMOVED lines=10> */
[----:B------:R-:W-:Y:S02]  /*f4d50*/  LOP3.LUT R23, R69, R18, RZ, 0x3c, !PT ;  /* 0x0000001245177212 */ /* 0x000fe400078e3cff */
[----:B------:R-:W-:Y:S01]  /*f4d60*/  IADD3 R31, P3, R84, R31, RZ ;  /* 0x0000001f541f7210 */ /* 0x000fe20007f7e0ff */
[----:B------:R-:W-:Y:S01]  /*f4d70*/  IMAD.X R84, R87, 0x1, R95, P0 ;  /* 0x0000000157547824 */ /* 0x000fe200000e065f */
        /* <DEDUP_REMOVED lines=22> */
[----:B------:R-:W-:Y:S02]  /*f4ee0*/  SHF.L.W.U32.HI R86, R86, 0x8, R39 ;  /* 0x0000000856567819 */ /* 0x000fe40000010e27 */
[----:B------:R-:W-:Y:S02]  /*f4ef0*/  SHF.L.W.U32.HI R95, R95, 0x8, R92 ;  /* 0x000000085f5f7819 */ /* 0x000fe40000010e5c */
[----:B------:R-:W-:-:S02]  /*f4f00*/  LOP3.LUT R98, R68, R52, R19, 0x96, !PT ;  /* 0x0000003444627212 */ /* 0x000fc400078e9613 */
[----:B------:R-:W-:Y:S02]  /*f4f10*/  IADD3.X R52, R90, R52, R71, P0, P1 ;  /* 0x000000345a347210 */ /* 0x000fe400007e2447 */
[-C--:B------:R-:W-:Y:S02]  /*f4f20*/  LOP3.LUT R96, R54, R53.reuse, R20, 0x96, !PT ;  /* 0x0000003536607212 */ /* 0x080fe400078e9614 */
[----:B------:R-:W-:Y:S02]  /*f4f30*/  IADD3.X R53, R87, R53, R48, P2, P3 ;  /* 0x0000003557357210 */ /* 0x000fe400017e6430 */
[----:B------:R-:W-:Y:S02]  /*f4f40*/  IADD3 R39, P0, P1, R86, R28, R79 ;  /* 0x0000001c56277210 */ /* 0x000fe4000791e04f */
[----:B------:R-:W-:Y:S02]  /*f4f50*/  IADD3 R83, P2, P3, R95, R29, R70 ;  /* 0x0000001d5f537210 */ /* 0x000fe40007b5e046 */
[----:B------:R-:W-:-:S02]  /*f4f60*/  LOP3.LUT R99, R52, R88, R17, 0x96, !PT ;  /* 0x0000005834637212 */ /* 0x000fc400078e9611 */
[----:B------:R-:W-:Y:S02]  /*f4f70*/  IADD3.X R92, R82, R93, R11, P0, P1 ;  /* 0x0000005d525c7210 */ /* 0x000fe400007e240b */
[----:B------:R-:W-:Y:S02]  /*f4f80*/  LOP3.LUT R19, R83, R91, R6, 0x96, !PT ;  /* 0x0000005b53137212 */ /* 0x000fe400078e9606 */
[----:B------:R-:W-:Y:S02]  /*f4f90*/  SHF.L.W.U32.HI R6, R98, 0x10, R99 ;  /* 0x0000001062067819 */ /* 0x000fe40000010e63 */
[----:B------:R-:W-:Y:S02]  /*f4fa0*/  LOP3.LUT R97, R53, R69, R18, 0x96, !PT ;  /* 0x0000004535617212 */ /* 0x000fe400078e9612 */
        /* <DEDUP_REMOVED lines=12> */
[----:B------:R-:W-:Y:S02]  /*f5070*/  IADD3 R90, P2, R10, R31, RZ ;  /* 0x0000001f0a5a7210 */ /* 0x000fe40007f5e0ff */
[----:B------:R-:W-:Y:S02]  /*f5080*/  SHF.L.W.U32.HI R19, R96, 0x10, R97 ;  /* 0x0000001060137819 */ /* 0x000fe40000010e61 */
        /* <DEDUP_REMOVED lines=70> */
[-C--:B------:R-:W-:Y:S02]  /*f54f0*/  IADD3.X R95, R86, R92.reuse, R57, P0, P1 ;  /* 0x0000005c565f7210 */ /* 0x080fe400007e2439 */
[----:B------:R-:W-:Y:S02]  /*f5500*/  LOP3.LUT R93, R31, R91, R20, 0x96, !PT ;  /* 0x0000005b1f5d7212 */ /* 0x000fe400078e9614 */
[----:B------:R-:W-:Y:S02]  /*f5510*/  LOP3.LUT R19, R84, R92, R17, 0x96, !PT ;  /* 0x0000005c54137212 */ /* 0x000fe400078e9611 */
[-C--:B------:R-:W-:Y:S02]  /*f5520*/  LOP3.LUT R17, R68, R88.reuse, R7, 0x96, !PT ;  /* 0x0000005844117212 */ /* 0x080fe400078e9607 */
[----:B------:R-:W-:Y:S02]  /*f5530*/  IADD3.X R91, R55, R88, R8, P2, P3 ;  /* 0x00000058375b7210 */ /* 0x000fe400017e6408 */
[----:B------:R-:W-:-:S02]  /*f5540*/  SHF.L.W.U32.HI R7, R18, 0x10, R87 ;  /* 0x0000001012077819 */ /* 0x000fc40000010e57 */
[----:B------:R-:W-:Y:S02]  /*f5550*/  LOP3.LUT R10, R95, R39, R10, 0x96, !PT ;  /* 0x000000275f0a7212 */ /* 0x000fe400078e960a */
[----:B------:R-:W-:Y:S02]  /*f5560*/  SHF.L.W.U32.HI R16, R87, 0x10, R18 ;  /* 0x0000001057107819 */ /* 0x000fe40000010e12 */
[----:B------:R-:W-:Y:S02]  /*f5570*/  LOP3.LUT R18, R91, R83, R6, 0x96, !PT ;  /* 0x000000535b127212 */ /* 0x000fe400078e9606 */
[----:B------:R-:W-:Y:S02]  /*f5580*/  IADD3 R39, P0, R7, R80, RZ ;  /* 0x0000005007277210 */ /* 0x000fe40007f1e0ff */
[----:B------:R-:W-:Y:S02]  /*f5590*/  SHF.L.W.U32.HI R6, R10, 0x10, R19 ;  /* 0x000000100a067819 */ /* 0x000fe40000010e13 */
[----:B------:R-:W-:Y:S01]  /*f55a0*/  SHF.L.W.U32.HI R10, R19, 0x10, R10 ;  /* 0x00000010130a7819 */ /* 0x000fe20000010e0a */
[----:B------:R-:W-:Y:S01]  /*f55b0*/  IMAD.X R83, R16, 0x1, R85, P0 ;  /* 0x0000000110537824 */ /* 0x000fe200000e0655 */
[----:B------:R-:W-:-:S02]  /*f55c0*/  SHF.L.W.U32.HI R19, R18, 0x10, R17 ;  /* 0x0000001012137819 */ /* 0x000fc40000010e11 */
[----:B------:R-:W-:Y:S02]  /*f55d0*/  IADD3 R92, P1, R10, R37, RZ ;  /* 0x000000250a5c7210 */ /* 0x000fe40007f3e0ff */
[----:B------:R-:W-:Y:S02]  /*f55e0*/  SHF.L.W.U32.HI R17, R17, 0x10, R18 ;  /* 0x0000001011117819 */ /* 0x000fe40000010e12 */
[----:B------:R-:W-:Y:S02]  /*f55f0*/  SHF.L.W.U32.HI R20, R98, 0x10, R93 ;  /* 0x0000001062147819 */ /* 0x000fe40000010e5d */
[----:B------:R-:W-:Y:S01]  /*f5600*/  SHF.L.W.U32.HI R18, R93, 0x10, R98 ;  /* 0x000000105d127819 */ /* 0x000fe20000010e62 */
[----:B------:R-:W-:Y:S01]  /*f5610*/  IMAD.X R93, R6, 0x1, R29, P1 ;  /* 0x00000001065d7824 */ /* 0x000fe200008e061d */
[----:B------:R-:W-:Y:S02]  /*f5620*/  LOP3.LUT R96, R39, R96, RZ, 0x3c, !PT ;  /* 0x0000006027607212 */ /* 0x000fe400078e3cff */
[----:B------:R-:W-:-:S02]  /*f5630*/  LOP3.LUT R85, R83, R94, RZ, 0x3c, !PT ;  /* 0x0000005e53557212 */ /* 0x000fc400078e3cff */
[----:B------:R-:W-:Y:S02]  /*f5640*/  IADD3 R88, P2, R17, R22, RZ ;  /* 0x0000001611587210 */ /* 0x000fe40007f5e0ff */
[----:B------:R-:W-:Y:S02]  /*f5650*/  IADD3 R97, P0, R18, R23, RZ ;  /* 0x0000001712617210 */ /* 0x000fe40007f1e0ff */
[----:B------:R-:W-:Y:S02]  /*f5660*/  SHF.L.W.U32.HI R80, R85, 0x1, R96 ;  /* 0x0000000155507819 */ /* 0x000fe40000010e60 */
[----:B------:R-:W-:Y:S02]  /*f5670*/  SHF.L.W.U32.HI R37, R96, 0x1, R85 ;  /* 0x0000000160257819 */ /* 0x000fe40000010e55 */
[----:B------:R-:W-:Y:S02]  /*f5680*/  LOP3.LUT R85, R92, R90, RZ, 0x3c, !PT ;  /* 0x0000005a5c557212 */ /* 0x000fe400078e3cff */
[----:B------:R-:W-:Y:S01]  /*f5690*/  LOP3.LUT R86, R93, R86, RZ, 0x3c, !PT ;  /* 0x000000565d567212 */ /* 0x000fe200078e3cff */
[----:B------:R-:W-:-:S02]  /*f56a0*/  IMAD.X R90, R19, 0x1, R82, P2 ;  /* 0x00000001135a7824 */ /* 0x000fc400010e0652 */
[----:B------:R-:W-:Y:S01]  /*f56b0*/  IMAD.X R94, R20, 0x1, R21, P0 ;  /* 0x00000001145e7824 */ /* 0x000fe200000e0615 */
        /* <DEDUP_REMOVED lines=58> */
[----:B------:R-:W-:Y:S02]  /*f5a60*/  IADD3 R31, P2, P3, R92, R68, R67 ;  /* 0x000000445c1f7210 */ /* 0x000fe40007b5e043 */
[----:B------:R-:W-:Y:S02]  /*f5a70*/  IADD3.X R84, R85, R95, R36, P0, P1 ;  /* 0x0000005f55547210 */ /* 0x000fe400007e2424 */
[----:B------:R-:W-:Y:S02]  /*f5a80*/  LOP3.LUT R20, R31, R91, R6, 0x96, !PT ;  /* 0x0000005b1f147212 */ /* 0x000fe400078e9606 */
        /* <DEDUP_REMOVED lines=19> */
[----:B------:R-:W-:Y:S01]  /*f5bc0*/  SHF.L.W.U32.HI R39, R93, 0x1, R68 ;  /* 0x000000015d277819 */ /* 0x000fe20000010e44 */
[----:B------:R-:W-:Y:S01]  /*f5bd0*/  IMAD.X R90, R23, 0x1, R22, P0 ;  /* 0x00000001175a7824 */ /* 0x000fe200000e0616 */
        /* <DEDUP_REMOVED lines=49> */
[----:B------:R-:W-:Y:S02]  /*f5ef0*/  LOP3.LUT R68, R90, R80, RZ, 0x3c, !PT ;  /* 0x000000505a447212 */ /* 0x000fe400078e3cff */
[----:B------:R-:W-:Y:S02]  /*f5f00*/  SHF.L.W.U32.HI R94, R94, 0x8, R55 ;  /* 0x000000085e5e7819 */ /* 0x000fe40000010e37 */
[----:B------:R-:W-:-:S02]  /*f5f10*/  LOP3.LUT R95, R22, R96, RZ, 0x3c, !PT ;  /* 0x00000060165f7212 */ /* 0x000fc400078e3cff */
[----:B------:R-:W-:Y:S02]  /*f5f20*/  IADD3 R80, P0, P1, R87, R37, R60 ;  /* 0x0000002557507210 */ /* 0x000fe4000791e03c */
[----:B------:R-:W-:Y:S02]  /*f5f30*/  SHF.L.W.U32.HI R93, R98, 0x8, R99 ;  /* 0x00000008625d7819 */ /* 0x000fe40000010e63 */
[----:B------:R-:W-:Y:S02]  /*f5f40*/  SHF.L.W.U32.HI R99, R99, 0x8, R98 ;  /* 0x0000000863637819 */ /* 0x000fe40000010e62 */
[----:B------:R-:W-:Y:S02]  /*f5f50*/  SHF.L.W.U32.HI R91, R68, 0x8, R95 ;  /* 0x00000008445b7819 */ /* 0x000fe40000010e5f */
[----:B------:R-:W-:Y:S02]  /*f5f60*/  IADD3 R85, P2, P3, R94, R52, R75 ;  /* 0x000000345e557210 */ /* 0x000fe40007b5e04b */
[----:B------:R-:W-:-:S02]  /*f5f70*/  IADD3.X R83, R39, R86, R62, P0, P1 ;  /* 0x0000005627537210 */ /* 0x000fc400007e243e */
[----:B------:R-:W-:Y:S02]  /*f5f80*/  SHF.L.W.U32.HI R95, R95, 0x8, R68 ;  /* 0x000000085f5f7819 */ /* 0x000fe40000010e44 */
[----:B------:R-:W-:Y:S02]  /*f5f90*/  LOP3.LUT R55, R80, R86, R23, 0x96, !PT ;  /* 0x0000005650377212 */ /* 0x000fe400078e9617 */
[----:B------:R-:W-:Y:S02]  /*f5fa0*/  IADD3.X R68, R92, R53, R73, P2, P3 ;  /* 0x000000355c447210 */ /* 0x000fe400017e6449 */
[----:B------:R-:W-:Y:S02]  /*f5fb0*/  IADD3 R69, P0, P1, R99, R29, R70 ;  /* 0x0000001d63457210 */ /* 0x000fe4000791e046 */
[----:B------:R-:W-:Y:S02]  /*f5fc0*/  LOP3.LUT R20, R83, R37, R20, 0x96, !PT ;  /* 0x0000002553147212 */ /* 0x000fe400078e9614 */
[----:B------:R-:W-:-:S02]  /*f5fd0*/  IADD3 R96, P2, P3, R95, R31, R30 ;  /* 0x0000001f5f607210 */ /* 0x000fc40007b5e01e */
[-C--:B------:R-:W-:Y:S02]  /*f5fe0*/  LOP3.LUT R16, R69, R89.reuse, R16, 0x96, !PT ;  /* 0x0000005945107212 */ /* 0x080fe400078e9610 */
[----:B------:R-:W-:Y:S02]  /*f5ff0*/  SHF.L.W.U32.HI R23, R55, 0x10, R20 ;  /* 0x0000001037177819 */ /* 0x000fe40000010e14 */
[----:B------:R-:W-:Y:S02]  /*f6000*/  IADD3.X R89, R93, R89, R8, P0, P1 ;  /* 0x000000595d597210 */ /* 0x000fe400007e2408 */
[----:B------:R-:W-:Y:S02]  /*f6010*/  IADD3.X R97, R91, R54, R48, P2, P3 ;  /* 0x000000365b617210 */ /* 0x000fe400017e6430 */
[----:B------:R-:W-:Y:S02]  /*f6020*/  LOP3.LUT R18, R85, R53, R18, 0x96, !PT ;  /* 0x0000003555127212 */ /* 0x000fe400078e9612 */
[----:B------:R-:W-:-:S02]  /*f6030*/  LOP3.LUT R17, R68, R52, R17, 0x96, !PT ;  /* 0x0000003444117212 */ /* 0x000fc400078e9611 */
        /* <DEDUP_REMOVED lines=9> */
[----:B------:R-:W-:Y:S02]  /*f60d0*/  IADD3 R98, P0, R31, R28, RZ ;  /* 0x0000001c1f627210 */ /* 0x000fe40007f1e0ff */
[----:B------:R-:W2:Y:S01]  /*f60e0*/  LDL.64 R28, [R1+0xe0] ;  /* 0x0000e000011c7983 */ /* 0x000ea20000100a00 */
[----:B------:R-:W-:Y:S02]  /*f60f0*/  LOP3.LUT R10, R84, R39, RZ, 0x3c, !PT ;  /* 0x00000027540a7212 */ /* 0x000fe400078e3cff */
[----:B------:R-:W-:Y:S02]  /*f6100*/  SHF.L.W.U32.HI R39, R7, 0x10, R6 ;  /* 0x0000001007277819 */ /* 0x000fe40000010e06 */
[----:B------:R-:W-:-:S02]  /*f6110*/  SHF.L.W.U32.HI R52, R17, 0x10, R18 ;  /* 0x0000001011347819 */ /* 0x000fc40000010e12 */
[----:B------:R-:W-:Y:S02]  /*f6120*/  IADD3 R18, P1, R54, R21, RZ ;  /* 0x0000001536127210 */ /* 0x000fe40007f3e0ff */
[----:B------:R-:W-:Y:S02]  /*f6130*/  LOP3.LUT R87, R82, R87, RZ, 0x3c, !PT ;  /* 0x0000005752577212 */ /* 0x000fe400078e3cff */
[----:B------:R-:W-:Y:S02]  /*f6140*/  SHF.L.W.U32.HI R53, R6, 0x10, R7 ;  /* 0x0000001006357819 */ /* 0x000fe40000010e07 */
        /* <DEDUP_REMOVED lines=43> */
[----:B------:R-:W-:Y:S02]  /*f6400*/  SHF.L.W.U32.HI R96, R19, 0x8, R98 ;  /* 0x0000000813607819 */ /* 0x000fe40000010e62 */
[----:B------:R-:W-:Y:S01]  /*f6410*/  SHF.L.W.U32.HI R98, R98, 0x8, R19 ;  /* 0x0000000862627819 */ /* 0x000fe20000010e13 */
[----:B------:R-:W-:Y:S01]  /*f6420*/  IMAD.X R84, R97, 0x1, R84, P2 ;  /* 0x0000000161547824 */ /* 0x000fe200010e0654 */
[----:B------:R-:W-:-:S02]  /*f6430*/  LOP3.LUT R91, R68, R91, RZ, 0x3c, !PT ;  /* 0x0000005b445b7212 */ /* 0x000fc400078e3cff */
[----:B------:R-:W-:Y:S02]  /*f6440*/  LOP3.LUT R94, R85, R94, RZ, 0x3c, !PT ;  /* 0x0000005e555e7212 */ /* 0x000fe400078e3cff */
[----:B------:R-:W-:Y:S02]  /*f6450*/  LOP3.LUT R90, R69, R90, RZ, 0x3c, !PT ;  /* 0x0000005a455a7212 */ /* 0x000fe400078e3cff */
[----:B------:R-:W-:Y:S02]  /*f6460*/  LOP3.LUT R97, R83, R92, RZ, 0x3c, !PT ;  /* 0x0000005c53617212 */ /* 0x000fe400078e3cff */
[----:B------:R-:W-:Y:S02]  /*f6470*/  IADD3 R18, P0, P1, R98, R93, R40 ;  /* 0x0000005d62127210 */ /* 0x000fe4000791e028 */
[----:B------:R-:W-:Y:S02]  /*f6480*/  SHF.L.W.U32.HI R87, R94, 0x8, R91 ;  /* 0x000000085e577819 */ /* 0x000fe40000010e5b */
[----:B------:R-:W-:-:S02]  /*f6490*/  SHF.L.W.U32.HI R86, R91, 0x8, R94 ;  /* 0x000000085b567819 */ /* 0x000fc40000010e5e */
[----:B------:R-:W-:Y:S02]  /*f64a0*/  LOP3.LUT R10, R82, R17, RZ, 0x3c, !PT ;  /* 0x00000011520a7212 */ /* 0x000fe400078e3cff */
[----:B------:R-:W-:Y:S02]  /*f64b0*/  LOP3.LUT R95, R84, R95, RZ, 0x3c, !PT ;  /* 0x0000005f545f7212 */ /* 0x000fe400078e3cff */
[----:B------:R-:W-:Y:S02]  /*f64c0*/  SHF.L.W.U32.HI R94, R97, 0x8, R90 ;  /* 0x00000008615e7819 */ /* 0x000fe40000010e5a */
[----:B------:R-:W-:Y:S02]  /*f64d0*/  SHF.L.W.U32.HI R97, R90, 0x8, R97 ;  /* 0x000000085a617819 */ /* 0x000fe40000010e61 */
[----:B------:R-:W-:Y:S02]  /*f64e0*/  IADD3.X R17, R96, R88, R43, P0, P1 ;  /* 0x0000005860117210 */ /* 0x000fe400007e242b */
[----:B------:R-:W-:-:S02]  /*f64f0*/  SHF.L.W.U32.HI R91, R95, 0x8, R10 ;  /* 0x000000085f5b7819 */ /* 0x000fc40000010e0a */
[----:B------:R-:W-:Y:S02]  /*f6500*/  IADD3 R90, P0, P1, R86, R80, R63 ;  /* 0x00000050565a7210 */ /* 0x000fe4000791e03f */
[----:B------:R-:W-:Y:S02]  /*f6510*/  SHF.L.W.U32.HI R95, R10, 0x8, R95 ;  /* 0x000000080a5f7819 */ /* 0x000fe40000010e5f */
[----:B------:R-:W-:Y:S02]  /*f6520*/  IADD3 R92, P2, P3, R97, R16, R66 ;  /* 0x00000010615c7210 */ /* 0x000fe40007b5e042 */
[----:B------:R-:W-:Y:S02]  /*f6530*/  LOP3.LUT R10, R18, R88, R55, 0x96, !PT ;  /* 0x00000058120a7212 */ /* 0x000fe400078e9637 */
[----:B------:R-:W-:Y:S02]  /*f6540*/  LOP3.LUT R93, R17, R93, R54, 0x96, !PT ;  /* 0x0000005d115d7212 */ /* 0x000fe400078e9636 */
[----:B------:R-:W-:-:S02]  /*f6550*/  IADD3.X R55, R87, R6, R64, P0, P1 ;  /* 0x0000000657377210 */ /* 0x000fc400007e2440 */
[----:B------:R-:W-:Y:S02]  /*f6560*/  LOP3.LUT R100, R90, R6, R53, 0x96, !PT ;  /* 0x000000065a647212 */ /* 0x000fe400078e9635 */
[----:B------:R-:W-:Y:S02]  /*f6570*/  IADD3.X R88, R94, R99, R74, P2, P3 ;  /* 0x000000635e587210 */ /* 0x000fe400017e644a */
[----:B------:R-:W-:Y:S02]  /*f6580*/  SHF.L.W.U32.HI R6, R10, 0x10, R93 ;  /* 0x000000100a067819 */ /* 0x000fe40000010e5d */
[----:B------:R-:W-:Y:S02]  /*f6590*/  LOP3.LUT R39, R55, R80, R39, 0x96, !PT ;  /* 0x0000005037277212 */ /* 0x000fe400078e9627 */
[----:B------:R-:W-:Y:S02]  /*f65a0*/  LOP3.LUT R80, R88, R16, R23, 0x96, !PT ;  /* 0x0000001058507212 */ /* 0x000fe400078e9617 */
[----:B------:R-:W-:-:S02]  /*f65b0*/  IADD3 R54, P4, P5, R95, R20, R78 ;  /* 0x000000145f367210 */ /* 0x000fc40007d9e04e */
[----:B------:R-:W-:Y:S02]  /*f65c0*/  LOP3.LUT R37, R92, R99, R37, 0x96, !PT ;  /* 0x000000635c257212 */ /* 0x000fe400078e9625 */
[----:B------:R-:W-:Y:S02]  /*f65d0*/  SHF.L.W.U32.HI R16, R93, 0x10, R10 ;  /* 0x000000105d107819 */ /* 0x000fe40000010e0a */
[----:B------:R-:W-:Y:S02]  /*f65e0*/  IADD3 R23, P0, R6, R21, RZ ;  /* 0x0000001506177210 */ /* 0x000fe40007f1e0ff */
[-C--:B------:R-:W-:Y:S02]  /*f65f0*/  LOP3.LUT R52, R54, R89.reuse, R52, 0x96, !PT ;  /* 0x0000005936347212 */ /* 0x080fe400078e9634 */
[----:B------:R-:W-:Y:S02]  /*f6600*/  SHF.L.W.U32.HI R22, R80, 0x10, R37 ;  /* 0x0000001050167819 */ /* 0x000fe40000010e25 */
[----:B------:R-:W-:Y:S01]  /*f6610*/  SHF.L.W.U32.HI R10, R37, 0x10, R80 ;  /* 0x00000010250a7819 */ /* 0x000fe20000010e50 */
[----:B------:R-:W-:Y:S01]  /*f6620*/  IMAD.X R37, R16, 0x1, R7, P0 ;  /* 0x0000000110257824 */ /* 0x000fe200000e0607 */
[----:B------:R-:W-:-:S02]  /*f6630*/  IADD3.X R89, R91, R89, R76, P4, P5 ;  /* 0x000000595b597210 */ /* 0x000fc400027ea44c */
[----:B------:R-:W-:Y:S02]  /*f6640*/  SHF.L.W.U32.HI R7, R100, 0x10, R39 ;  /* 0x0000001064077819 */ /* 0x000fe40000010e27 */
[----:B------:R-:W-:Y:S02]  /*f6650*/  LOP3.LUT R31, R89, R20, R31, 0x96, !PT ;  /* 0x00000014591f7212 */ /* 0x000fe400078e961f */
[----:B------:R-:W-:Y:S02]  /*f6660*/  LOP3.LUT R53, R23, R98, RZ, 0x3c, !PT ;  /* 0x0000006217357212 */ /* 0x000fe400078e3cff */
[----:B------:R-:W-:Y:S02]  /*f6670*/  LOP3.LUT R80, R37, R96, RZ, 0x3c, !PT ;  /* 0x0000006025507212 */ /* 0x000fe400078e3cff */
        /* <DEDUP_REMOVED lines=24> */
[----:B------:R-:W-:Y:S02]  /*f6800*/  IADD3.X R11, R84, R88, R11, P4, P5 ;  /* 0x00000058540b7210 */ /* 0x000fe400027ea40b */
[----:B------:R-:W-:Y:S02]  /*f6810*/  SHF.L.W.U32.HI R86, R86, 0x1, R31 ;  /* 0x0000000156567819 */ /* 0x000fe40000010e1f */
        /* <DEDUP_REMOVED lines=33> */
[----:B------:R-:W-:Y:S02]  /*f6a30*/  IADD3 R64, P2, P3, R80, R68, R61 ;  /* 0x0000004450407210 */ /* 0x000fe40007b5e03d */
[----:B------:R-:W-:Y:S02]  /*f6a40*/  IADD3 R55, P0, P1, R37, R41, R72 ;  /* 0x0000002925377210 */ /* 0x000fe4000791e048 */
[----:B------:R-:W-:Y:S02]  /*f6a50*/  LOP3.LUT R84, R42, R91, RZ, 0x3c, !PT ;  /* 0x0000005b2a547212 */ /* 0x000fe400078e3cff */
[----:B------:R-:W-:Y:S02]  /*f6a60*/  LOP3.LUT R85, R53, R86, RZ, 0x3c, !PT ;  /* 0x0000005635557212 */ /* 0x000fe400078e3cff */
[----:B------:R-:W-:-:S02]  /*f6a70*/  IADD3.X R56, R78, R11, R56, P2, P3 ;  /* 0x0000000b4e387210 */ /* 0x000fc400017e6438 */
[----:B------:R-:W-:Y:S02]  /*f6a80*/  IADD3.X R81, R52, R79, R81, P0, P1 ;  /* 0x0000004f34517210 */ /* 0x000fe400007e2451 */
[----:B------:R-:W-:Y:S02]  /*f6a90*/  SHF.L.W.U32.HI R72, R85, 0x8, R84 ;  /* 0x0000000855487819 */ /* 0x000fe40000010e54 */
[----:B------:R-:W-:Y:S02]  /*f6aa0*/  IADD3 R61, P0, P1, R83, R63, R40 ;  /* 0x0000003f533d7210 */ /* 0x000fe4000791e028 */
[----:B------:R-:W-:Y:S02]  /*f6ab0*/  SHF.L.W.U32.HI R84, R84, 0x8, R85 ;  /* 0x0000000854547819 */ /* 0x000fe40000010e55 */
[----:B------:R-:W-:Y:S02]  /*f6ac0*/  LOP3.LUT R40, R64, R11, R19, 0x96, !PT ;  /* 0x0000000b40287212 */ /* 0x000fe400078e9613 */
[----:B------:R-:W-:-:S02]  /*f6ad0*/  LOP3.LUT R21, R56, R68, R21, 0x96, !PT ;  /* 0x0000004438157212 */ /* 0x000fc400078e9615 */
[----:B------:R-:W-:Y:S02]  /*f6ae0*/  LOP3.LUT R79, R55, R79, R22, 0x96, !PT ;  /* 0x0000004f374f7212 */ /* 0x000fe400078e9616 */
[----:B------:R-:W-:Y:S02]  /*f6af0*/  IADD3 R49, P2, P3, R84, R18, R49 ;  /* 0x0000001254317210 */ /* 0x000fe40007b5e031 */
[-C--:B------:R-:W-:Y:S02]  /*f6b00*/  IADD3.X R22, R82, R69.reuse, R43, P0, P1 ;  /* 0x0000004552167210 */ /* 0x080fe400007e242b */
        /* <DEDUP_REMOVED lines=13> */
[----:B------:R-:W-:Y:S02]  /*f6be0*/  IADD3 R68, P0, R6, R39, RZ ;  /* 0x0000002706447210 */ /* 0x000fe40007f1e0ff */
[----:B------:R-:W-:Y:S02]  /*f6bf0*/  SHF.L.W.U32.HI R20, R18, 0x10, R19 ;  /* 0x0000001012147819 */ /* 0x000fe40000010e13 */
[----:B------:R-:W-:-:S02]  /*f6c00*/  LOP3.LUT R41, R76, R80, RZ, 0x3c, !PT ;  /* 0x000000504c297212 */ /* 0x000fc400078e3cff */
[----:B------:R-:W-:Y:S02]  /*f6c10*/  LOP3.LUT R78, R21, R78, RZ, 0x3c, !PT ;  /* 0x0000004e154e7212 */ /* 0x000fe400078e3cff */
        /* <DEDUP_REMOVED lines=31> */
[----:B------:R-:W-:Y:S02]  /*f6e10*/  IADD3 R22, P0, R22, R68, RZ ;  /* 0x0000004416167210 */ /* 0x000fe40007f1e0ff */
[----:B------:R-:W-:-:S02]  /*f6e20*/  LOP3.LUT R8, R60, R7, RZ, 0x3c, !PT ;  /* 0x000000073c087212 */ /* 0x000fc400078e3cff */
[----:B------:R-:W-:Y:S02]  /*f6e30*/  LOP3.LUT R57, R63, R16, RZ, 0x3c, !PT ;  /* 0x000000103f397212 */ /* 0x000fe400078e3cff */
[----:B------:R-:W-:Y:S01]  /*f6e40*/  IADD3 R62, P1, R62, R19, RZ ;  /* 0x000000133e3e7210 */ /* 0x000fe20007f3e0ff */
[----:B------:R-:W-:Y:S01]  /*f6e50*/  IMAD.X R8, R8, 0x1, R79, P0 ;  /* 0x0000000108087824 */ /* 0x000fe200000e064f */
[----:B------:R-:W-:Y:S02]  /*f6e60*/  LOP3.LUT R49, R54, R17, RZ, 0x3c, !PT ;  /* 0x0000001136317212 */ /* 0x000fe400078e3cff */
        /* <DEDUP_REMOVED lines=24> */
[----:B------:R-:W-:Y:S02]  /*f6ff0*/  IADD3.X R79, R21, R81, R36, P2, P3 ;  /* 0x00000051154f7210 */ /* 0x000fe400017e6424 */
[----:B------:R-:W-:Y:S02]  /*f7000*/  SHF.L.W.U32.HI R52, R23, 0x8, R52 ;  /* 0x0000000817347819 */ /* 0x000fe40000010e34 */
[----:B------:R-:W-:Y:S02]  /*f7010*/  IADD3 R43, P2, P3, R41, R66, R30 ;  /* 0x00000042292b7210 */ /* 0x000fe40007b5e01e */
[----:B------:R-:W-:Y:S02]  /*f7020*/  IADD3 R77, P1, P0, R42, R67, R77 ;  /* 0x000000432a4d7210 */ /* 0x000fe4000783e04d */
[----:B------:R-:W-:Y:S02]  /*f7030*/  IADD3 R75, P4, P5, R52, R55, R75 ;  /* 0x00000037344b7210 */ /* 0x000fe40007d9e04b */
[----:B------:R-:W-:-:S02]  /*f7040*/  IADD3.X R48, R37, R63, R48, P2, P3 ;  /* 0x0000003f25307210 */ /* 0x000fc400017e6430 */
        /* <DEDUP_REMOVED lines=17> */
[----:B------:R-:W-:-:S02]  /*f7160*/  SHF.L.W.U32.HI R6, R31, 0x10, R18 ;  /* 0x000000101f067819 */ /* 0x000fc40000010e12 */
[----:B------:R-:W-:Y:S02]  /*f7170*/  SHF.L.W.U32.HI R31, R18, 0x10, R31 ;  /* 0x00000010121f7819 */ /* 0x000fe40000010e1f */
[----:B------:R-:W-:Y:S02]  /*f7180*/  IADD3 R11, P3, R36, R49, RZ ;  /* 0x00000031240b7210 */ /* 0x000fe40007f7e0ff */
[C---:B------:R-:W-:Y:S02]  /*f7190*/  LOP3.LUT R41, R16.reuse, R41, RZ, 0x3c, !PT ;  /* 0x0000002910297212 */ /* 0x040fe400078e3cff */
[----:B------:R-:W-:Y:S02]  /*f71a0*/  LOP3.LUT R16, R16, R65, R24, 0x96, !PT ;  /* 0x0000004110107212 */ /* 0x000fe400078e9618 */
[----:B------:R-:W-:Y:S02]  /*f71b0*/  IADD3 R24, P0, R23, R22, RZ ;  /* 0x0000001617187210 */ /* 0x000fe40007f1e0ff */
[----:B------:R-:W-:-:S02]  /*f71c0*/  IADD3 R17, P1, R31, R62, RZ ;  /* 0x0000003e1f117210 */ /* 0x000fc40007f3e0ff */
[C---:B------:R-:W-:Y:S02]  /*f71d0*/  LOP3.LUT R52, R11.reuse, R52, RZ, 0x3c, !PT ;  /* 0x000000340b347212 */ /* 0x040fe400078e3cff */
[----:B------:R-:W-:Y:S01]  /*f71e0*/  LOP3.LUT R18, R11, R77, R26, 0x96, !PT ;  /* 0x0000004d0b127212 */ /* 0x000fe200078e961a */
[----:B------:R-:W-:Y:S01]  /*f71f0*/  IMAD.X R11, R30, 0x1, R53, P3 ;  /* 0x000000011e0b7824 */ /* 0x000fe200018e0635 */
[C---:B------:R-:W-:Y:S01]  /*f7200*/  LOP3.LUT R22, R24.reuse, R39, RZ, 0x3c, !PT ;  /* 0x0000002718167212 */ /* 0x040fe200078e3cff */
[----:B------:R-:W-:Y:S01]  /*f7210*/  IMAD.X R49, R7, 0x1, R8, P0 ;  /* 0x0000000107317824 */ /* 0x000fe200000e0608 */
[----:B------:R-:W-:Y:S01]  /*f7220*/  LOP3.LUT R39, R24, R43, R44, 0x96, !PT ;  /* 0x0000002b18277212 */ /* 0x000fe200078e962c */
[----:B------:R-:W-:Y:S02]  /*f7230*/  IMAD.X R24, R20, 0x1, R61, P2 ;  /* 0x0000000114187824 */ /* 0x000fe400010e063d */
[----:B------:R-:W-:Y:S01]  /*f7240*/  IMAD.X R43, R6, 0x1, R19, P1 ;  /* 0x00000001062b7824 */ /* 0x000fe200008e0613 */
[----:B------:R-:W-:-:S02]  /*f7250*/  LOP3.LUT R19, R11, R71, R27, 0x96, !PT ;  /* 0x000000470b137212 */ /* 0x000fc400078e961b */
[----:B------:R-:W-:Y:S02]  /*f7260*/  LOP3.LUT R11, R11, R38, RZ, 0x3c, !PT ;  /* 0x000000260b0b7212 */ /* 0x000fe400078e3cff */
[C---:B------:R-:W-:Y:S02]  /*f7270*/  LOP3.LUT R42, R17.reuse, R42, RZ, 0x3c, !PT ;  /* 0x0000002a112a7212 */ /* 0x040fe400078e3cff */
[----:B------:R-:W-:Y:S02]  /*f7280*/  LOP3.LUT R26, R17, R75, R46, 0x96, !PT ;  /* 0x0000004b111a7212 */ /* 0x000fe400078e962e */
[----:B------:R-:W-:Y:S02]  /*f7290*/  LOP3.LUT R21, R49, R21, RZ, 0x3c, !PT ;  /* 0x0000001531157212 */ /* 0x000fe400078e3cff */
[C---:B------:R-:W-:Y:S02]  /*f72a0*/  LOP3.LUT R17, R24.reuse, R79, R25, 0x96, !PT ;  /* 0x0000004f18117212 */ /* 0x040fe400078e9619 */
[----:B------:R-:W-:-:S02]  /*f72b0*/  LOP3.LUT R24, R24, R37, RZ, 0x3c, !PT ;  /* 0x0000002518187212 */ /* 0x000fc400078e3cff */
[----:B------:R-:W-:Y:S02]  /*f72c0*/  LOP3.LUT R27, R43, R40, RZ, 0x3c, !PT ;  /* 0x000000282b1b7212 */ /* 0x000fe400078e3cff */
[----:B------:R-:W-:Y:S02]  /*f72d0*/  SHF.L.W.U32.HI R8, R11, 0x1, R52 ;  /* 0x000000010b087819 */ /* 0x000fe40000010e34 */
[----:B------:R-:W-:Y:S02]  /*f72e0*/  SHF.L.W.U32.HI R37, R52, 0x1, R11 ;  /* 0x0000000134257819 */ /* 0x000fe40000010e0b */
[----:B------:R-:W-:Y:S02]  /*f72f0*/  SHF.L.W.U32.HI R11, R21, 0x1, R22 ;  /* 0x00000001150b7819 */ /* 0x000fe40000010e16 */
[----:B------:R-:W-:Y:S02]  /*f7300*/  LOP3.LUT R44, R49, R48, R45, 0x96, !PT ;  /* 0x00000030312c7212 */ /* 0x000fe400078e962d */
[----:B------:R-:W-:-:S02]  /*f7310*/  LOP3.LUT R47, R43, R73, R47, 0x96, !PT ;  /* 0x000000492b2f7212 */ /* 0x000fc400078e962f */
        /* <DEDUP_REMOVED lines=37> */
.L_x_317:
[----:B------:R-:W-:Y:S05]  /*f7570*/  BSYNC B1 ;  /* 0x0000000000017941 */ /* 0x000fea0003800000 */
.L_x_310:
[----:B------:R-:W-:Y:S01]  /*f7580*/  ISETP.NE.U32.AND P0, PT, R7, RZ, PT ;  /* 0x000000ff0700720c */ /* 0x000fe20003f05070 */
[----:B------:R-:W-:Y:S02]  /*f7590*/  IMAD.IADD R4, R4, 0x1, R5 ;  /* 0x0000000104047824 */ /* 0x000fe400078e0205 */
[----:B------:R-:W-:Y:S01]  /*f75a0*/  IMAD.MOV.U32 R5, RZ, RZ, R7 ;  /* 0x000000ffff057224 */ /* 0x000fe200078e0007 */
[----:B------:R-:W-:-:S13]  /*f75b0*/  ISETP.NE.AND.EX P0, PT, R0, RZ, PT, P0 ;  /* 0x000000ff0000720c */ /* 0x000fda0003f05300 */
[----:B------:R-:W-:Y:S01]  /*f75c0*/  @!P0 CALL.REL.NOINC `(.L_x_323) ;  /* 0x0000001000008944 */ /* 0x000fe20003c00000 */
[----:B------:R-:W-:Y:S05]  /*f75d0*/  BRA `(.L_x_324) ;  /* 0xffff567000007947 */ /* 0x000fea000383ffff */
.L_x_323:
[----:B------:R-:W-:Y:S05]  /*f75e0*/  BSYNC B0 ;  /* 0x0000000000007941 */ /* 0x000fea0003800000 */
.L_x_309:
[----:B------:R-:W-:Y:S01]  /*f75f0*/  BSSY B0, `(.L_x_325) ;  /* 0x0000a96000007945 */ /* 0x000fe20003800000 */
[----:B------:R-:W-:Y:S02]  /*f7600*/  IMAD.MOV.U32 R0, RZ, RZ, 0x4 ;  /* 0x00000004ff007424 */ /* 0x000fe400078e00ff */
[----:B------:R-:W-:Y:S02]  /*f7610*/  IMAD.MOV.U32 R56, RZ, RZ, RZ ;  /* 0x000000ffff387224 */ /* 0x000fe400078e00ff */
.L_x_340:
        /* <DEDUP_REMOVED lines=8> */
[----:B-1----:R-:W-:Y:S02]  /*f76a0*/  LOP3.LUT R15, R0, 0x3, RZ, 0xc0, !PT ;  /* 0x00000003000f7812 */ /* 0x002fe400078ec0ff */
        /* <DEDUP_REMOVED lines=10> */
.L_x_330:
[----:B------:R-:W-:-:S05]  /*f7750*/  IMAD.IADD R12, R3, 0x1, R4 ;  /* 0x00000001030c7824 */ /* 0x000fca00078e0204 */
[----:B0-----:R-:W2:Y:S01]  /*f7760*/  LDL.U8 R5, [R12] ;  /* 0x000000000c057983 */ /* 0x001ea20000100000 */
[----:B0-----:R-:W-:-:S05]  /*f7770*/  IADD3 R11, R1, R4, R6 ;  /* 0x00000004010b7210 */ /* 0x001fca0007ffe006 */
        /* <DEDUP_REMOVED lines=13> */
.L_x_329:
[----:B------:R-:W-:Y:S05]  /*f7850*/  BSYNC B2 ;  /* 0x0000000000027941 */ /* 0x000fea0003800000 */
.L_x_328:
        /* <DEDUP_REMOVED lines=13> */
[----:B0-----:R-:W2:Y:S04]  /*f7930*/  @P0 LDL.U8 R5, [R7+0x2] ;  /* 0x0000020007050983 */ /* 0x001ea80000100000 */
[----:B--2---:R1:W-:Y:S02]  /*f7940*/  @P0 STL.U8 [R6+0x62], R5 ;  /* 0x0000620506000387 */ /* 0x0043e40000100000 */
.L_x_332:
[----:B------:R-:W-:Y:S05]  /*f7950*/  BSYNC B2 ;  /* 0x0000000000027941 */ /* 0x000fea0003800000 */
.L_x_331:
[----:B01----:R-:W2:Y:S02]  /*f7960*/  LDL.64 R4, [R1+0xe0] ;  /* 0x0000e00001047983 */ /* 0x003ea40000100a00 */
[----:B--2---:R-:W-:-:S05]  /*f7970*/  IADD3 R6, P0, R4, R0, RZ ;  /* 0x0000000004067210 */ /* 0x004fca0007f1e0ff */
[----:B------:R-:W-:Y:S02]  /*f7980*/  IMAD.X R11, R5, 0x1, R56, P0 ;  /* 0x00000001050b7824 */ /* 0x000fe400000e0638 */
[----:B------:R-:W-:Y:S02]  /*f7990*/  CS2R R4, SRZ ;  /* 0x0000000000047805 */ /* 0x000fe4000001ff00 */
[----:B------:R-:W-:-:S05]  /*f79a0*/  IMAD.MOV.U32 R7, RZ, RZ, R11 ;  /* 0x000000ffff077224 */ /* 0x000fca00078e000b */
[----:B------:R0:W-:Y:S01]  /*f79b0*/  STL.64 [R1+0xe0], R6 ;  /* 0x0000e00601007387 */ /* 0x0001e20000100a00 */
[----:B------:R-:W-:Y:S05]  /*f79c0*/  BRA `(.L_x_333) ;  /* 0x0000a50000007947 */ /* 0x000fea0003800000 */
.L_x_327:
[----:B------:R-:W-:Y:S01]  /*f79d0*/  ISETP.NE.U32.AND P0, PT, R57, RZ, PT ;  /* 0x000000ff3900720c */ /* 0x000fe20003f05070 */
[----:B------:R-:W-:Y:S03]  /*f79e0*/  BSSY B2, `(.L_x_334) ;  /* 0x000002f000027945 */ /* 0x000fe60003800000 */
[----:B------:R-:W-:-:S13]  /*f79f0*/  ISETP.NE.AND.EX P0, PT, R59, RZ, PT, P0 ;  /* 0x000000ff3b00720c */ /* 0x000fda0003f05300 */
[----:B------:R-:W-:Y:S05]  /*f7a00*/  @!P0 BRA `(.L_x_335) ;  /* 0x000002c000008947 */ /* 0x000fea0003800000 */
[----:B------:R-:W-:Y:S01]  /*f7a10*/  IADD3 R4, P1, -R6, 0x7f, RZ ;  /* 0x0000007f06047810 */ /* 0x000fe20007f3e1ff */
[----:B------:R-:W-:Y:S01]  /*f7a20*/  BSSY B3, `(.L_x_336) ;  /* 0x000001c000037945 */ /* 0x000fe20003800000 */
[----:B-1----:R-:W-:Y:S02]  /*f7a30*/  LOP3.LUT R16, R57, 0x3, RZ, 0xc0, !PT ;  /* 0x0000000339107812 */ /* 0x002fe400078ec0ff */
[----:B------:R-:W-:Y:S01]  /*f7a40*/  ISETP.GE.U32.AND P0, PT, R4, 0x3, PT ;  /* 0x000000030400780c */ /* 0x000fe20003f06070 */
[----:B0-----:R-:W-:Y:S01]  /*f7a50*/  IMAD.X R11, RZ, RZ, ~R11, P1 ;  /* 0x000000ffff0b7224 */ /* 0x001fe200008e0e0b */
        /* <DEDUP_REMOVED lines=8> */
.L_x_338:
        /* <DEDUP_REMOVED lines=16> */
.L_x_337:
[----:B------:R-:W-:Y:S05]  /*f7be0*/  BSYNC B3 ;  /* 0x0000000000037941 */ /* 0x000fea0003800000 */
.L_x_336:
        /* <DEDUP_REMOVED lines=14> */
.L_x_335:
[----:B------:R-:W-:Y:S05]  /*f7cd0*/  BSYNC B2 ;  /* 0x0000000000027941 */ /* 0x000fea0003800000 */
.L_x_334:
[----:B-1----:R-:W2:Y:S04]  /*f7ce0*/  LDL.128 R32, [R1+0x60] ;  /* 0x0000600001207983 */ /* 0x002ea80000100c00 */
[----:B------:R-:W3:Y:S04]  /*f7cf0*/  LDL.128 R20, [R1+0x70] ;  /* 0x0000700001147983 */ /* 0x000ee80000100c00 */
[----:B------:R-:W4:Y:S04]  /*f7d00*/  LDL.128 R16, [R1+0x80] ;  /* 0x0000800001107983 */ /* 0x000f280000100c00 */
[----:B------:R-:W5:Y:S04]  /*f7d10*/  LDL.128 R24, [R1+0x90] ;  /* 0x0000900001187983 */ /* 0x000f680000100c00 */
[----:B0-----:R-:W3:Y:S04]  /*f7d20*/  LDL.128 R4, [R1+0xa0] ;  /* 0x0000a00001047983 */ /* 0x001ee80000100c00 */
[----:B------:R-:W3:Y:S04]  /*f7d30*/  LDL.128 R12, [R1+0xb0] ;  /* 0x0000b000010c7983 */ /* 0x000ee80000100c00 */
[----:B------:R-:W3:Y:S01]  /*f7d40*/  LDL.64 R66, [R1+0x40] ;  /* 0x0000400001427983 */ /* 0x000ee20000100a00 */
[----:B--2---:R-:W-:-:S02]  /*f7d50*/  LOP3.LUT R10, R32, 0xffff, RZ, 0xc0, !PT ;  /* 0x0000ffff200a7812 */ /* 0x004fc400078ec0ff */
[----:B------:R-:W-:Y:S02]  /*f7d60*/  PRMT R11, R32, 0x7732, RZ ;  /* 0x00007732200b7816 */ /* 0x000fe400000000ff */
[C---:B------:R-:W-:Y:S02]  /*f7d70*/  PRMT R32, R34.reuse, 0x7732, RZ ;  /* 0x0000773222207816 */ /* 0x040fe400000000ff */
[----:B------:R-:W-:Y:S02]  /*f7d80*/  LOP3.LUT R29, R34, 0xffff, RZ, 0xc0, !PT ;  /* 0x0000ffff221d7812 */ /* 0x000fe400078ec0ff */
[C---:B------:R-:W-:Y:S01]  /*f7d90*/  LOP3.LUT R28, R33.reuse, 0xffff, RZ, 0xc0, !PT ;  /* 0x0000ffff211c7812 */ /* 0x040fe200078ec0ff */
[----:B------:R-:W-:Y:S01]  /*f7da0*/  IMAD.MOV.U32 R60, RZ, RZ, R32 ;  /* 0x000000ffff3c7224 */ /* 0x000fe200078e0020 */
[----:B------:R-:W-:Y:S02]  /*f7db0*/  SHF.R.U32.HI R32, RZ, 0x8, R11 ;  /* 0x00000008ff207819 */ /* 0x000fe4000001160b */
[----:B------:R-:W-:-:S02]  /*f7dc0*/  PRMT R31, R33, 0x7732, RZ ;  /* 0x00007732211f7816 */ /* 0x000fc400000000ff */
[----:B------:R-:W-:Y:S02]  /*f7dd0*/  SHF.R.U32.HI R8, RZ, 0x8, R10 ;  /* 0x00000008ff087819 */ /* 0x000fe4000001160a */
[C---:B------:R-:W-:Y:S02]  /*f7de0*/  LOP3.LUT R30, R35.reuse, 0xffff, RZ, 0xc0, !PT ;  /* 0x0000ffff231e7812 */ /* 0x040fe400078ec0ff */
[----:B------:R-:W-:Y:S02]  /*f7df0*/  PRMT R33, R35, 0x7732, RZ ;  /* 0x0000773223217816 */ /* 0x000fe400000000ff */
[----:B------:R-:W-:Y:S02]  /*f7e00*/  SHF.R.U32.HI R35, RZ, 0x8, R29 ;  /* 0x00000008ff237819 */ /* 0x000fe4000001161d */
[----:B------:R-:W-:Y:S02]  /*f7e10*/  LOP3.LUT R34, R11, 0xff, RZ, 0xc0, !PT ;  /* 0x000000ff0b227812 */ /* 0x000fe400078ec0ff */
[----:B------:R-:W-:-:S02]  /*f7e20*/  LOP3.LUT R32, R32, 0xffff, RZ, 0xc0, !PT ;  /* 0x0000ffff20207812 */ /* 0x000fc400078ec0ff */
[----:B------:R-:W-:Y:S02]  /*f7e30*/  LOP3.LUT R63, R8, 0xff, RZ, 0xc0, !PT ;  /* 0x000000ff083f7812 */ /* 0x000fe400078ec0ff */
[----:B------:R-:W-:Y:S01]  /*f7e40*/  LOP3.LUT R36, R35, 0xff, RZ, 0xc0, !PT ;  /* 0x000000ff23247812 */ /* 0x000fe200078ec0ff */
[----:B------:R-:W-:Y:S01]  /*f7e50*/  IMAD.WIDE.U32 R34, R34, 0x10000, RZ ;  /* 0x0001000022227825 */ /* 0x000fe200078e00ff */
[----:B------:R-:W-:Y:S02]  /*f7e60*/  SHF.L.U64.HI R37, R63, 0x8, RZ ;  /* 0x000000083f257819 */ /* 0x000fe400000102ff */
[----:B------:R-:W-:Y:S01]  /*f7e70*/  SHF.R.U32.HI R8, RZ, 0x8, R60 ;  /* 0x00000008ff087819 */ /* 0x000fe2000001163c */
[----:B------:R-:W-:Y:S01]  /*f7e80*/  IMAD.WIDE.U32 R40, R32, 0x1000000, RZ ;  /* 0x0100000020287825 */ /* 0x000fe200078e00ff */
[----:B------:R-:W-:Y:S02]  /*f7e90*/  SHF.L.U64.HI R11, R36, 0x8, RZ ;  /* 0x00000008240b7819 */ /* 0x000fe400000102ff */
[----:B------:R-:W-:-:S02]  /*f7ea0*/  LOP3.LUT R60, R60, 0xff, RZ, 0xc0, !PT ;  /* 0x000000ff3c3c7812 */ /* 0x000fc400078ec0ff */
[----:B------:R-:W-:Y:S02]  /*f7eb0*/  LOP3.LUT R41, R41, R37, R35, 0xfe, !PT ;  /* 0x0000002529297212 */ /* 0x000fe400078efe23 */
[----:B------:R-:W-:Y:S01]  /*f7ec0*/  PRMT R35, R29, 0x6540, R36 ;  /* 0x000065401d237816 */ /* 0x000fe20000000024 */
[----:B------:R-:W-:Y:S01]  /*f7ed0*/  IMAD.WIDE.U32 R60, R60, 0x10000, RZ ;  /* 0x000100003c3c7825 */ /* 0x000fe200078e00ff */
[----:B------:R-:W2:Y:S01]  /*f7ee0*/  LDL.128 R36, [R1+0xc0] ;  /* 0x0000c00001247983 */ /* 0x000ea20000100c00 */
[----:B------:R-:W-:Y:S02]  /*f7ef0*/  LOP3.LUT R8, R8, 0xffff, RZ, 0xc0, !PT ;  /* 0x0000ffff08087812 */ /* 0x000fe400078ec0ff */
[--C-:B------:R-:W-:Y:S02]  /*f7f00*/  LOP3.LUT R41, R41, 0xff, R28.reuse, 0xf8, !PT ;  /* 0x000000ff29297812 */ /* 0x100fe400078ef81c */
[----:B------:R-:W-:Y:S01]  /*f7f10*/  PRMT R63, R10, 0x6540, R63 ;  /* 0x000065400a3f7816 */ /* 0x000fe2000000003f */
[----:B------:R-:W-:Y:S01]  /*f7f20*/  IMAD.WIDE.U32 R42, R8, 0x1000000, RZ ;  /* 0x01000000082a7825 */ /* 0x000fe200078e00ff */
[----:B------:R-:W-:-:S02]  /*f7f30*/  SHF.R.U32.HI R8, RZ, 0x8, R28 ;  /* 0x00000008ff087819 */ /* 0x000fc4000001161c */
[--C-:B------:R-:W-:Y:S02]  /*f7f40*/  SHF.R.U32.HI R10, RZ, 0x8, R30.reuse ;  /* 0x00000008ff0a7819 */ /* 0x100fe4000001161e */
[----:B------:R-:W-:Y:S01]  /*f7f50*/  LOP3.LUT R29, R43, R11, R61, 0xfe, !PT ;  /* 0x0000000b2b1d7212 */ /* 0x000fe200078efe3d */
[----:B------:R-:W-:Y:S01]  /*f7f60*/  IMAD.MOV.U32 R11, RZ, RZ, R31 ;  /* 0x000000ffff0b7224 */ /* 0x000fe200078e001f */
[----:B------:R-:W-:Y:S02]  /*f7f70*/  PRMT R8, R8, 0x7104, RZ ;  /* 0x0000710408087816 */ /* 0x000fe400000000ff */
[----:B------:R-:W-:Y:S02]  /*f7f80*/  LOP3.LUT R29, R29, 0xff, R30, 0xf8, !PT ;  /* 0x000000ff1d1d7812 */ /* 0x000fe400078ef81e */
        /* <DEDUP_REMOVED lines=12> */
[----:B------:R-:W-:Y:S02]  /*f8050*/  LOP3.LUT R65, R11, R8, RZ, 0xfc, !PT ;  /* 0x000000080b417212 */ /* 0x000fe400078efcff */
[----:B---3--:R-:W-:Y:S01]  /*f8060*/  LOP3.LUT R11, R20, 0xffff, RZ, 0xc0, !PT ;  /* 0x0000ffff140b7812 */ /* 0x008fe200078ec0ff */
[----:B------:R-:W-:Y:S01]  /*f8070*/  IMAD.SHL.U32 R10, R10, 0x1000000, RZ ;  /* 0x010000000a0a7824 */ /* 0x000fe200078e00ff */
[----:B------:R-:W-:-:S02]  /*f8080*/  LOP3.LUT R29, R29, 0xff0000, R28, 0xf8, !PT ;  /* 0x00ff00001d1d7812 */ /* 0x000fc400078ef81c */
[----:B------:R-:W-:Y:S02]  /*f8090*/  SHF.R.U32.HI R8, RZ, 0x8, R11 ;  /* 0x00000008ff087819 */ /* 0x000fe4000001160b */
[----:B------:R-:W-:Y:S02]  /*f80a0*/  PRMT R28, R20, 0x7732, RZ ;  /* 0x00007732141c7816 */ /* 0x000fe400000000ff */
[C---:B------:R-:W-:Y:S02]  /*f80b0*/  LOP3.LUT R20, R22.reuse, 0xffff, RZ, 0xc0, !PT ;  /* 0x0000ffff16147812 */ /* 0x040fe400078ec0ff */
[----:B------:R-:W-:Y:S02]  /*f80c0*/  PRMT R30, R22, 0x7732, RZ ;  /* 0x00007732161e7816 */ /* 0x000fe400000000ff */
[----:B------:R-:W-:Y:S02]  /*f80d0*/  LOP3.LUT R22, R8, 0xff, RZ, 0xc0, !PT ;  /* 0x000000ff08167812 */ /* 0x000fe400078ec0ff */
[----:B------:R-:W-:-:S02]  /*f80e0*/  LOP3.LUT R62, R29, R10, RZ, 0xfc, !PT ;  /* 0x0000000a1d3e7212 */ /* 0x000fc400078efcff */
[----:B------:R-:W-:Y:S02]  /*f80f0*/  SHF.R.U32.HI R8, RZ, 0x8, R28 ;  /* 0x00000008ff087819 */ /* 0x000fe4000001161c */
[----:B------:R-:W-:Y:S02]  /*f8100*/  SHF.R.U32.HI R10, RZ, 0x8, R20 ;  /* 0x00000008ff0a7819 */ /* 0x000fe40000011614 */
[----:B------:R-:W-:Y:S02]  /*f8110*/  LOP3.LUT R63, R40, R63, R34, 0xfe, !PT ;  /* 0x0000003f283f7212 */ /* 0x000fe400078efe22 */
[----:B------:R-:W-:Y:S02]  /*f8120*/  LOP3.LUT R60, R42, R35, R60, 0xfe, !PT ;  /* 0x000000232a3c7212 */ /* 0x000fe400078efe3c */
[----:B------:R-:W3:Y:S01]  /*f8130*/  LDL.128 R40, [R1+0xd0] ;  /* 0x0000d00001287983 */ /* 0x000ee20000100c00 */
[----:B------:R-:W-:Y:S02]  /*f8140*/  LOP3.LUT R28, R28, 0xff, RZ, 0xc0, !PT ;  /* 0x000000ff1c1c7812 */ /* 0x000fe400078ec0ff */
[----:B------:R-:W-:-:S02]  /*f8150*/  LOP3.LUT R8, R8, 0xffff, RZ, 0xc0, !PT ;  /* 0x0000ffff08087812 */ /* 0x000fc400078ec0ff */
[----:B------:R-:W-:Y:S02]  /*f8160*/  LOP3.LUT R73, R10, 0xff, RZ, 0xc0, !PT ;  /* 0x000000ff0a497812 */ /* 0x000fe400078ec0ff */
[----:B------:R-:W-:Y:S01]  /*f8170*/  SHF.R.U32.HI R10, RZ, 0x8, R30 ;  /* 0x00000008ff0a7819 */ /* 0x000fe2000001161e */
[----:B------:R-:W-:Y:S01]  /*f8180*/  IMAD.WIDE.U32 R28, R28, 0x10000, RZ ;  /* 0x000100001c1c7825 */ /* 0x000fe200078e00ff */
[----:B------:R-:W-:Y:S02]  /*f8190*/  LOP3.LUT R45, R21, 0xffff, RZ, 0xc0, !PT ;  /* 0x0000ffff152d7812 */ /* 0x000fe400078ec0ff */
[----:B------:R-:W-:Y:S01]  /*f81a0*/  PRMT R75, R11, 0x6540, R22 ;  /* 0x000065400b4b7816 */ /* 0x000fe20000000016 */
[----:B------:R-:W-:Y:S01]  /*f81b0*/  IMAD.WIDE.U32 R32, R8, 0x1000000, RZ ;  /* 0x0100000008207825 */ /* 0x000fe200078e00ff */
[----:B------:R-:W-:Y:S02]  /*f81c0*/  LOP3.LUT R10, R10, 0xffff, RZ, 0xc0, !PT ;  /* 0x0000ffff0a0a7812 */ /* 0x000fe400078ec0ff */
[----:B------:R-:W-:-:S02]  /*f81d0*/  SHF.L.U64.HI R11, R22, 0x8, RZ ;  /* 0x00000008160b7819 */ /* 0x000fc400000102ff */
[----:B------:R-:W-:Y:S02]  /*f81e0*/  LOP3.LUT R44, R23, 0xffff, RZ, 0xc0, !PT ;  /* 0x0000ffff172c7812 */ /* 0x000fe400078ec0ff */
[----:B------:R-:W-:Y:S02]  /*f81f0*/  PRMT R46, R21, 0x7732, RZ ;  /* 0x00007732152e7816 */ /* 0x000fe400000000ff */
[----:B------:R-:W-:Y:S01]  /*f8200*/  SHF.R.U32.HI R8, RZ, 0x8, R45 ;  /* 0x00000008ff087819 */ /* 0x000fe2000001162d */
[----:B------:R-:W-:Y:S01]  /*f8210*/  IMAD.WIDE.U32 R34, R10, 0x1000000, RZ ;  /* 0x010000000a227825 */ /* 0x000fe200078e00ff */
[----:B------:R-:W-:Y:S02]  /*f8220*/  LOP3.LUT R22, R33, R11, R29, 0xfe, !PT ;  /* 0x0000000b21167212 */ /* 0x000fe400078efe1d */
[----:B------:R-:W-:Y:S02]  /*f8230*/  PRMT R23, R23, 0x7732, RZ ;  /* 0x0000773217177816 */ /* 0x000fe400000000ff */
[----:B------:R-:W-:-:S02]  /*f8240*/  LOP3.LUT R30, R30, 0xff, RZ, 0xc0, !PT ;  /* 0x000000ff1e1e7812 */ /* 0x000fc400078ec0ff */
[----:B------:R-:W-:Y:S02]  /*f8250*/  SHF.R.U32.HI R10, RZ, 0x8, R44 ;  /* 0x00000008ff0a7819 */ /* 0x000fe4000001162c */
[----:B------:R-:W-:Y:S01]  /*f8260*/  PRMT R11, R8, 0x7104, RZ ;  /* 0x00007104080b7816 */ /* 0x000fe200000000ff */
[----:B------:R-:W-:Y:S01]  /*f8270*/  IMAD.MOV.U32 R8, RZ, RZ, R46 ;  /* 0x000000ffff087224 */ /* 0x000fe200078e002e */
[----:B------:R-:W-:Y:S02]  /*f8280*/  SHF.L.U64.HI R21, R73, 0x8, RZ ;  /* 0x0000000849157819 */ /* 0x000fe400000102ff */
[----:B------:R-:W-:Y:S02]  /*f8290*/  LOP3.LUT R22, R22, 0xff, R45, 0xf8, !PT ;  /* 0x000000ff16167812 */ /* 0x000fe400078ef82d */
[----:B------:R-:W-:Y:S01]  /*f82a0*/  PRMT R73, R20, 0x6540, R73 ;  /* 0x0000654014497816 */ /* 0x000fe20000000049 */
[----:B------:R-:W-:Y:S01]  /*f82b0*/  IMAD.WIDE.U32 R30, R30, 0x10000, RZ ;  /* 0x000100001e1e7825 */ /* 0x000fe200078e00ff */
[----:B------:R-:W-:-:S03]  /*f82c0*/  PRMT R20, R10, 0x7104, RZ ;  /* 0x000071040a147816 */ /* 0x000fc600000000ff */
[----:B------:R-:W-:Y:S01]  /*f82d0*/  IMAD.MOV.U32 R10, RZ, RZ, R23 ;  /* 0x000000ffff0a7224 */ /* 0x000fe200078e0017 */
[----:B------:R-:W-:Y:S02]  /*f82e0*/  LOP3.LUT R23, R22, R11, RZ, 0xfc, !PT ;  /* 0x0000000b16177212 */ /* 0x000fe400078efcff */
[----:B------:R-:W-:Y:S02]  /*f82f0*/  SHF.R.U32.HI R11, RZ, 0x8, R8 ;  /* 0x00000008ff0b7819 */ /* 0x000fe40000011608 */
[----:B------:R-:W-:Y:S01]  /*f8300*/  LOP3.LUT R21, R35, R21, R31, 0xfe, !PT ;  /* 0x0000001523157212 */ /* 0x000fe200078efe1f */
[----:B------:R-:W-:Y:S01]  /*f8310*/  IMAD.U32 R8, R8, 0x10000, RZ ;  /* 0x0001000008087824 */ /* 0x000fe200078e00ff */
[----:B------:R-:W-:Y:S02]  /*f8320*/  LOP3.LUT R11, R11, 0xffff, RZ, 0xc0, !PT ;  /* 0x0000ffff0b0b7812 */ /* 0x000fe400078ec0ff */
[----:B------:R-:W-:Y:S02]  /*f8330*/  LOP3.LUT R21, R21, 0xff, R44, 0xf8, !PT ;  /* 0x000000ff15157812 */ /* 0x000fe400078ef82c */
[----:B------:R-:W-:Y:S01]  /*f8340*/  LOP3.LUT R8, R23, 0xff0000, R8, 0xf8, !PT ;  /* 0x00ff000017087812 */ /* 0x000fe200078ef808 */
[----:B------:R-:W-:Y:S01]  /*f8350*/  IMAD.SHL.U32 R11, R11, 0x1000000, RZ ;  /* 0x010000000b0b7824 */ /* 0x000fe200078e00ff */
[----:B------:R-:W-:-:S02]  /*f8360*/  LOP3.LUT R21, R21, R20, RZ, 0xfc, !PT ;  /* 0x0000001415157212 */ /* 0x000fc400078efcff */
[----:B----4-:R-:W-:Y:S02]  /*f8370*/  LOP3.LUT R33, R16, 0xffff, RZ, 0xc0, !PT ;  /* 0x0000ffff10217812 */ /* 0x010fe400078ec0ff */
[----:B------:R-:W-:Y:S02]  /*f8380*/  LOP3.LUT R48, R18, 0xffff, RZ, 0xc0, !PT ;  /* 0x0000ffff12307812 */ /* 0x000fe400078ec0ff */
[----:B------:R-:W-:Y:S02]  /*f8390*/  SHF.R.U32.HI R20, RZ, 0x8, R10 ;  /* 0x00000008ff147819 */ /* 0x000fe4000001160a */
[----:B------:R-:W-:Y:S02]  /*f83a0*/  LOP3.LUT R69, R8, R11, RZ, 0xfc, !PT ;  /* 0x0000000b08457212 */ /* 0x000fe400078efcff */
[----:B------:R-:W-:Y:S02]  /*f83b0*/  LOP3.LUT R75, R32, R75, R28, 0xfe, !PT ;  /* 0x0000004b204b7212 */ /* 0x000fe400078efe1c */
[----:B------:R-:W-:-:S02]  /*f83c0*/  LOP3.LUT R73, R34, R73, R30, 0xfe, !PT ;  /* 0x0000004922497212 */ /* 0x000fc400078efe1e */
[----:B------:R-:W-:Y:S02]  /*f83d0*/  SHF.R.U32.HI R8, RZ, 0x8, R33 ;  /* 0x00000008ff087819 */ /* 0x000fe40000011621 */
[----:B------:R-:W-:Y:S01]  /*f83e0*/  SHF.R.U32.HI R29, RZ, 0x8, R48 ;  /* 0x00000008ff1d7819 */ /* 0x000fe20000011630 */
[----:B------:R-:W-:Y:S01]  /*f83f0*/  IMAD.U32 R10, R10, 0x10000, RZ ;  /* 0x000100000a0a7824 */ /* 0x000fe200078e00ff */
[----:B------:R-:W-:Y:S02]  /*f8400*/  LOP3.LUT R20, R20, 0xffff, RZ, 0xc0, !PT ;  /* 0x0000ffff14147812 */ /* 0x000fe400078ec0ff */
[----:B------:R-:W-:Y:S02]  /*f8410*/  PRMT R28, R16, 0x7732, RZ ;  /* 0x00007732101c7816 */ /* 0x000fe400000000ff */
[----:B------:R-:W-:Y:S02]  /*f8420*/  PRMT R30, R18, 0x7732, RZ ;  /* 0x00007732121e7816 */ /* 0x000fe400000000ff */
[----:B------:R-:W-:-:S02]  /*f8430*/  LOP3.LUT R32, R8, 0xff, RZ, 0xc0, !PT ;  /* 0x000000ff08207812 */ /* 0x000fc400078ec0ff */
[----:B------:R-:W-:Y:S01]  /*f8440*/  LOP3.LUT R31, R29, 0xff, RZ, 0xc0, !PT ;  /* 0x000000ff1d1f7812 */ /* 0x000fe200078ec0ff */
[----:B------:R-:W-:Y:S01]  /*f8450*/  IMAD.SHL.U32 R20, R20, 0x1000000, RZ ;  /* 0x0100000014147824 */ /* 0x000fe200078e00ff */
[----:B------:R-:W-:Y:S02]  /*f8460*/  SHF.R.U32.HI R8, RZ, 0x8, R28 ;  /* 0x00000008ff087819 */ /* 0x000fe4000001161c */
[----:B------:R-:W-:Y:S02]  /*f8470*/  SHF.R.U32.HI R29, RZ, 0x8, R30 ;  /* 0x00000008ff1d7819 */ /* 0x000fe4000001161e */
[----:B------:R-:W-:Y:S02]  /*f8480*/  LOP3.LUT R71, R21, 0xff0000, R10, 0xf8, !PT ;  /* 0x00ff000015477812 */ /* 0x000fe400078ef80a */
[----:B------:R-:W-:Y:S01]  /*f8490*/  LOP3.LUT R28, R28, 0xff, RZ, 0xc0, !PT ;  /* 0x000000ff1c1c7812 */ /* 0x000fe200078ec0ff */
[----:B------:R-:W4:Y:S01]  /*f84a0*/  LDL.64 R10, [R1+0x48] ;  /* 0x00004800010a7983 */ /* 0x000f220000100a00 */
[----:B------:R-:W-:-:S02]  /*f84b0*/  LOP3.LUT R30, R30, 0xff, RZ, 0xc0, !PT ;  /* 0x000000ff1e1e7812 */ /* 0x000fc400078ec0ff */
[----:B------:R-:W-:Y:S02]  /*f84c0*/  LOP3.LUT R8, R8, 0xffff, RZ, 0xc0, !PT ;  /* 0x0000ffff08087812 */ /* 0x000fe400078ec0ff */
[----:B------:R-:W-:Y:S02]  /*f84d0*/  LOP3.LUT R44, R29, 0xffff, RZ, 0xc0, !PT ;  /* 0x0000ffff1d2c7812 */ /* 0x000fe400078ec0ff */
[----:B------:R-:W-:Y:S02]  /*f84e0*/  LOP3.LUT R71, R71, R20, RZ, 0xfc, !PT ;  /* 0x0000001447477212 */ /* 0x000fe400078efcff */
[C---:B------:R-:W-:Y:S01]  /*f84f0*/  LOP3.LUT R46, R17.reuse, 0xffff, RZ, 0xc0, !PT ;  /* 0x0000ffff112e7812 */ /* 0x040fe200078ec0ff */
[----:B------:R-:W2:Y:S01]  /*f8500*/  LDL.128 R20, [R1] ;  /* 0x0000000001147983 */ /* 0x000ea20000100c00 */
[----:B------:R-:W-:Y:S02]  /*f8510*/  PRMT R52, R17, 0x7732, RZ ;  /* 0x0000773211347816 */ /* 0x000fe400000000ff */
[----:B------:R-:W-:-:S02]  /*f8520*/  LOP3.LUT R47, R19, 0xffff, RZ, 0xc0, !PT ;  /* 0x0000ffff132f7812 */ /* 0x000fc400078ec0ff */
[----:B------:R-:W-:Y:S02]  /*f8530*/  PRMT R54, R19, 0x7732, RZ ;  /* 0x0000773213367816 */ /* 0x000fe400000000ff */
[----:B------:R-:W2:Y:S01]  /*f8540*/  LDL.128 R16, [R1+0x20] ;  /* 0x0000200001107983 */ /* 0x000ea20000100c00 */
[----:B------:R-:W-:Y:S01]  /*f8550*/  PRMT R77, R33, 0x6540, R32 ;  /* 0x00006540214d7816 */ /* 0x000fe20000000020 */
[----:B------:R-:W-:Y:S01]  /*f8560*/  IMAD.WIDE.U32 R28, R28, 0x10000, RZ ;  /* 0x000100001c1c7825 */ /* 0x000fe200078e00ff */
[----:B------:R-:W-:Y:S02]  /*f8570*/  SHF.L.U64.HI R53, R32, 0x8, RZ ;  /* 0x0000000820357819 */ /* 0x000fe400000102ff */
[----:B------:R-:W-:Y:S01]  /*f8580*/  PRMT R49, R48, 0x6540, R31 ;  /* 0x0000654030317816 */ /* 0x000fe2000000001f */
[----:B------:R-:W-:Y:S01]  /*f8590*/  IMAD.WIDE.U32 R32, R8, 0x1000000, RZ ;  /* 0x0100000008207825 */ /* 0x000fe200078e00ff */
[----:B------:R-:W-:-:S03]  /*f85a0*/  SHF.L.U64.HI R31, R31, 0x8, RZ ;  /* 0x000000081f1f7819 */ /* 0x000fc600000102ff */
[----:B------:R-:W-:-:S04]  /*f85b0*/  IMAD.WIDE.U32 R34, R30, 0x10000, RZ ;  /* 0x000100001e227825 */ /* 0x000fc800078e00ff */
[----:B------:R-:W-:Y:S01]  /*f85c0*/  IMAD.WIDE.U32 R44, R44, 0x1000000, RZ ;  /* 0x010000002c2c7825 */ /* 0x000fe200078e00ff */
[----:B------:R-:W-:Y:S02]  /*f85d0*/  LOP3.LUT R77, R32, R77, R28, 0xfe, !PT ;  /* 0x0000004d204d7212 */ /* 0x000fe400078efe1c */
[----:B------:R-:W-:Y:S02]  /*f85e0*/  SHF.R.U32.HI R28, RZ, 0x8, R47 ;  /* 0x00000008ff1c7819 */ /* 0x000fe4000001162f */
[----:B------:R-:W-:Y:S02]  /*f85f0*/  LOP3.LUT R70, R44, R49, R34, 0xfe, !PT ;  /* 0x000000312c467212 */ /* 0x000fe400078efe22 */
[----:B------:R-:W-:Y:S02]  /*f8600*/  LOP3.LUT R34, R45, R31, R35, 0xfe, !PT ;  /* 0x0000001f2d227212 */ /* 0x000fe400078efe23 */
[----:B------:R-:W-:Y:S02]  /*f8610*/  LOP3.LUT R29, R33, R53, R29, 0xfe, !PT ;  /* 0x00000035211d7212 */ /* 0x000fe400078efe1d */
[----:B------:R-:W-:Y:S01]  /*f8620*/  SHF.R.U32.HI R8, RZ, 0x8, R46 ;  /* 0x00000008ff087819 */ /* 0x000fe2000001162e */
[----:B------:R-:W-:Y:S01]  /*f8630*/  IMAD.MOV.U32 R30, RZ, RZ, R54 ;  /* 0x000000ffff1e7224 */ /* 0x000fe200078e0036 */
[----:B------:R-:W-:-:S02]  /*f8640*/  LOP3.LUT R35, R34, 0xff, R47, 0xf8, !PT ;  /* 0x000000ff22237812 */ /* 0x000fc400078ef82f */
[----:B------:R-:W-:Y:S02]  /*f8650*/  PRMT R28, R28, 0x7104, RZ ;  /* 0x000071041c1c7816 */ /* 0x000fe400000000ff */
[----:B------:R-:W-:Y:S01]  /*f8660*/  LOP3.LUT R31, R29, 0xff, R46, 0xf8, !PT ;  /* 0x000000ff1d1f7812 */ /* 0x000fe200078ef82e */
[----:B------:R-:W-:Y:S01]  /*f8670*/  IMAD.MOV.U32 R29, RZ, RZ, R52 ;  /* 0x000000ffff1d7224 */ /* 0x000fe200078e0034 */
[----:B------:R-:W-:Y:S01]  /*f8680*/  PRMT R8, R8, 0x7104, RZ ;  /* 0x0000710408087816 */ /* 0x000fe200000000ff */
[----:B------:R-:W3:Y:S01]  /*f8690*/  LDL.128 R44, [R1+0x10] ;  /* 0x00001000012c7983 */ /* 0x000ee20000100c00 */
[----:B------:R-:W-:Y:S02]  /*f86a0*/  LOP3.LUT R35, R35, R28, RZ, 0xfc, !PT ;  /* 0x0000001c23237212 */ /* 0x000fe400078efcff */
[----:B------:R-:W-:Y:S01]  /*f86b0*/  SHF.R.U32.HI R28, RZ, 0x8, R30 ;  /* 0x00000008ff1c7819 */ /* 0x000fe2000001161e */
[----:B------:R-:W3:Y:S01]  /*f86c0*/  LDL.128 R52, [R1+0x50] ;  /* 0x0000500001347983 */ /* 0x000ee20000100c00 */
[----:B------:R-:W-:-:S02]  /*f86d0*/  LOP3.LUT R32, R31, R8, RZ, 0xfc, !PT ;  /* 0x000000081f207212 */ /* 0x000fc400078efcff */
[----:B------:R-:W-:Y:S01]  /*f86e0*/  SHF.R.U32.HI R8, RZ, 0x8, R29 ;  /* 0x00000008ff087819 */ /* 0x000fe2000001161d */
[----:B------:R-:W-:Y:S01]  /*f86f0*/  IMAD.U32 R29, R29, 0x10000, RZ ;  /* 0x000100001d1d7824 */ /* 0x000fe200078e00ff */
[----:B------:R-:W-:Y:S01]  /*f8700*/  LOP3.LUT R28, R28, 0xffff, RZ, 0xc0, !PT ;  /* 0x0000ffff1c1c7812 */ /* 0x000fe200078ec0ff */
[----:B------:R-:W-:-:S03]  /*f8710*/  IMAD.U32 R30, R30, 0x10000, RZ ;  /* 0x000100001e1e7824 */ /* 0x000fc600078e00ff */
[----:B------:R-:W-:Y:S01]  /*f8720*/  LOP3.LUT R33, R32, 0xff0000, R29, 0xf8, !PT ;  /* 0x00ff000020217812 */ /* 0x000fe200078ef81d */
[----:B------:R-:W-:Y:S01]  /*f8730*/  IMAD.SHL.U32 R32, R28, 0x1000000, RZ ;  /* 0x010000001c207824 */ /* 0x000fe200078e00ff */
[----:B------:R-:W-:Y:S02]  /*f8740*/  LOP3.LUT R35, R35, 0xff0000, R30, 0xf8, !PT ;  /* 0x00ff000023237812 */ /* 0x000fe400078ef81e */
[----:B------:R-:W3:Y:S01]  /*f8750*/  LDL.128 R28, [R1+0x30] ;  /* 0x00003000011c7983 */ /* 0x000ee20000100c00 */
[----:B------:R-:W-:-:S05]  /*f8760*/  LOP3.LUT R8, R8, 0xffff, RZ, 0xc0, !PT ;  /* 0x0000ffff08087812 */ /* 0x000fca00078ec0ff */
[----:B------:R-:W-:Y:S01]  /*f8770*/  IMAD.SHL.U32 R8, R8, 0x1000000, RZ ;  /* 0x0100000008087824 */ /* 0x000fe200078e00ff */
[----:B-----5:R-:W-:-:S04]  /*f8780*/  PRMT R48, R24, 0x7732, RZ ;  /* 0x0000773218307816 */ /* 0x020fc800000000ff */
[----:B------:R-:W-:Y:S02]  /*f8790*/  LOP3.LUT R33, R33, R8, RZ, 0xfc, !PT ;  /* 0x0000000821217212 */ /* 0x000fe400078efcff */
[----:B------:R-:W-:Y:S02]  /*f87a0*/  LOP3.LUT R8, R35, R32, RZ, 0xfc, !PT ;  /* 0x0000002023087212 */ /* 0x000fe400078efcff */
[----:B------:R-:W-:Y:S02]  /*f87b0*/  LOP3.LUT R32, R24, 0xffff, RZ, 0xc0, !PT ;  /* 0x0000ffff18207812 */ /* 0x000fe400078ec0ff */
[C---:B------:R-:W-:Y:S02]  /*f87c0*/  LOP3.LUT R35, R26.reuse, 0xffff, RZ, 0xc0, !PT ;  /* 0x0000ffff1a237812 */ /* 0x040fe400078ec0ff */
[C---:B------:R-:W-:Y:S02]  /*f87d0*/  LOP3.LUT R34, R25.reuse, 0xffff, RZ, 0xc0, !PT ;  /* 0x0000ffff19227812 */ /* 0x040fe400078ec0ff */
[----:B------:R-:W-:Y:S01]  /*f87e0*/  PRMT R64, R25, 0x7732, RZ ;  /* 0x0000773219407816 */ /* 0x000fe200000000ff */
[----:B------:R-:W-:Y:S01]  /*f87f0*/  IMAD.MOV.U32 R25, RZ, RZ, R48 ;  /* 0x000000ffff197224 */ /* 0x000fe200078e0030 */
[----:B------:R-:W-:-:S02]  /*f8800*/  PRMT R26, R26, 0x7732, RZ ;  /* 0x000077321a1a7816 */ /* 0x000fc400000000ff */
        /* <DEDUP_REMOVED lines=18> */
[----:B------:R-:W-:Y:S02]  /*f8930*/  PRMT R61, R35, 0x6540, R58 ;  /* 0x00006540233d7816 */ /* 0x000fe4000000003a */
[----:B------:R-:W-:Y:S01]  /*f8940*/  SHF.L.U64.HI R83, R58, 0x8, RZ ;  /* 0x000000083a537819 */ /* 0x000fe200000102ff */
[----:B------:R-:W-:Y:S01]  /*f8950*/  IMAD.WIDE.U32 R78, R78, 0x1000000, RZ ;  /* 0x010000004e4e7825 */ /* 0x000fe200078e00ff */
[----:B------:R-:W-:Y:S02]  /*f8960*/  LOP3.LUT R35, R81, R87, R25, 0xfe, !PT ;  /* 0x0000005751237212 */ /* 0x000fe400078efe19 */
[----:B------:R-:W-:Y:S02]  /*f8970*/  SHF.R.U32.HI R25, RZ, 0x8, R34 ;  /* 0x00000008ff197819 */ /* 0x000fe40000011622 */
[----:B------:R-:W-:-:S02]  /*f8980*/  LOP3.LUT R32, R79, R83, R27, 0xfe, !PT ;  /* 0x000000534f207212 */ /* 0x000fc400078efe1b */
[--C-:B------:R-:W-:Y:S02]  /*f8990*/  SHF.R.U32.HI R27, RZ, 0x8, R49.reuse ;  /* 0x00000008ff1b7819 */ /* 0x100fe40000011631 */
[----:B------:R-:W-:Y:S02]  /*f89a0*/  LOP3.LUT R34, R35, 0xff, R34, 0xf8, !PT ;  /* 0x000000ff23227812 */ /* 0x000fe400078ef822 */
[----:B------:R-:W-:Y:S02]  /*f89b0*/  PRMT R25, R25, 0x7104, RZ ;  /* 0x0000710419197816 */ /* 0x000fe400000000ff */
[----:B------:R-:W-:Y:S02]  /*f89c0*/  LOP3.LUT R32, R32, 0xff, R49, 0xf8, !PT ;  /* 0x000000ff20207812 */ /* 0x000fe400078ef831 */
[----:B------:R-:W-:Y:S02]  /*f89d0*/  PRMT R27, R27, 0x7104, RZ ;  /* 0x000071041b1b7816 */ /* 0x000fe400000000ff */
[----:B------:R-:W-:-:S02]  /*f89e0*/  LOP3.LUT R49, R34, R25, RZ, 0xfc, !PT ;  /* 0x0000001922317212 */ /* 0x000fc400078efcff */
[----:B------:R-:W-:Y:S01]  /*f89f0*/  SHF.R.U32.HI R25, RZ, 0x8, R64 ;  /* 0x00000008ff197819 */ /* 0x000fe20000011640 */
[----:B------:R-:W-:Y:S01]  /*f8a00*/  IMAD.U32 R64, R64, 0x10000, RZ ;  /* 0x0001000040407824 */ /* 0x000fe200078e00ff */
[----:B------:R-:W-:Y:S02]  /*f8a10*/  LOP3.LUT R35, R32, R27, RZ, 0xfc, !PT ;  /* 0x0000001b20237212 */ /* 0x000fe400078efcff */
[----:B------:R-:W-:Y:S01]  /*f8a20*/  SHF.R.U32.HI R27, RZ, 0x8, R68 ;  /* 0x00000008ff1b7819 */ /* 0x000fe20000011644 */
[----:B------:R-:W-:Y:S01]  /*f8a30*/  IMAD.U32 R68, R68, 0x10000, RZ ;  /* 0x0001000044447824 */ /* 0x000fe200078e00ff */
[----:B------:R-:W-:Y:S02]  /*f8a40*/  LOP3.LUT R64, R49, 0xff0000, R64, 0xf8, !PT ;  /* 0x00ff000031407812 */ /* 0x000fe400078ef840 */
[----:B------:R-:W-:Y:S02]  /*f8a50*/  LOP3.LUT R25, R25, 0xffff, RZ, 0xc0, !PT ;  /* 0x0000ffff19197812 */ /* 0x000fe400078ec0ff */
[----:B------:R-:W-:-:S02]  /*f8a60*/  LOP3.LUT R49, R80, R85, R24, 0xfe, !PT ;  /* 0x0000005550317212 */ /* 0x000fc400078efe18 */
[----:B------:R-:W-:Y:S02]  /*f8a70*/  PRMT R24, R4, 0x7732, RZ ;  /* 0x0000773204187816 */ /* 0x000fe400000000ff */
[C---:B------:R-:W-:Y:S02]  /*f8a80*/  LOP3.LUT R48, R5.reuse, 0xffff, RZ, 0xc0, !PT ;  /* 0x0000ffff05307812 */ /* 0x040fe400078ec0ff */
[----:B------:R-:W-:Y:S02]  /*f8a90*/  PRMT R72, R5, 0x7732, RZ ;  /* 0x0000773205487816 */ /* 0x000fe400000000ff */
[----:B------:R-:W-:Y:S02]  /*f8aa0*/  PRMT R5, R6, 0x7732, RZ ;  /* 0x0000773206057816 */ /* 0x000fe400000000ff */
[----:B------:R-:W-:Y:S01]  /*f8ab0*/  LOP3.LUT R34, R35, 0xff0000, R68, 0xf8, !PT ;  /* 0x00ff000023227812 */ /* 0x000fe200078ef844 */
[----:B------:R-:W-:Y:S01]  /*f8ac0*/  IMAD.SHL.U32 R25, R25, 0x1000000, RZ ;  /* 0x0100000019197824 */ /* 0x000fe200078e00ff */
[----:B------:R-:W-:-:S02]  /*f8ad0*/  LOP3.LUT R35, R4, 0xffff, RZ, 0xc0, !PT ;  /* 0x0000ffff04237812 */ /* 0x000fc400078ec0ff */
[----:B------:R-:W-:Y:S01]  /*f8ae0*/  LOP3.LUT R58, R6, 0xffff, RZ, 0xc0, !PT ;  /* 0x0000ffff063a7812 */ /* 0x000fe200078ec0ff */
[----:B------:R-:W-:Y:S01]  /*f8af0*/  IMAD.MOV.U32 R6, RZ, RZ, R24 ;  /* 0x000000ffff067224 */ /* 0x000fe200078e0018 */
[----:B------:R-:W-:Y:S01]  /*f8b00*/  SHF.R.U32.HI R4, RZ, 0x8, R35 ;  /* 0x00000008ff047819 */ /* 0x000fe20000011623 */
[----:B------:R-:W-:Y:S01]  /*f8b10*/  IMAD.MOV.U32 R24, RZ, RZ, R5 ;  /* 0x000000ffff187224 */ /* 0x000fe200078e0005 */
[----:B------:R-:W-:Y:S02]  /*f8b20*/  LOP3.LUT R32, R78, R61, R26, 0xfe, !PT ;  /* 0x0000003d4e207212 */ /* 0x000fe400078efe1a */
[----:B------:R-:W-:Y:S02]  /*f8b30*/  LOP3.LUT R61, R64, R25, RZ, 0xfc, !PT ;  /* 0x00000019403d7212 */ /* 0x000fe400078efcff */
[----:B------:R-:W-:Y:S02]  /*f8b40*/  SHF.R.U32.HI R5, RZ, 0x8, R58 ;  /* 0x00000008ff057819 */ /* 0x000fe4000001163a */
[----:B------:R-:W-:-:S02]  /*f8b50*/  LOP3.LUT R27, R27, 0xffff, RZ, 0xc0, !PT ;  /* 0x0000ffff1b1b7812 */ /* 0x000fc400078ec0ff */
[C---:B------:R-:W-:Y:S02]  /*f8b60*/  LOP3.LUT R64, R7.reuse, 0xffff, RZ, 0xc0, !PT ;  /* 0x0000ffff07407812 */ /* 0x040fe400078ec0ff */
[----:B------:R-:W-:Y:S02]  /*f8b70*/  PRMT R74, R7, 0x7732, RZ ;  /* 0x00007732074a7816 */ /* 0x000fe400000000ff */
[----:B------:R-:W-:Y:S02]  /*f8b80*/  LOP3.LUT R68, R4, 0xff, RZ, 0xc0, !PT ;  /* 0x000000ff04447812 */ /* 0x000fe400078ec0ff */
[----:B------:R-:W-:Y:S02]  /*f8b90*/  SHF.R.U32.HI R7, RZ, 0x8, R24 ;  /* 0x00000008ff077819 */ /* 0x000fe40000011618 */
[----:B------:R-:W-:Y:S02]  /*f8ba0*/  SHF.R.U32.HI R4, RZ, 0x8, R6 ;  /* 0x00000008ff047819 */ /* 0x000fe40000011606 */
[----:B------:R-:W-:Y:S01]  /*f8bb0*/  LOP3.LUT R81, R5, 0xff, RZ, 0xc0, !PT ;  /* 0x000000ff05517812 */ /* 0x000fe200078ec0ff */
[----:B------:R-:W-:Y:S01]  /*f8bc0*/  IMAD.SHL.U32 R27, R27, 0x1000000, RZ ;  /* 0x010000001b1b7824 */ /* 0x000fe200078e00ff */
[----:B------:R-:W-:-:S02]  /*f8bd0*/  LOP3.LUT R5, R24, 0xff, RZ, 0xc0, !PT ;  /* 0x000000ff18057812 */ /* 0x000fc400078ec0ff */
[----:B------:R-:W-:Y:S02]  /*f8be0*/  LOP3.LUT R24, R7, 0xffff, RZ, 0xc0, !PT ;  /* 0x0000ffff07187812 */ /* 0x000fe400078ec0ff */
[----:B------:R-:W-:Y:S02]  /*f8bf0*/  LOP3.LUT R6, R6, 0xff, RZ, 0xc0, !PT ;  /* 0x000000ff06067812 */ /* 0x000fe400078ec0ff */
[----:B------:R-:W-:Y:S01]  /*f8c00*/  LOP3.LUT R26, R4, 0xffff, RZ, 0xc0, !PT ;  /* 0x0000ffff041a7812 */ /* 0x000fe200078ec0ff */
[----:B------:R-:W-:Y:S01]  /*f8c10*/  IMAD.WIDE.U32 R4, R5, 0x10000, RZ ;  /* 0x0001000005047825 */ /* 0x000fe200078e00ff */
[----:B------:R-:W-:Y:S02]  /*f8c20*/  LOP3.LUT R34, R34, R27, RZ, 0xfc, !PT ;  /* 0x0000001b22227212 */ /* 0x000fe400078efcff */
        /* <DEDUP_REMOVED lines=17> */
[----:B------:R-:W-:Y:S02]  /*f8d40*/  SHF.R.U32.HI R5, RZ, 0x8, R25 ;  /* 0x00000008ff057819 */ /* 0x000fe40000011619 */
[----:B------:R-:W-:Y:S02]  /*f8d50*/  LOP3.LUT R68, R68, R7, RZ, 0xfc, !PT ;  /* 0x0000000744447212 */ /* 0x000fe400078efcff */
        /* <DEDUP_REMOVED lines=8> */
[----:B------:R-:W-:Y:S01]  /*f8de0*/  LOP3.LUT R24, R12, 0xffff, RZ, 0xc0, !PT ;  /* 0x0000ffff0c187812 */ /* 0x000fe200078ec0ff */
[----:B------:R-:W-:Y:S01]  /*f8df0*/  IMAD.SHL.U32 R7, R7, 0x1000000, RZ ;  /* 0x0100000007077824 */ /* 0x000fe200078e00ff */
[----:B------:R-:W-:Y:S02]  /*f8e00*/  LOP3.LUT R48, R48, 0xff0000, R25, 0xf8, !PT ;  /* 0x00ff000030307812 */ /* 0x000fe400078ef819 */
[----:B------:R-:W-:-:S02]  /*f8e10*/  LOP3.LUT R58, R26, R83, R6, 0xfe, !PT ;  /* 0x000000531a3a7212 */ /* 0x000fc400078efe06 */
[----:B------:R-:W-:Y:S02]  /*f8e20*/  LOP3.LUT R26, R14, 0xffff, RZ, 0xc0, !PT ;  /* 0x0000ffff0e1a7812 */ /* 0x000fe400078ec0ff */
[----:B------:R-:W-:Y:S02]  /*f8e30*/  LOP3.LUT R68, R68, 0xff0000, R27, 0xf8, !PT ;  /* 0x00ff000044447812 */ /* 0x000fe400078ef81b */
[----:B------:R-:W-:Y:S02]  /*f8e40*/  PRMT R6, R12, 0x7732, RZ ;  /* 0x000077320c067816 */ /* 0x000fe400000000ff */
[----:B------:R-:W-:Y:S02]  /*f8e50*/  PRMT R12, R14, 0x7732, RZ ;  /* 0x000077320e0c7816 */ /* 0x000fe400000000ff */
[----:B------:R-:W-:Y:S02]  /*f8e60*/  SHF.R.U32.HI R4, RZ, 0x8, R24 ;  /* 0x00000008ff047819 */ /* 0x000fe40000011618 */
[----:B------:R-:W-:-:S02]  /*f8e70*/  LOP3.LUT R48, R48, R5, RZ, 0xfc, !PT ;  /* 0x0000000530307212 */ /* 0x000fc400078efcff */
[----:B------:R-:W-:Y:S02]  /*f8e80*/  SHF.R.U32.HI R5, RZ, 0x8, R26 ;  /* 0x00000008ff057819 */ /* 0x000fe4000001161a */
[----:B------:R-:W-:Y:S02]  /*f8e90*/  LOP3.LUT R68, R68, R7, RZ, 0xfc, !PT ;  /* 0x0000000744447212 */ /* 0x000fe400078efcff */
        /* <DEDUP_REMOVED lines=44> */
[----:B------:R-:W-:-:S02]  /*f9160*/  LOP3.LUT R76, R76, R7, RZ, 0xfc, !PT ;  /* 0x000000074c4c7212 */ /* 0x000fc400078efcff */
[----:B--2---:R-:W-:Y:S02]  /*f9170*/  LOP3.LUT R14, R36, 0xffff, RZ, 0xc0, !PT ;  /* 0x0000ffff240e7812 */ /* 0x004fe400078ec0ff */
[C---:B------:R-:W-:Y:S02]  /*f9180*/  LOP3.LUT R24, R38.reuse, 0xffff, RZ, 0xc0, !PT ;  /* 0x0000ffff26187812 */ /* 0x040fe400078ec0ff */
[----:B------:R-:W-:Y:S02]  /*f9190*/  PRMT R7, R38, 0x7732, RZ ;  /* 0x0000773226077816 */ /* 0x000fe400000000ff */
[----:B------:R-:W-:Y:S02]  /*f91a0*/  LOP3.LUT R72, R12, R35, R4, 0xfe, !PT ;  /* 0x000000230c487212 */ /* 0x000fe400078efe04 */
[----:B------:R-:W-:Y:S02]  /*f91b0*/  SHF.R.U32.HI R4, RZ, 0x8, R14 ;  /* 0x00000008ff047819 */ /* 0x000fe4000001160e */
[----:B------:R-:W-:-:S02]  /*f91c0*/  SHF.R.U32.HI R5, RZ, 0x8, R24 ;  /* 0x00000008ff057819 */ /* 0x000fc40000011618 */
[----:B------:R-:W-:Y:S02]  /*f91d0*/  PRMT R36, R36, 0x7732, RZ ;  /* 0x0000773224247816 */ /* 0x000fe400000000ff */
[----:B------:R-:W-:Y:S02]  /*f91e0*/  SHF.R.U32.HI R6, RZ, 0x8, R7 ;  /* 0x00000008ff067819 */ /* 0x000fe40000011607 */
[C---:B------:R-:W-:Y:S02]  /*f91f0*/  LOP3.LUT R25, R39.reuse, 0xffff, RZ, 0xc0, !PT ;  /* 0x0000ffff27197812 */ /* 0x040fe400078ec0ff */
[----:B------:R-:W-:Y:S02]  /*f9200*/  PRMT R78, R39, 0x7732, RZ ;  /* 0x00007732274e7816 */ /* 0x000fe400000000ff */
[----:B------:R-:W-:Y:S02]  /*f9210*/  LOP3.LUT R39, R4, 0xff, RZ, 0xc0, !PT ;  /* 0x000000ff04277812 */ /* 0x000fe400078ec0ff */
[----:B------:R-:W-:-:S02]  /*f9220*/  LOP3.LUT R27, R5, 0xff, RZ, 0xc0, !PT ;  /* 0x000000ff051b7812 */ /* 0x000fc400078ec0ff */
[----:B------:R-:W-:Y:S02]  /*f9230*/  SHF.R.U32.HI R4, RZ, 0x8, R36 ;  /* 0x00000008ff047819 */ /* 0x000fe40000011624 */
[----:B------:R-:W-:Y:S02]  /*f9240*/  LOP3.LUT R5, R7, 0xff, RZ, 0xc0, !PT ;  /* 0x000000ff07057812 */ /* 0x000fe400078ec0ff */
[----:B------:R-:W-:Y:S02]  /*f9250*/  LOP3.LUT R6, R6, 0xffff, RZ, 0xc0, !PT ;  /* 0x0000ffff06067812 */ /* 0x000fe400078ec0ff */
[----:B------:R-:W-:Y:S02]  /*f9260*/  LOP3.LUT R36, R36, 0xff, RZ, 0xc0, !PT ;  /* 0x000000ff24247812 */ /* 0x000fe400078ec0ff */
[----:B------:R-:W-:Y:S01]  /*f9270*/  LOP3.LUT R12, R4, 0xffff, RZ, 0xc0, !PT ;  /* 0x0000ffff040c7812 */ /* 0x000fe200078ec0ff */
        /* <DEDUP_REMOVED lines=10> */
[----:B------:R-:W-:-:S02]  /*f9320*/  SHF.R.U32.HI R7, RZ, 0x8, R25 ;  /* 0x00000008ff077819 */ /* 0x000fc40000011619 */
[----:B------:R-:W-:Y:S01]  /*f9330*/  PRMT R39, R14, 0x6540, R39 ;  /* 0x000065400e277816 */ /* 0x000fe20000000027 */
[----:B------:R-:W-:Y:S01]  /*f9340*/  IMAD.MOV.U32 R14, RZ, RZ, R78 ;  /* 0x000000ffff0e7224 */ /* 0x000fe200078e004e */
[----:B------:R-:W-:Y:S02]  /*f9350*/  LOP3.LUT R38, R13, R81, R37, 0xfe, !PT ;  /* 0x000000510d267212 */ /* 0x000fe400078efe25 */
[----:B------:R-:W-:Y:S02]  /*f9360*/  LOP3.LUT R24, R24, 0xff, R25, 0xf8, !PT ;  /* 0x000000ff18187812 */ /* 0x000fe400078ef819 */
[----:B------:R-:W-:Y:S02]  /*f9370*/  PRMT R7, R7, 0x7104, RZ ;  /* 0x0000710407077816 */ /* 0x000fe400000000ff */
[--C-:B------:R-:W-:Y:S02]  /*f9380*/  SHF.R.U32.HI R5, RZ, 0x8, R15.reuse ;  /* 0x00000008ff057819 */ /* 0x100fe4000001160f */
[----:B------:R-:W-:-:S02]  /*f9390*/  LOP3.LUT R38, R38, 0xff, R15, 0xf8, !PT ;  /* 0x000000ff26267812 */ /* 0x000fc400078ef80f */
[----:B------:R-:W-:Y:S01]  /*f93a0*/  LOP3.LUT R15, R24, R7, RZ, 0xfc, !PT ;  /* 0x00000007180f7212 */ /* 0x000fe200078efcff */
[----:B------:R-:W-:Y:S01]  /*f93b0*/  IMAD.MOV.U32 R13, RZ, RZ, R26 ;  /* 0x000000ffff0d7224 */ /* 0x000fe200078e001a */
[----:B------:R-:W-:Y:S02]  /*f93c0*/  SHF.R.U32.HI R7, RZ, 0x8, R14 ;  /* 0x00000008ff077819 */ /* 0x000fe4000001160e */
        /* <DEDUP_REMOVED lines=10> */
[----:B------:R-:W-:Y:S01]  /*f9470*/  LOP3.LUT R39, R14, R7, RZ, 0xfc, !PT ;  /* 0x000000070e277212 */ /* 0x000fe200078efcff */
[----:B------:R-:W-:Y:S01]  /*f9480*/  IMAD.SHL.U32 R5, R5, 0x1000000, RZ ;  /* 0x0100000005057824 */ /* 0x000fe200078e00ff */
[----:B---3--:R-:W-:Y:S02]  /*f9490*/  LOP3.LUT R7, R40, 0xffff, RZ, 0xc0, !PT ;  /* 0x0000ffff28077812 */ /* 0x008fe400078ec0ff */
[----:B------:R-:W-:Y:S02]  /*f94a0*/  LOP3.LUT R38, R38, 0xff0000, R13, 0xf8, !PT ;  /* 0x00ff000026267812 */ /* 0x000fe400078ef80d */
[----:B------:R-:W-:Y:S02]  /*f94b0*/  LOP3.LUT R15, R42, 0xffff, RZ, 0xc0, !PT ;  /* 0x0000ffff2a0f7812 */ /* 0x000fe400078ec0ff */
[----:B------:R-:W-:-:S02]  /*f94c0*/  LOP3.LUT R78, R6, R27, R4, 0xfe, !PT ;  /* 0x0000001b064e7212 */ /* 0x000fc400078efe04 */
[----:B------:R-:W-:Y:S02]  /*f94d0*/  SHF.R.U32.HI R4, RZ, 0x8, R7 ;  /* 0x00000008ff047819 */ /* 0x000fe40000011607 */
[----:B------:R-:W-:Y:S02]  /*f94e0*/  LOP3.LUT R38, R38, R5, RZ, 0xfc, !PT ;  /* 0x0000000526267212 */ /* 0x000fe400078efcff */
        /* <DEDUP_REMOVED lines=9> */
[----:B------:R-:W-:-:S02]  /*f9580*/  PRMT R27, R7, 0x6540, R12 ;  /* 0x00006540071b7816 */ /* 0x000fc4000000000c */
[----:B------:R-:W-:Y:S02]  /*f9590*/  LOP3.LUT R7, R5, 0xffff, RZ, 0xc0, !PT ;  /* 0x0000ffff05077812 */ /* 0x000fe400078ec0ff */
[----:B------:R-:W-:Y:S02]  /*f95a0*/  LOP3.LUT R40, R40, 0xff, RZ, 0xc0, !PT ;  /* 0x000000ff28287812 */ /* 0x000fe400078ec0ff */
[----:B------:R-:W-:Y:S01]  /*f95b0*/  SHF.L.U64.HI R35, R12, 0x8, RZ ;  /* 0x000000080c237819 */ /* 0x000fe200000102ff */
[----:B------:R-:W-:Y:S01]  /*f95c0*/  IMAD.WIDE.U32 R12, R4, 0x1000000, RZ ;  /* 0x01000000040c7825 */ /* 0x000fe200078e00ff */
[C---:B------:R-:W-:Y:S02]  /*f95d0*/  LOP3.LUT R14, R41.reuse, 0xffff, RZ, 0xc0, !PT ;  /* 0x0000ffff290e7812 */ /* 0x040fe400078ec0ff */
[----:B------:R-:W-:Y:S01]  /*f95e0*/  PRMT R37, R41, 0x7732, RZ ;  /* 0x0000773229257816 */ /* 0x000fe200000000ff */
[----:B------:R-:W-:Y:S01]  /*f95f0*/  IMAD.WIDE.U32 R4, R6, 0x10000, RZ ;  /* 0x0001000006047825 */ /* 0x000fe200078e00ff */
[----:B------:R-:W-:-:S03]  /*f9600*/  SHF.L.U64.HI R25, R26, 0x8, RZ ;  /* 0x000000081a197819 */ /* 0x000fc600000102ff */
        /* <DEDUP_REMOVED lines=19> */
[----:B------:R-:W-:Y:S02]  /*f9740*/  LOP3.LUT R5, R5, 0xffff, RZ, 0xc0, !PT ;  /* 0x0000ffff05057812 */ /* 0x000fe400078ec0ff */
[----:B----4-:R-:W-:Y:S02]  /*f9750*/  @P0 IADD3 R10, P2, R10, 0x1, RZ ;  /* 0x000000010a0a0810 */ /* 0x010fe40007f5e0ff */
[----:B------:R-:W-:-:S02]  /*f9760*/  PRMT R15, R15, 0x6540, R26 ;  /* 0x000065400f0f7816 */ /* 0x000fc4000000001a */
[----:B------:R-:W-:Y:S01]  /*f9770*/  PRMT R13, R7, 0x7104, RZ ;  /* 0x00007104070d7816 */ /* 0x000fe200000000ff */
[----:B------:R-:W-:Y:S01]  /*f9780*/  IMAD.MOV.U32 R7, RZ, RZ, R43 ;  /* 0x000000ffff077224 */ /* 0x000fe200078e002b */
[----:B------:R-:W-:Y:S01]  /*f9790*/  IADD3 R25, P3, P4, R18, R22, R75 ;  /* 0x0000001612197210 */ /* 0x000fe20007c7e04b */
[----:B------:R-:W-:Y:S01]  /*f97a0*/  IMAD.SHL.U32 R5, R5, 0x1000000, RZ ;  /* 0x0100000005057824 */ /* 0x000fe200078e00ff */
[----:B------:R-:W-:Y:S01]  /*f97b0*/  LOP3.LUT R41, R6, R15, R4, 0xfe, !PT ;  /* 0x0000000f06297212 */ /* 0x000fe200078efe04 */
[----:B------:R-:W-:Y:S01]  /*f97c0*/  @P0 IMAD.X R11, RZ, RZ, R11, P2 ;  /* 0x000000ffff0b0224 */ /* 0x000fe200010e060b */
[----:B------:R-:W-:Y:S02]  /*f97d0*/  IADD3 R4, P1, R66, 0x80, RZ ;  /* 0x0000008042047810 */ /* 0x000fe40007f3e0ff */
[----:B------:R-:W-:Y:S02]  /*f97e0*/  IADD3.X R80, R19, R23, R69, P3, P4 ;  /* 0x0000001713507210 */ /* 0x000fe40001fe8445 */
[----:B------:R-:W-:-:S02]  /*f97f0*/  SHF.R.U32.HI R6, RZ, 0x8, R7 ;  /* 0x00000008ff067819 */ /* 0x000fc40000011607 */
[----:B------:R-:W-:Y:S01]  /*f9800*/  LOP3.LUT R42, R42, R5, RZ, 0xfc, !PT ;  /* 0x000000052a2a7212 */ /* 0x000fe200078efcff */
[----:B------:R-:W-:Y:S01]  /*f9810*/  IMAD.X R5, RZ, RZ, R67, P1 ;  /* 0x000000ffff057224 */ /* 0x000fe200008e0643 */
[----:B------:R-:W-:Y:S02]  /*f9820*/  LOP3.LUT R66, R11, 0x9b05688c, R80, 0x96, !PT ;  /* 0x9b05688c0b427812 */ /* 0x000fe400078e9650 */
[----:B------:R-:W-:Y:S01]  /*f9830*/  LOP3.LUT R14, R14, R13, RZ, 0xfc, !PT ;  /* 0x0000000d0e0e7212 */ /* 0x000fe200078efcff */
[----:B------:R-:W-:Y:S01]  /*f9840*/  IMAD.U32 R13, R7, 0x10000, RZ ;  /* 0x00010000070d7824 */ /* 0x000fe200078e00ff */
[----:B------:R-:W-:Y:S02]  /*f9850*/  LOP3.LUT R6, R6, 0xffff, RZ, 0xc0, !PT ;  /* 0x0000ffff06067812 */ /* 0x000fe400078ec0ff */
[----:B------:R-:W-:Y:S02]  /*f9860*/  IADD3 R83, P1, P2, R16, R20, R63 ;  /* 0x0000001410537210 */ /* 0x000fe40007a3e03f */
[----:B------:R-:W-:-:S02]  /*f9870*/  LOP3.LUT R81, R10, 0x2b3e6c1f, R25, 0x96, !PT ;  /* 0x2b3e6c1f0a517812 */ /* 0x000fc400078e9619 */
[----:B------:R-:W-:Y:S01]  /*f9880*/  IADD3 R87, P3, R66, -0x7b3558c5, RZ ;  /* 0x84caa73b42577810 */ /* 0x000fe20007f7e0ff */
[----:B------:R-:W-:Y:S01]  /*f9890*/  IMAD.SHL.U32 R6, R6, 0x1000000, RZ ;  /* 0x0100000006067824 */ /* 0x000fe200078e00ff */
[----:B------:R-:W-:Y:S02]  /*f98a0*/  IADD3.X R89, R17, R21, R65, P1, P2 ;  /* 0x0000001511597210 */ /* 0x000fe40000fe4441 */
[----:B------:R-:W-:Y:S02]  /*f98b0*/  LOP3.LUT R13, R14, 0xff0000, R13, 0xf8, !PT ;  /* 0x00ff00000e0d7812 */ /* 0x000fe400078ef80d */
[----:B------:R-:W-:Y:S02]  /*f98c0*/  IADD3.X R15, R81, -0x4498517b, RZ, P3, !PT ;  /* 0xbb67ae85510f7810 */ /* 0x000fe40001ffe4ff */
[----:B------:R-:W-:Y:S02]  /*f98d0*/  LOP3.LUT R26, R5, 0x510e527f, R89, 0x96, !PT ;  /* 0x510e527f051a7812 */ /* 0x000fe400078e9659 */
[----:B------:R-:W-:-:S02]  /*f98e0*/  LOP3.LUT R43, R13, R6, RZ, 0xfc, !PT ;  /* 0x000000060d2b7212 */ /* 0x000fc400078efcff */
        /* <DEDUP_REMOVED lines=22> */
[----:B------:R-:W-:Y:S02]  /*f9a50*/  SHF.L.W.U32.HI R67, R25, 0x8, R14 ;  /* 0x0000000819437819 */ /* 0x000fe40000010e0e */
[----:B------:R-:W-:Y:S02]  /*f9a60*/  IADD3 R55, P0, P1, R85, R83, R60 ;  /* 0x0000005355377210 */ /* 0x000fe4000791e03c */
[----:B------:R-:W-:Y:S02]  /*f9a70*/  LOP3.LUT R25, R54, 0x137e2179, R27, 0x96, !PT ;  /* 0x137e217936197812 */ /* 0x000fe400078e961b */
[----:B------:R-:W-:-:S02]  /*f9a80*/  IADD3 R93, P3, R82, 0x5f1d36f1, RZ ;  /* 0x5f1d36f1525d7810 */ /* 0x000fc40007f7e0ff */
[----:B------:R-:W-:Y:S02]  /*f9a90*/  IADD3.X R86, R84, 0x3c6ef372, RZ, P2, !PT ;  /* 0x3c6ef37254567810 */ /* 0x000fe400017fe4ff */
[----:B------:R-:W-:Y:S02]  /*f9aa0*/  LOP3.LUT R10, R5, R66, RZ, 0x3c, !PT ;  /* 0x00000042050a7212 */ /* 0x000fe400078e3cff */
        /* <DEDUP_REMOVED lines=15> */
[----:B------:R-:W-:-:S02]  /*f9ba0*/  IADD3 R53, P0, R10, R87, RZ ;  /* 0x000000570a357210 */ /* 0x000fc40007f1e0ff */
[----:B------:R-:W-:Y:S02]  /*f9bb0*/  SHF.L.W.U32.HI R80, R11, 0x8, R52 ;  /* 0x000000080b507819 */ /* 0x000fe40000010e34 */
[----:B------:R-:W-:Y:S01]  /*f9bc0*/  IADD3 R81, P1, P2, R66, R35, R70 ;  /* 0x0000002342517210 */ /* 0x000fe20007a3e046 */
[----:B------:R-:W-:Y:S01]  /*f9bd0*/  IMAD.X R87, R14, 0x1, R15, P0 ;  /* 0x000000010e577824 */ /* 0x000fe200000e060f */
[----:B------:R-:W-:Y:S02]  /*f9be0*/  SHF.L.W.U32.HI R35, R52, 0x8, R11 ;  /* 0x0000000834237819 */ /* 0x000fe40000010e0b */
[----:B------:R-:W-:Y:S02]  /*f9bf0*/  IADD3 R89, P3, P4, R80, R27, R32 ;  /* 0x0000001b50597210 */ /* 0x000fe40007c7e020 */
[----:B------:R-:W-:Y:S02]  /*f9c00*/  IADD3.X R91, R54, R37, R8, P1, P2 ;  /* 0x00000025365b7210 */ /* 0x000fe40000fe4408 */
[----:B------:R-:W-:-:S02]  /*f9c10*/  LOP3.LUT R37, R81, R88, RZ, 0x3c, !PT ;  /* 0x0000005851257212 */ /* 0x000fc400078e3cff */
[----:B------:R-:W-:Y:S02]  /*f9c20*/  IADD3.X R88, R35, R99, R34, P3, P4 ;  /* 0x0000006323587210 */ /* 0x000fe40001fe8422 */
        /* <DEDUP_REMOVED lines=27> */
[----:B------:R-:W-:Y:S02]  /*f9de0*/  SHF.L.W.U32.HI R86, R66, 0x1, R7 ;  /* 0x0000000142567819 */ /* 0x000fe40000010e07 */
[----:B------:R-:W-:Y:S02]  /*f9df0*/  IADD3 R85, P4, P5, R82, R5, R74 ;  /* 0x0000000552557210 */ /* 0x000fe40007d9e04a */
[----:B------:R-:W-:Y:S02]  /*f9e00*/  IADD3 R35, P2, P3, R27, R55, R58 ;  /* 0x000000371b237210 */ /* 0x000fe40007b5e03a */
        /* <DEDUP_REMOVED lines=15> */
[----:B------:R-:W-:-:S02]  /*f9f00*/  IADD3 R53, P3, R4, R53, RZ ;  /* 0x0000003504357210 */ /* 0x000fc40007f7e0ff */
[----:B------:R-:W-:Y:S01]  /*f9f10*/  LOP3.LUT R66, R91, R14, RZ, 0x3c, !PT ;  /* 0x0000000e5b427212 */ /* 0x000fe200078e3cff */
        /* <DEDUP_REMOVED lines=19> */
[----:B------:R-:W-:-:S02]  /*fa050*/  LOP3.LUT R4, R54, R93, RZ, 0x3c, !PT ;  /* 0x0000005d36047212 */ /* 0x000fc400078e3cff */
[----:B------:R-:W-:Y:S02]  /*fa060*/  IADD3 R80, P2, P3, R67, R85, R72 ;  /* 0x0000005543507210 */ /* 0x000fe40007b5e048 */
[----:B------:R-:W-:Y:S02]  /*fa070*/  SHF.L.W.U32.HI R92, R92, 0x8, R25 ;  /* 0x000000085c5c7819 */ /* 0x000fe40000010e19 */
[----:B------:R-:W-:Y:S02]  /*fa080*/  IADD3.X R25, R90, R83, R68, P0, P1 ;  /* 0x000000535a197210 */ /* 0x000fe400007e2444 */
[----:B------:R-:W-:Y:S02]  /*fa090*/  SHF.L.W.U32.HI R82, R4, 0x8, R89 ;  /* 0x0000000804527819 */ /* 0x000fe40000010e59 */
[----:B------:R-:W-:Y:S02]  /*fa0a0*/  LOP3.LUT R26, R80, R81, R26, 0x96, !PT ;  /* 0x00000051501a7212 */ /* 0x000fe400078e961a */
[----:B------:R-:W-:-:S02]  /*fa0b0*/  SHF.L.W.U32.HI R89, R89, 0x8, R4 ;  /* 0x0000000859597819 */ /* 0x000fc40000010e04 */
[----:B------:R-:W-:Y:S02]  /*fa0c0*/  IADD3.X R81, R27, R81, R76, P2, P3 ;  /* 0x000000511b517210 */ /* 0x000fe400017e644c */
[----:B------:R-:W-:Y:S02]  /*fa0d0*/  LOP3.LUT R99, R25, R35, R12, 0x96, !PT ;  /* 0x0000002319637212 */ /* 0x000fe400078e960c */
[----:B------:R-:W-:Y:S02]  /*fa0e0*/  IADD3 R35, P2, P3, R92, R7, R41 ;  /* 0x000000075c237210 */ /* 0x000fe40007b5e029 */
[----:B------:R-:W-:Y:S02]  /*fa0f0*/  LOP3.LUT R52, R37, R83, R52, 0x96, !PT ;  /* 0x0000005325347212 */ /* 0x000fe400078e9634 */
[----:B------:R-:W-:Y:S02]  /*fa100*/  IADD3 R83, P0, P1, R89, R5, R78 ;  /* 0x0000000559537210 */ /* 0x000fe4000791e04e */
[----:B------:R-:W-:-:S02]  /*fa110*/  LOP3.LUT R12, R35, R88, R11, 0x96, !PT ;  /* 0x00000058230c7212 */ /* 0x000fc400078e960b */
[----:B------:R-:W-:Y:S02]  /*fa120*/  IADD3.X R88, R86, R88, R43, P2, P3 ;  /* 0x0000005856587210 */ /* 0x000fe400017e642b */
[----:B------:R-:W-:Y:S02]  /*fa130*/  LOP3.LUT R97, R81, R85, R24, 0x96, !PT ;  /* 0x0000005551617212 */ /* 0x000fe400078e9618 */
[-C--:B------:R-:W-:Y:S02]  /*fa140*/  IADD3.X R85, R82, R91.reuse, R39, P0, P1 ;  /* 0x0000005b52557210 */ /* 0x080fe400007e2427 */
[----:B------:R-:W-:Y:S02]  /*fa150*/  LOP3.LUT R24, R83, R91, R14, 0x96, !PT ;  /* 0x0000005b53187212 */ /* 0x000fe400078e960e */
        /* <DEDUP_REMOVED lines=24> */
[----:B------:R-:W-:Y:S01]  /*fa2e0*/  SHF.L.W.U32.HI R26, R95, 0x1, R90 ;  /* 0x000000015f1a7819 */ /* 0x000fe20000010e5a */
[----:B------:R-:W-:Y:S01]  /*fa2f0*/  IMAD.X R95, R11, 0x1, R54, P1 ;  /* 0x000000010b5f7824 */ /* 0x000fe200008e0636 */
        /* <DEDUP_REMOVED lines=70> */
[----:B------:R-:W-:Y:S02]  /*fa760*/  LOP3.LUT R82, R27, R92, RZ, 0x3c, !PT ;  /* 0x0000005c1b527212 */ /* 0x000fe400078e3cff */
[----:B------:R-:W-:Y:S02]  /*fa770*/  IADD3 R92, P1, R6, R35, RZ ;  /* 0x00000023065c7210 */ /* 0x000fe40007f3e0ff */
[----:B------:R-:W-:Y:S02]  /*fa780*/  SHF.L.W.U32.HI R12, R15, 0x10, R10 ;  /* 0x000000100f0c7819 */ /* 0x000fe40000010e0a */
[----:B------:R-:W-:Y:S02]  /*fa790*/  LOP3.LUT R91, R67, R91, RZ, 0x3c, !PT ;  /* 0x0000005b435b7212 */ /* 0x000fe400078e3cff */
        /* <DEDUP_REMOVED lines=64> */
[-C--:B------:R-:W-:Y:S02]  /*faba0*/  LOP3.LUT R95, R83, R53.reuse, R12, 0x96, !PT ;  /* 0x00000035535f7212 */ /* 0x080fe400078e960c */
[----:B------:R-:W-:Y:S02]  /*fabb0*/  IADD3.X R35, R91, R53, R38, P0, P1 ;  /* 0x000000355b237210 */ /* 0x000fe400007e2426 */
[----:B------:R-:W-:-:S02]  /*fabc0*/  LOP3.LUT R93, R88, R66, R15, 0x96, !PT ;  /* 0x00000042585d7212 */ /* 0x000fc400078e960f */
[----:B------:R-:W-:Y:S02]  /*fabd0*/  IADD3.X R66, R54, R66, R69, P2, P3 ;  /* 0x0000004236427210 */ /* 0x000fe400017e6445 */
[----:B------:R-:W-:Y:S02]  /*fabe0*/  IADD3 R53, P0, P1, R85, R26, R32 ;  /* 0x0000001a55357210 */ /* 0x000fe4000791e020 */
[----:B------:R-:W-:Y:S02]  /*fabf0*/  IADD3 R52, P2, P3, R94, R37, R73 ;  /* 0x000000255e347210 */ /* 0x000fe40007b5e049 */
[----:B------:R-:W-:Y:S02]  /*fac00*/  LOP3.LUT R10, R35, R87, R10, 0x96, !PT ;  /* 0x00000057230a7212 */ /* 0x000fe400078e960a */
[-C--:B------:R-:W-:Y:S02]  /*fac10*/  LOP3.LUT R7, R53, R90.reuse, R7, 0x96, !PT ;  /* 0x0000005a35077212 */ /* 0x080fe400078e9607 */
[----:B------:R-:W-:-:S02]  /*fac20*/  IADD3.X R87, R55, R90, R34, P0, P1 ;  /* 0x0000005a37577210 */ /* 0x000fc400007e2422 */
[-C--:B------:R-:W-:Y:S02]  /*fac30*/  IADD3.X R90, R84, R89.reuse, R71, P2, P3 ;  /* 0x00000059545a7210 */ /* 0x080fe400017e6447 */
        /* <DEDUP_REMOVED lines=32> */
[----:B------:R-:W-:Y:S02]  /*fae40*/  SHF.L.W.U32.HI R67, R67, 0x1, R84 ;  /* 0x0000000143437819 */ /* 0x000fe40000010e54 */
        /* <DEDUP_REMOVED lines=71> */
[----:B------:R-:W-:Y:S02]  /*fb2c0*/  IADD3 R90, P2, R10, R53, RZ ;  /* 0x000000350a5a7210 */ /* 0x000fe40007f5e0ff */
[----:B------:R-:W-:Y:S01]  /*fb2d0*/  SHF.L.W.U32.HI R13, R98, 0x10, R95 ;  /* 0x00000010620d7819 */ /* 0x000fe20000010e5f */
[----:B------:R-:W-:Y:S01]  /*fb2e0*/  IMAD.X R95, R4, 0x1, R37, P1 ;  /* 0x00000001045f7824 */ /* 0x000fe200008e0625 */
[----:B------:R-:W-:-:S02]  /*fb2f0*/  IADD3 R24, P0, R11, R24, RZ ;  /* 0x000000180b187210 */ /* 0x000fc40007f1e0ff */
[----:B------:R-:W-:Y:S02]  /*fb300*/  SHF.L.W.U32.HI R80, R93, 0x1, R54 ;  /* 0x000000015d507819 */ /* 0x000fe40000010e36 */
        /* <DEDUP_REMOVED lines=153> */
[-C--:B------:R-:W-:Y:S02]  /*fbca0*/  LOP3.LUT R12, R80, R89.reuse, R10, 0x96, !PT ;  /* 0x00000059500c7212 */ /* 0x080fe400078e960a */
[----:B------:R-:W-:Y:S02]  /*fbcb0*/  LOP3.LUT R10, R54, R84, R5, 0x96, !PT ;  /* 0x00000054360a7212 */ /* 0x000fe400078e9605 */
[----:B------:R-:W-:Y:S02]  /*fbcc0*/  SHF.L.W.U32.HI R5, R11, 0x10, R94 ;  /* 0x000000100b057819 */ /* 0x000fe40000010e5e */
[----:B------:R-:W-:-:S02]  /*fbcd0*/  IADD3.X R90, R83, R89, R38, P0, P1 ;  /* 0x00000059535a7210 */ /* 0x000fc400007e2426 */
        /* <DEDUP_REMOVED lines=13> */
[----:B------:R-:W-:Y:S02]  /*fbdb0*/  LOP3.LUT R26, R37, R92, RZ, 0x3c, !PT ;  /* 0x0000005c251a7212 */ /* 0x000fe400078e3cff */
[----:B------:R-:W-:Y:S02]  /*fbdc0*/  SHF.L.W.U32.HI R15, R96, 0x10, R95 ;  /* 0x00000010600f7819 */ /* 0x000fe40000010e5f */
[----:B------:R-:W-:Y:S02]  /*fbdd0*/  IADD3 R94, P2, R10, R35, RZ ;  /* 0x000000230a5e7210 */ /* 0x000fe40007f5e0ff */
[----:B------:R-:W-:Y:S01]  /*fbde0*/  IADD3 R96, P0, R11, R24, RZ ;  /* 0x000000180b607210 */ /* 0x000fe20007f1e0ff */
[----:B------:R-:W-:Y:S01]  /*fbdf0*/  IMAD.X R95, R4, 0x1, R27, P1 ;  /* 0x00000001045f7824 */ /* 0x000fe200008e061b */
[----:B------:R-:W-:Y:S02]  /*fbe00*/  SHF.L.W.U32.HI R82, R87, 0x1, R26 ;  /* 0x0000000157527819 */ /* 0x000fe40000010e1a */
[----:B------:R-:W-:-:S02]  /*fbe10*/  SHF.L.W.U32.HI R26, R26, 0x1, R87 ;  /* 0x000000011a1a7819 */ /* 0x000fc40000010e57 */
        /* <DEDUP_REMOVED lines=58> */
[-C--:B------:R-:W-:Y:S02]  /*fc1c0*/  LOP3.LUT R93, R26, R66.reuse, R15, 0x96, !PT ;  /* 0x000000421a5d7212 */ /* 0x080fe400078e960f */
[----:B------:R-:W-:Y:S02]  /*fc1d0*/  IADD3.X R66, R80, R66, R79, P2, P3 ;  /* 0x0000004250427210 */ /* 0x000fe400017e644f */
[----:B------:R-:W-:-:S02]  /*fc1e0*/  LOP3.LUT R98, R27, R55, R10, 0x96, !PT ;  /* 0x000000371b627212 */ /* 0x000fc400078e960a */
[----:B------:R-:W-:Y:S02]  /*fc1f0*/  IADD3 R82, P0, P1, R87, R52, R63 ;  /* 0x0000003457527210 */ /* 0x000fe4000791e03f */
[----:B------:R-:W-:Y:S02]  /*fc200*/  IADD3 R55, P2, P3, R91, R53, R58 ;  /* 0x000000355b377210 */ /* 0x000fe40007b5e03a */
        /* <DEDUP_REMOVED lines=109> */
[----:B------:R-:W-:-:S02]  /*fc8e0*/  IADD3 R99, P0, R11, R24, RZ ;  /* 0x000000180b637210 */ /* 0x000fc40007f1e0ff */
[----:B------:R-:W-:Y:S02]  /*fc8f0*/  SHF.L.W.U32.HI R84, R89, 0x1, R98 ;  /* 0x0000000159547819 */ /* 0x000fe40000010e62 */
        /* <DEDUP_REMOVED lines=39> */
[----:B------:R-:W-:Y:S02]  /*fcb70*/  IADD3 R26, P2, R26, R99, RZ ;  /* 0x000000631a1a7210 */ /* 0x000fe40007f5e0ff */
        /* <DEDUP_REMOVED lines=14> */
[----:B------:R-:W-:Y:S02]  /*fcc60*/  IADD3 R88, P2, P3, R81, R80, R36 ;  /* 0x0000005051587210 */ /* 0x000fe40007b5e024 */
[----:B------:R-:W-:Y:S02]  /*fcc70*/  SHF.L.W.U32.HI R92, R25, 0x8, R92 ;  /* 0x00000008195c7819 */ /* 0x000fe40000010e5c */
[-C--:B------:R-:W-:Y:S02]  /*fcc80*/  IADD3.X R25, R86, R91.reuse, R62, P0, P1 ;  /* 0x0000005b56197210 */ /* 0x080fe400007e243e */
[----:B------:R-:W-:Y:S02]  /*fcc90*/  LOP3.LUT R93, R27, R91, R12, 0x96, !PT ;  /* 0x0000005b1b5d7212 */ /* 0x000fe400078e960c */
[----:B------:R-:W-:Y:S02]  /*fcca0*/  SHF.L.W.U32.HI R83, R66, 0x8, R89 ;  /* 0x0000000842537819 */ /* 0x000fe40000010e59 */
[----:B------:R-:W-:-:S02]  /*fccb0*/  LOP3.LUT R91, R88, R54, R13, 0x96, !PT ;  /* 0x00000036585b7212 */ /* 0x000fc400078e960d */
[----:B------:R-:W-:Y:S02]  /*fccc0*/  SHF.L.W.U32.HI R89, R89, 0x8, R66 ;  /* 0x0000000859597819 */ /* 0x000fe40000010e42 */
[----:B------:R-:W-:Y:S02]  /*fccd0*/  IADD3.X R54, R67, R54, R38, P2, P3 ;  /* 0x0000003643367210 */ /* 0x000fe400017e6426 */
[----:B------:R-:W-:Y:S02]  /*fcce0*/  LOP3.LUT R10, R25, R37, R10, 0x96, !PT ;  /* 0x00000025190a7212 */ /* 0x000fe400078e960a */
[----:B------:R-:W-:Y:S02]  /*fccf0*/  IADD3 R37, P2, P3, R92, R53, R78 ;  /* 0x000000355c257210 */ /* 0x000fe40007b5e04e */
[----:B------:R-:W-:Y:S02]  /*fcd00*/  IADD3 R66, P0, P1, R89, R52, R58 ;  /* 0x0000003459427210 */ /* 0x000fe4000791e03a */
        /* <DEDUP_REMOVED lines=13> */
[----:B------:R-:W-:-:S02]  /*fcde0*/  LOP3.LUT R7, R66, R90, R7, 0x96, !PT ;  /* 0x0000005a42077212 */ /* 0x000fc400078e9607 */
[----:B------:R-:W-:Y:S02]  /*fcdf0*/  SHF.L.W.U32.HI R13, R94, 0x10, R91 ;  /* 0x000000105e0d7819 */ /* 0x000fe40000010e5b */
        /* <DEDUP_REMOVED lines=8> */
[----:B------:R-:W-:Y:S02]  /*fce80*/  IADD3 R90, P1, R7, R26, RZ ;  /* 0x0000001a075a7210 */ /* 0x000fe40007f3e0ff */
        /* <DEDUP_REMOVED lines=59> */
[-C--:B------:R-:W-:Y:S02]  /*fd240*/  IADD3.X R13, R98, R54.reuse, R79, P2, P3 ;  /* 0x00000036620d7210 */ /* 0x080fe400017e644f */
        /* <DEDUP_REMOVED lines=84> */
[----:B------:R-:W-:-:S02]  /*fd790*/  LOP3.LUT R96, R53, R37, R12, 0x96, !PT ;  /* 0x0000002535607212 */ /* 0x000fc400078e960c */
[----:B------:R-:W-:Y:S02]  /*fd7a0*/  IADD3.X R37, R86, R37, R39, P0, P1 ;  /* 0x0000002556257210 */ /* 0x000fe400007e2427 */
[-C--:B------:R-:W-:Y:S02]  /*fd7b0*/  LOP3.LUT R94, R66, R52.reuse, R15, 0x96, !PT ;  /* 0x00000034425e7212 */ /* 0x080fe400078e960f */
[----:B------:R-:W-:Y:S02]  /*fd7c0*/  SHF.L.W.U32.HI R91, R83, 0x8, R54 ;  /* 0x00000008535b7819 */ /* 0x000fe40000010e36 */
        /* <DEDUP_REMOVED lines=24> */
[----:B------:R-:W-:Y:S02]  /*fd950*/  IADD3 R95, P2, R6, R27, RZ ;  /* 0x0000001b065f7210 */ /* 0x000fe40007f5e0ff */
[----:B------:R-:W-:Y:S02]  /*fd960*/  SHF.L.W.U32.HI R35, R99, 0x1, R92 ;  /* 0x0000000163237819 */ /* 0x000fe40000010e5c */
[----:B------:R-:W-:Y:S02]  /*fd970*/  SHF.L.W.U32.HI R27, R92, 0x1, R99 ;  /* 0x000000015c1b7819 */ /* 0x000fe40000010e63 */
        /* <DEDUP_REMOVED lines=90> */
[----:B------:R-:W-:Y:S02]  /*fdf20*/  LOP3.LUT R92, R96, R91, RZ, 0x3c, !PT ;  /* 0x0000005b605c7212 */ /* 0x000fe400078e3cff */
        /* <DEDUP_REMOVED lines=71> */
[----:B------:R-:W-:Y:S02]  /*fe3a0*/  LOP3.LUT R95, R80, R88, R11, 0x96, !PT ;  /* 0x00000058505f7212 */ /* 0x000fe400078e960b */
[----:B------:R-:W-:Y:S02]  /*fe3b0*/  LOP3.LUT R7, R37, R90, R7, 0x96, !PT ;  /* 0x0000005a25077212 */ /* 0x000fe400078e9607 */
        /* <DEDUP_REMOVED lines=70> */
[-C--:B------:R-:W-:Y:S02]  /*fe820*/  LOP3.LUT R90, R88, R80.reuse, R11, 0x96, !PT ;  /* 0x00000050585a7212 */ /* 0x080fe400078e960b */
[-C--:B------:R-:W-:Y:S02]  /*fe830*/  LOP3.LUT R92, R81, R13.reuse, R26, 0x96, !PT ;  /* 0x0000000d515c7212 */ /* 0x080fe400078e961a */
[----:B------:R-:W-:Y:S02]  /*fe840*/  IADD3.X R80, R95, R80, R42, P2, P3 ;  /* 0x000000505f507210 */ /* 0x000fe400017e642a */
[----:B------:R-:W-:Y:S02]  /*fe850*/  IADD3.X R13, R25, R13, R76, P0, P1 ;  /* 0x0000000d190d7210 */ /* 0x000fe400007e244c */
[----:B------:R-:W-:Y:S02]  /*fe860*/  IADD3 R85, P0, P1, R84, R37, R60 ;  /* 0x0000002554557210 */ /* 0x000fe4000791e03c */
[----:B------:R-:W-:-:S02]  /*fe870*/  IADD3 R26, P2, P3, R86, R15, R64 ;  /* 0x0000000f561a7210 */ /* 0x000fc40007b5e040 */
[----:B------:R-:W-:Y:S02]  /*fe880*/  LOP3.LUT R7, R80, R55, R7, 0x96, !PT ;  /* 0x0000003750077212 */ /* 0x000fe400078e9607 */
[----:B------:R-:W-:Y:S02]  /*fe890*/  LOP3.LUT R97, R13, R89, R12, 0x96, !PT ;  /* 0x000000590d617212 */ /* 0x000fe400078e960c */
[-C--:B------:R-:W-:Y:S02]  /*fe8a0*/  LOP3.LUT R11, R85, R93.reuse, R10, 0x96, !PT ;  /* 0x0000005d550b7212 */ /* 0x080fe400078e960a */
        /* <DEDUP_REMOVED lines=80> */
[----:B------:R-:W-:Y:S02]  /*fedb0*/  IADD3.X R26, R92, R83, R65, P0, P1 ;  /* 0x000000535c1a7210 */ /* 0x000fe400007e2441 */
[----:B------:R-:W-:Y:S02]  /*fedc0*/  IADD3.X R80, R66, R80, R33, P2, P3 ;  /* 0x0000005042507210 */ /* 0x000fe400017e6421 */
[----:B------:R-:W-:Y:S02]  /*fedd0*/  IADD3 R87, P2, P3, R89, R53, R74 ;  /* 0x0000003559577210 */ /* 0x000fe40007b5e04a */
[----:B------:R-:W-:Y:S02]  /*fede0*/  IADD3 R15, P0, P1, R85, R54, R49 ;  /* 0x00000036550f7210 */ /* 0x000fe4000791e031 */
[----:B------:R-:W-:-:S02]  /*fedf0*/  LOP3.LUT R93, R27, R83, R12, 0x96, !PT ;  /* 0x000000531b5d7212 */ /* 0x000fc400078e960c */
[----:B------:R-:W-:Y:S02]  /*fee00*/  LOP3.LUT R10, R26, R81, R10, 0x96, !PT ;  /* 0x000000511a0a7212 */ /* 0x000fe400078e960a */
[----:B------:R-:W-:Y:S02]  /*fee10*/  LOP3.LUT R98, R80, R88, R11, 0x96, !PT ;  /* 0x0000005850627212 */ /* 0x000fe400078e960b */
[-C--:B------:R-:W-:Y:S02]  /*fee20*/  IADD3.X R88, R90, R67.reuse, R79, P2, P3 ;  /* 0x000000435a587210 */ /* 0x080fe400017e644f */
        /* <DEDUP_REMOVED lines=77> */
[-C--:B------:R-:W-:Y:S02]  /*ff300*/  LOP3.LUT R93, R67, R13.reuse, R54, 0x96, !PT ;  /* 0x0000000d435d7212 */ /* 0x080fe400078e9636 */
[----:B------:R-:W-:Y:S02]  /*ff310*/  SHF.L.W.U32.HI R89, R92, 0x8, R81 ;  /* 0x000000085c597819 */ /* 0x000fe40000010e51 */
[----:B------:R-:W-:Y:S02]  /*ff320*/  IADD3.X R13, R26, R13, R43, P0, P1 ;  /* 0x0000000d1a0d7210 */ /* 0x000fe400007e242b */
[----:B------:R-:W-:Y:S02]  /*ff330*/  SHF.L.W.U32.HI R92, R81, 0x8, R92 ;  /* 0x00000008515c7819 */ /* 0x000fe40000010e5c */
        /* <DEDUP_REMOVED lines=8> */
[-C--:B------:R-:W-:Y:S02]  /*ff3c0*/  IADD3.X R85, R89, R88.reuse, R48, P2, P3 ;  /* 0x0000005859557210 */ /* 0x080fe400017e6430 */
[----:B------:R-:W-:Y:S02]  /*ff3d0*/  LOP3.LUT R10, R27, R88, R5, 0x96, !PT ;  /* 0x000000581b0a7212 */ /* 0x000fe400078e9605 */
[----:B------:R-:W-:Y:S02]  /*ff3e0*/  SHF.L.W.U32.HI R5, R11, 0x10, R54 ;  /* 0x000000100b057819 */ /* 0x000fe40000010e36 */
        /* <DEDUP_REMOVED lines=38> */
[----:B------:R-:W-:Y:S02]  /*ff650*/  SHF.L.W.U32.HI R91, R91, 0x1, R14 ;  /* 0x000000015b5b7819 */ /* 0x000fe40000010e0e */
        /* <DEDUP_REMOVED lines=35> */
[----:B------:R-:W-:Y:S02]  /*ff890*/  SHF.L.W.U32.HI R91, R52, 0x8, R91 ;  /* 0x00000008345b7819 */ /* 0x000fe40000010e5b */
[-C--:B------:R-:W-:Y:S02]  /*ff8a0*/  IADD3.X R25, R90, R81.reuse, R69, P0, P1 ;  /* 0x000000515a197210 */ /* 0x080fe400007e2445 */
[-C--:B------:R-:W-:Y:S02]  /*ff8b0*/  LOP3.LUT R93, R86, R80.reuse, R15, 0x96, !PT ;  /* 0x00000050565d7212 */ /* 0x080fe400078e960f */
        /* <DEDUP_REMOVED lines=136> */
[----:B------:R-:W-:Y:S02]  /*100140*/  IADD3.X R80, R83, R80, R68, P4, P5 ;  /* 0x0000005053507210 */ /* 0x000fe400027ea444 */
        /* <DEDUP_REMOVED lines=63> */
[----:B------:R-:W-:Y:S01]  /*100540*/  LOP3.LUT R66, R67, R94, RZ, 0x3c, !PT ;  /* 0x0000005e43427212 */ /* 0x000fe200078e3cff */
[----:B------:R-:W-:Y:S01]  /*100550*/  IMAD.X R91, R7, 0x1, R86, P2 ;  /* 0x00000001075b7824 */ /* 0x000fe200010e0656 */
[----:B------:R-:W-:Y:S02]  /*100560*/  LOP3.LUT R93, R12, R93, RZ, 0x3c, !PT ;  /* 0x0000005d0c5d7212 */ /* 0x000fe400078e3cff */
        /* <DEDUP_REMOVED lines=65> */
[----:B------:R-:W-:Y:S02]  /*100980*/  IADD3.X R97, R89, R54, R8, P0, P1 ;  /* 0x0000003659617210 */ /* 0x000fe400007e2408 */
[----:B------:R-:W-:Y:S02]  /*100990*/  LOP3.LUT R10, R66, R35, R10, 0x96, !PT ;  /* 0x00000023420a7212 */ /* 0x000fe400078e960a */
[----:B------:R-:W-:-:S02]  /*1009a0*/  SHF.L.W.U32.HI R26, R55, 0x10, R24 ;  /* 0x00000010371a7819 */ /* 0x000fc40000010e18 */
[----:B------:R-:W-:Y:S02]  /*1009b0*/  SHF.L.W.U32.HI R35, R24, 0x10, R55 ;  /* 0x0000001018237819 */ /* 0x000fe40000010e37 */
[----:B------:R-:W-:Y:S02]  /*1009c0*/  LOP3.LUT R6, R97, R25, R6, 0x96, !PT ;  /* 0x0000001961067212 */ /* 0x000fe400078e9606 */
[----:B------:R-:W2:Y:S01]  /*1009d0*/  LDL.64 R24, [R1+0xe0] ;  /* 0x0000e00001187983 */ /* 0x000ea20000100a00 */
[----:B------:R-:W-:Y:S02]  /*1009e0*/  IADD3 R95, P2, P3, R91, R27, R32 ;  /* 0x0000001b5b5f7210 */ /* 0x000fe40007b5e020 */
[----:B------:R-:W-:Y:S02]  /*1009f0*/  LOP3.LUT R7, R80, R54, R7, 0x96, !PT ;  /* 0x0000003650077212 */ /* 0x000fe400078e9607 */
[----:B------:R-:W-:Y:S02]  /*100a00*/  IADD3.X R99, R87, R52, R34, P2, P3 ;  /* 0x0000003457637210 */ /* 0x000fe400017e6422 */
[----:B------:R-:W-:-:S02]  /*100a10*/  IADD3 R82, P0, R26, R37, RZ ;  /* 0x000000251a527210 */ /* 0x000fc40007f1e0ff */
[----:B------:R-:W-:Y:S02]  /*100a20*/  LOP3.LUT R5, R95, R52, R5, 0x96, !PT ;  /* 0x000000345f057212 */ /* 0x000fe400078e9605 */
[----:B------:R-:W-:Y:S02]  /*100a30*/  LOP3.LUT R4, R99, R27, R4, 0x96, !PT ;  /* 0x0000001b63047212 */ /* 0x000fe400078e9604 */
[----:B------:R-:W-:Y:S02]  /*100a40*/  SHF.L.W.U32.HI R27, R11, 0x10, R10 ;  /* 0x000000100b1b7819 */ /* 0x000fe40000010e0a */
[----:B------:R-:W-:Y:S01]  /*100a50*/  SHF.L.W.U32.HI R54, R7, 0x10, R6 ;  /* 0x0000001007367819 */ /* 0x000fe20000010e06 */
[----:B------:R-:W-:Y:S01]  /*100a60*/  IMAD.X R84, R35, 0x1, R84, P0 ;  /* 0x0000000123547824 */ /* 0x000fe200000e0654 */
[----:B------:R-:W-:Y:S02]  /*100a70*/  SHF.L.W.U32.HI R52, R10, 0x10, R11 ;  /* 0x000000100a347819 */ /* 0x000fe40000010e0b */
[----:B------:R-:W-:-:S02]  /*100a80*/  SHF.L.W.U32.HI R37, R5, 0x10, R4 ;  /* 0x0000001005257819 */ /* 0x000fc40000010e04 */
[----:B------:R-:W-:Y:S02]  /*100a90*/  SHF.L.W.U32.HI R55, R6, 0x10, R7 ;  /* 0x0000001006377819 */ /* 0x000fe40000010e07 */
        /* <DEDUP_REMOVED lines=37> */
[----:B------:R-:W-:Y:S01]  /*100cf0*/  IADD3 R67, P1, R66, R5, RZ ;  /* 0x0000000542437210 */ /* 0x000fe20007f3e0ff */
[----:B------:R-:W-:Y:S01]  /*100d00*/  IMAD.X R96, R96, 0x1, R15, P3 ;  /* 0x0000000160607824 */ /* 0x000fe200018e060f */
[----:B------:R-:W-:Y:S02]  /*100d10*/  LOP3.LUT R5, R97, R52, RZ, 0x3c, !PT ;  /* 0x0000003461057212 */ /* 0x000fe400078e3cff */
[----:B------:R-:W-:-:S02]  /*100d20*/  LOP3.LUT R11, R14, R37, RZ, 0x3c, !PT ;  /* 0x000000250e0b7212 */ /* 0x000fc400078e3cff */
[----:B------:R-:W-:Y:S02]  /*100d30*/  LOP3.LUT R81, R7, R26, RZ, 0x3c, !PT ;  /* 0x0000001a07517212 */ /* 0x000fe400078e3cff */
        /* <DEDUP_REMOVED lines=14> */
[----:B------:R-:W-:-:S02]  /*100e20*/  IADD3 R15, P0, P1, R100, R91, R41 ;  /* 0x0000005b640f7210 */ /* 0x000fc4000791e029 */
[----:B------:R-:W-:Y:S02]  /*100e30*/  SHF.L.W.U32.HI R89, R6, 0x8, R89 ;  /* 0x0000000806597819 */ /* 0x000fe40000010e59 */
[----:B------:R-:W-:Y:S02]  /*100e40*/  LOP3.LUT R93, R66, R93, RZ, 0x3c, !PT ;  /* 0x0000005d425d7212 */ /* 0x000fe400078e3cff */
[----:B------:R-:W-:Y:S02]  /*100e50*/  LOP3.LUT R6, R87, R94, RZ, 0x3c, !PT ;  /* 0x0000005e57067212 */ /* 0x000fe400078e3cff */
[----:B------:R-:W-:Y:S02]  /*100e60*/  SHF.L.W.U32.HI R94, R95, 0x8, R90 ;  /* 0x000000085f5e7819 */ /* 0x000fe40000010e5a */
[----:B------:R-:W-:Y:S02]  /*100e70*/  IADD3.X R10, R98, R88, R43, P0, P1 ;  /* 0x00000058620a7210 */ /* 0x000fe400007e242b */
[----:B------:R-:W-:-:S02]  /*100e80*/  SHF.L.W.U32.HI R95, R90, 0x8, R95 ;  /* 0x000000085a5f7819 */ /* 0x000fc40000010e5f */
[----:B------:R-:W-:Y:S02]  /*100e90*/  SHF.L.W.U32.HI R90, R6, 0x8, R93 ;  /* 0x00000008065a7819 */ /* 0x000fe40000010e5d */
[----:B------:R-:W-:Y:S02]  /*100ea0*/  SHF.L.W.U32.HI R93, R93, 0x8, R6 ;  /* 0x000000085d5d7819 */ /* 0x000fe40000010e06 */
[----:B------:R-:W-:Y:S02]  /*100eb0*/  LOP3.LUT R55, R15, R88, R55, 0x96, !PT ;  /* 0x000000580f377212 */ /* 0x000fe400078e9637 */
[----:B------:R-:W-:Y:S02]  /*100ec0*/  IADD3 R88, P0, P1, R89, R14, R64 ;  /* 0x0000000e59587210 */ /* 0x000fe4000791e040 */
[----:B------:R-:W-:Y:S02]  /*100ed0*/  LOP3.LUT R6, R10, R91, R54, 0x96, !PT ;  /* 0x0000005b0a067212 */ /* 0x000fe400078e9636 */
[----:B------:R-:W-:-:S02]  /*100ee0*/  IADD3 R54, P2, P3, R95, R7, R72 ;  /* 0x000000075f367210 */ /* 0x000fc40007b5e048 */
[----:B------:R-:W-:Y:S02]  /*100ef0*/  IADD3.X R91, R85, R4, R68, P0, P1 ;  /* 0x00000004555b7210 */ /* 0x000fe400007e2444 */
[----:B------:R-:W-:Y:S02]  /*100f00*/  IADD3 R83, P4, P5, R93, R92, R78 ;  /* 0x0000005c5d537210 */ /* 0x000fe40007d9e04e */
[----:B------:R-:W-:Y:S02]  /*100f10*/  LOP3.LUT R53, R88, R4, R53, 0x96, !PT ;  /* 0x0000000458357212 */ /* 0x000fe400078e9635 */
[----:B------:R-:W-:Y:S02]  /*100f20*/  IADD3.X R86, R94, R99, R76, P2, P3 ;  /* 0x000000635e567210 */ /* 0x000fe400017e644c */
[----:B------:R-:W-:Y:S02]  /*100f30*/  SHF.L.W.U32.HI R4, R55, 0x10, R6 ;  /* 0x0000001037047819 */ /* 0x000fe40000010e06 */
[----:B------:R-:W-:-:S02]  /*100f40*/  LOP3.LUT R102, R91, R14, R37, 0x96, !PT ;  /* 0x0000000e5b667212 */ /* 0x000fc400078e9625 */
[----:B------:R-:W-:Y:S02]  /*100f50*/  IADD3.X R84, R90, R97, R39, P4, P5 ;  /* 0x000000615a547210 */ /* 0x000fe400027ea427 */
[----:B------:R-:W-:Y:S02]  /*100f60*/  LOP3.LUT R26, R86, R7, R26, 0x96, !PT ;  /* 0x00000007561a7212 */ /* 0x000fe400078e961a */
[----:B------:R-:W-:Y:S02]  /*100f70*/  LOP3.LUT R35, R54, R99, R35, 0x96, !PT ;  /* 0x0000006336237212 */ /* 0x000fe400078e9623 */
[----:B------:R-:W-:Y:S02]  /*100f80*/  SHF.L.W.U32.HI R7, R6, 0x10, R55 ;  /* 0x0000001006077819 */ /* 0x000fe40000010e37 */
[----:B------:R-:W-:Y:S02]  /*100f90*/  IADD3 R37, P0, R4, R13, RZ ;  /* 0x0000000d04257210 */ /* 0x000fe40007f1e0ff */
[----:B------:R-:W-:-:S02]  /*100fa0*/  SHF.L.W.U32.HI R5, R53, 0x10, R102 ;  /* 0x0000001035057819 */ /* 0x000fc40000010e66 */
[----:B------:R-:W-:Y:S02]  /*100fb0*/  LOP3.LUT R11, R83, R97, R52, 0x96, !PT ;  /* 0x00000061530b7212 */ /* 0x000fe400078e9634 */
[----:B------:R-:W-:Y:S02]  /*100fc0*/  LOP3.LUT R92, R84, R92, R27, 0x96, !PT ;  /* 0x0000005c545c7212 */ /* 0x000fe400078e961b */
[----:B------:R-:W-:Y:S02]  /*100fd0*/  SHF.L.W.U32.HI R14, R26, 0x10, R35 ;  /* 0x000000101a0e7819 */ /* 0x000fe40000010e23 */
        /* <DEDUP_REMOVED lines=13> */
[----:B------:R-:W-:Y:S01]  /*1010b0*/  LOP3.LUT R66, R96, R89, RZ, 0x3c, !PT ;  /* 0x0000005960427212 */ /* 0x000fe200078e3cff */
[----:B------:R-:W-:Y:S01]  /*1010c0*/  IMAD.X R89, R12, 0x1, R87, P0 ;  /* 0x000000010c597824 */ /* 0x000fe200000e0657 */
[----:B------:R-:W-:Y:S02]  /*1010d0*/  SHF.L.W.U32.HI R52, R52, 0x1, R27 ;  /* 0x0000000134347819 */ /* 0x000fe40000010e1b */
[----:B------:R-:W-:Y:S02]  /*1010e0*/  LOP3.LUT R27, R82, R85, RZ, 0x3c, !PT ;  /* 0x00000055521b7212 */ /* 0x000fe400078e3cff */
[----:B------:R-:W-:Y:S02]  /*1010f0*/  LOP3.LUT R87, R80, R95, RZ, 0x3c, !PT ;  /* 0x0000005f50577212 */ /* 0x000fe400078e3cff */
[----:B------:R-:W-:Y:S02]  /*101100*/  LOP3.LUT R94, R81, R94, RZ, 0x3c, !PT ;  /* 0x0000005e515e7212 */ /* 0x000fe400078e3cff */
[----:B------:R-:W-:-:S02]  /*101110*/  SHF.L.W.U32.HI R85, R27, 0x1, R66 ;  /* 0x000000011b557819 */ /* 0x000fc40000010e42 */
[----:B------:R-:W-:Y:S02]  /*101120*/  LOP3.LUT R26, R89, R90, RZ, 0x3c, !PT ;  /* 0x0000005a591a7212 */ /* 0x000fe400078e3cff */
[----:B------:R-:W-:Y:S02]  /*101130*/  SHF.L.W.U32.HI R90, R94, 0x1, R87 ;  /* 0x000000015e5a7819 */ /* 0x000fe40000010e57 */
[----:B------:R-:W-:Y:S02]  /*101140*/  SHF.L.W.U32.HI R66, R66, 0x1, R27 ;  /* 0x0000000142427819 */ /* 0x000fe40000010e1b */
[----:B------:R-:W-:Y:S02]  /*101150*/  LOP3.LUT R93, R92, R93, RZ, 0x3c, !PT ;  /* 0x0000005d5c5d7212 */ /* 0x000fe400078e3cff */
        /* <DEDUP_REMOVED lines=41> */
[----:B------:R-:W-:Y:S02]  /*1013f0*/  LOP3.LUT R81, R33, R88, RZ, 0x3c, !PT ;  /* 0x0000005821517212 */ /* 0x000fe400078e3cff */
[----:B------:R-:W-:Y:S02]  /*101400*/  SHF.L.W.U32.HI R80, R80, 0x8, R87 ;  /* 0x0000000850507819 */ /* 0x000fe40000010e57 */
        /* <DEDUP_REMOVED lines=8> */
[----:B------:R-:W-:Y:S02]  /*101490*/  IADD3.X R82, R77, R68, R43, P0, P1 ;  /* 0x000000444d527210 */ /* 0x000fe400007e242b */
[----:B------:R-:W-:Y:S02]  /*1014a0*/  IADD3 R49, P2, P3, R81, R78, R49 ;  /* 0x0000004e51317210 */ /* 0x000fe40007b5e031 */
[----:B------:R-:W-:Y:S02]  /*1014b0*/  LOP3.LUT R68, R41, R68, R7, 0x96, !PT ;  /* 0x0000004429447212 */ /* 0x000fe400078e9607 */
[----:B------:R-:W-:Y:S02]  /*1014c0*/  SHF.L.W.U32.HI R7, R67, 0x10, R14 ;  /* 0x0000001043077819 */ /* 0x000fe40000010e0e */
[----:B------:R-:W-:-:S02]  /*1014d0*/  LOP3.LUT R53, R82, R53, R4, 0x96, !PT ;  /* 0x0000003552357212 */ /* 0x000fc400078e9604 */
[-C--:B------:R-:W-:Y:S02]  /*1014e0*/  IADD3.X R54, R74, R10.reuse, R61, P2, P3 ;  /* 0x0000000a4a367210 */ /* 0x080fe400017e643d */
[----:B------:R-:W-:Y:S02]  /*1014f0*/  LOP3.LUT R12, R49, R10, R13, 0x96, !PT ;  /* 0x0000000a310c7212 */ /* 0x000fe400078e960d */
[----:B------:R-:W-:Y:S02]  /*101500*/  SHF.L.W.U32.HI R10, R14, 0x10, R67 ;  /* 0x000000100e0a7819 */ /* 0x000fe40000010e43 */
[----:B------:R-:W-:Y:S02]  /*101510*/  IADD3 R84, P0, R7, R64, RZ ;  /* 0x0000004007547210 */ /* 0x000fe40007f1e0ff */
[----:B------:R-:W-:Y:S02]  /*101520*/  SHF.L.W.U32.HI R4, R68, 0x10, R53 ;  /* 0x0000001044047819 */ /* 0x000fe40000010e35 */
[----:B------:R-:W-:-:S02]  /*101530*/  LOP3.LUT R5, R54, R78, R5, 0x96, !PT ;  /* 0x0000004e36057212 */ /* 0x000fc400078e9605 */
[----:B------:R-:W-:Y:S01]  /*101540*/  LOP3.LUT R86, R79, R27, R6, 0x96, !PT ;  /* 0x0000001b4f567212 */ /* 0x000fe200078e9606 */
[----:B------:R-:W-:Y:S01]  /*101550*/  IMAD.X R27, R10, 0x1, R83, P0 ;  /* 0x000000010a1b7824 */ /* 0x000fe200000e0653 */
        /* <DEDUP_REMOVED lines=68> */
[----:B------:R-:W-:Y:S02]  /*1019a0*/  IADD3.X R67, R27, R68, R38, P2, P3 ;  /* 0x000000441b437210 */ /* 0x000fe400017e6426 */
[----:B------:R-:W-:Y:S02]  /*1019b0*/  IADD3 R73, P4, P5, R42, R61, R73 ;  /* 0x0000003d2a497210 */ /* 0x000fe40007d9e049 */
[----:B------:R-:W-:Y:S02]  /*1019c0*/  IADD3 R53, P2, P3, R43, R72, R32 ;  /* 0x000000482b357210 */ /* 0x000fe40007b5e020 */
[----:B------:R-:W-:Y:S02]  /*1019d0*/  IADD3 R75, P1, P0, R35, R58, R75 ;  /* 0x0000003a234b7210 */ /* 0x000fe4000783e04b */
[----:B------:R-:W-:Y:S02]  /*1019e0*/  IADD3.X R71, R36, R48, R71, P4, P5 ;  /* 0x0000003024477210 */ /* 0x000fe400027ea447 */
[----:B------:R-:W-:-:S02]  /*1019f0*/  IADD3.X R54, R41, R63, R34, P2, P3 ;  /* 0x0000003f29367210 */ /* 0x000fc400017e6422 */
[----:B------:R-:W-:Y:S02]  /*101a00*/  IADD3.X R69, R40, R65, R69, P1, P0 ;  /* 0x0000004128457210 */ /* 0x000fe40000fe0445 */
[----:B------:R-:W-:Y:S02]  /*101a10*/  LOP3.LUT R11, R73, R48, R11, 0x96, !PT ;  /* 0x00000030490b7212 */ /* 0x000fe400078e960b */
        /* <DEDUP_REMOVED lines=17> */
[----:B------:R-:W-:Y:S01]  /*101b30*/  IADD3 R7, P0, R33, R66, RZ ;  /* 0x0000004221077210 */ /* 0x000fe20007f1e0ff */
[----:B------:R-:W-:Y:S01]  /*101b40*/  IMAD.X R11, R38, 0x1, R52, P3 ;  /* 0x00000001260b7824 */ /* 0x000fe200018e0634 */
[----:B------:R-:W-:Y:S02]  /*101b50*/  IADD3 R12, P1, R37, R64, RZ ;  /* 0x00000040250c7210 */ /* 0x000fe40007f3e0ff */
[C---:B------:R-:W-:Y:S01]  /*101b60*/  LOP3.LUT R34, R4.reuse, R43, RZ, 0x3c, !PT ;  /* 0x0000002b04227212 */ /* 0x040fe200078e3cff */
[----:B------:R-:W-:Y:S01]  /*101b70*/  IMAD.X R43, R15, 0x1, R8, P0 ;  /* 0x000000010f2b7824 */ /* 0x000fe200000e0608 */
[----:B------:R-:W-:Y:S02]  /*101b80*/  LOP3.LUT R6, R5, R75, R22, 0x96, !PT ;  /* 0x0000004b05067212 */ /* 0x000fe400078e9616 */
[----:B------:R-:W-:-:S02]  /*101b90*/  LOP3.LUT R4, R4, R55, R20, 0x96, !PT ;  /* 0x0000003704047212 */ /* 0x000fc400078e9614 */
[C---:B------:R-:W-:Y:S02]  /*101ba0*/  LOP3.LUT R39, R12.reuse, R35, RZ, 0x3c, !PT ;  /* 0x000000230c277212 */ /* 0x040fe400078e3cff */
[----:B------:R-:W-:Y:S01]  /*101bb0*/  LOP3.LUT R22, R12, R73, R46, 0x96, !PT ;  /* 0x000000490c167212 */ /* 0x000fe200078e962e */
[----:B------:R-:W-:Y:S01]  /*101bc0*/  IMAD.X R12, R32, 0x1, R62, P2 ;  /* 0x00000001200c7824 */ /* 0x000fe200010e063e */
[----:B------:R-:W-:Y:S01]  /*101bd0*/  LOP3.LUT R26, R7, R26, RZ, 0x3c, !PT ;  /* 0x0000001a071a7212 */ /* 0x000fe200078e3cff */
[----:B------:R-:W-:Y:S01]  /*101be0*/  IMAD.X R35, R13, 0x1, R14, P1 ;  /* 0x000000010d237824 */ /* 0x000fe200008e060e */
[----:B------:R-:W-:Y:S02]  /*101bf0*/  LOP3.LUT R20, R7, R53, R44, 0x96, !PT ;  /* 0x0000003507147212 */ /* 0x000fe400078e962c */
[----:B------:R-:W-:Y:S02]  /*101c00*/  LOP3.LUT R7, R11, R69, R23, 0x96, !PT ;  /* 0x000000450b077212 */ /* 0x000fe400078e9617 */
[----:B------:R-:W-:-:S02]  /*101c10*/  LOP3.LUT R42, R5, R42, RZ, 0x3c, !PT ;  /* 0x0000002a052a7212 */ /* 0x000fc400078e3cff */
[----:B------:R-:W-:Y:S02]  /*101c20*/  LOP3.LUT R11, R11, R36, RZ, 0x3c, !PT ;  /* 0x000000240b0b7212 */ /* 0x000fe400078e3cff */
[----:B------:R-:W-:Y:S02]  /*101c30*/  LOP3.LUT R27, R43, R27, RZ, 0x3c, !PT ;  /* 0x0000001b2b1b7212 */ /* 0x000fe400078e3cff */
[C---:B------:R-:W-:Y:S02]  /*101c40*/  LOP3.LUT R5, R12.reuse, R67, R21, 0x96, !PT ;  /* 0x000000430c057212 */ /* 0x040fe400078e9615 */
[----:B------:R-:W-:Y:S02]  /*101c50*/  LOP3.LUT R41, R12, R41, RZ, 0x3c, !PT ;  /* 0x000000290c297212 */ /* 0x000fe400078e3cff */
[----:B------:R-:W-:Y:S02]  /*101c60*/  LOP3.LUT R40, R35, R40, RZ, 0x3c, !PT ;  /* 0x0000002823287212 */ /* 0x000fe400078e3cff */
[----:B------:R-:W-:-:S02]  /*101c70*/  SHF.L.W.U32.HI R12, R11, 0x1, R42 ;  /* 0x000000010b0c7819 */ /* 0x000fc40000010e2a */
[----:B------:R-:W-:Y:S02]  /*101c80*/  SHF.L.W.U32.HI R8, R42, 0x1, R11 ;  /* 0x000000012a087819 */ /* 0x000fe40000010e0b */
[----:B------:R-:W-:Y:S02]  /*101c90*/  SHF.L.W.U32.HI R11, R27, 0x1, R26 ;  /* 0x000000011b0b7819 */ /* 0x000fe40000010e1a */
[----:B------:R-:W-:Y:S02]  /*101ca0*/  SHF.L.W.U32.HI R27, R26, 0x1, R27 ;  /* 0x000000011a1b7819 */ /* 0x000fe40000010e1b */
[----:B------:R-:W-:Y:S02]  /*101cb0*/  LOP3.LUT R23, R35, R71, R47, 0x96, !PT ;  /* 0x0000004723177212 */ /* 0x000fe400078e962f */
[----:B------:R-:W-:Y:S02]  /*101cc0*/  SHF.L.W.U32.HI R26, R41, 0x1, R34 ;  /* 0x00000001291a7819 */ /* 0x000fe40000010e22 */
[----:B------:R-:W-:-:S02]  /*101cd0*/  SHF.L.W.U32.HI R35, R40, 0x1, R39 ;  /* 0x0000000128237819 */ /* 0x000fc40000010e27 */
[----:B------:R-:W-:Y:S01]  /*101ce0*/  SHF.L.W.U32.HI R34, R34, 0x1, R41 ;  /* 0x0000000122227819 */ /* 0x000fe20000010e29 */
[----:B------:R0:W-:Y:S01]  /*101cf0*/  STL.128 [R1], R4 ;  /* 0x0000000401007387 */ /* 0x0001e20000100c00 */
[----:B------:R-:W-:Y:S02]  /*101d00*/  LOP3.LUT R13, R13, R8, R17, 0x96, !PT ;  /* 0x000000080d0d7212 */ /* 0x000fe400078e9611 */
[----:B------:R-:W-:Y:S02]  /*101d10*/  LOP3.LUT R10, R10, R11, R18, 0x96, !PT ;  /* 0x0000000b0a0a7212 */ /* 0x000fe400078e9612 */
[----:B--2---:R-:W-:Y:S02]  /*101d20*/  IADD3 R14, P0, R24, R57, RZ ;  /* 0x00000039180e7210 */ /* 0x004fe40007f1e0ff */
[----:B------:R-:W-:Y:S02]  /*101d30*/  LOP3.LUT R12, R37, R12, R16, 0x96, !PT ;  /* 0x0000000c250c7212 */ /* 0x000fe400078e9610 */
[----:B------:R-:W-:-:S02]  /*101d40*/  LOP3.LUT R11, R32, R27, R19, 0x96, !PT ;  /* 0x0000001b200b7212 */ /* 0x000fc400078e9613 */
[----:B------:R-:W-:Y:S02]  /*101d50*/  LOP3.LUT R8, R35, R48, R28, 0x96, !PT ;  /* 0x0000003023087212 */ /* 0x000fe400078e961c */
[----:B------:R-:W-:Y:S02]  /*101d60*/  SHF.L.W.U32.HI R39, R39, 0x1, R40 ;  /* 0x0000000127277819 */ /* 0x000fe40000010e28 */
[----:B0-----:R-:W-:Y:S02]  /*101d70*/  LOP3.LUT R4, R26, R33, R30, 0x96, !PT ;  /* 0x000000211a047212 */ /* 0x001fe400078e961e */
[----:B------:R-:W-:Y:S01]  /*101d80*/  LOP3.LUT R5, R34, R15, R31, 0x96, !PT ;  /* 0x0000000f22057212 */ /* 0x000fe200078e961f */
[----:B------:R-:W-:Y:S01]  /*101d90*/  IMAD.X R15, R25, 0x1, R59, P0 ;  /* 0x00000001190f7824 */ /* 0x000fe200000e063b */
        /* <DEDUP_REMOVED lines=19> */
.L_x_333:
[----:B------:R-:W-:Y:S05]  /*101ed0*/  BSYNC B1 ;  /* 0x0000000000017941 */ /* 0x000fea0003800000 */
.L_x_326:
[----:B------:R-:W-:Y:S01]  /*101ee0*/  ISETP.NE.U32.AND P0, PT, R4, RZ, PT ;  /* 0x000000ff0400720c */ /* 0x000fe20003f05070 */
[----:B------:R-:W-:Y:S02]  /*101ef0*/  IMAD.IADD R3, R3, 0x1, R0 ;  /* 0x0000000103037824 */ /* 0x000fe400078e0200 */
[----:B------:R-:W-:Y:S01]  /*101f00*/  IMAD.MOV.U32 R56, RZ, RZ, R5 ;  /* 0x000000ffff387224 */ /* 0x000fe200078e0005 */
[----:B------:R-:W-:Y:S01]  /*101f10*/  ISETP.NE.AND.EX P0, PT, R5, RZ, PT, P0 ;  /* 0x000000ff0500720c */ /* 0x000fe20003f05300 */
[----:B------:R-:W-:-:S12]  /*101f20*/  IMAD.MOV.U32 R0, RZ, RZ, R4 ;  /* 0x000000ffff007224 */ /* 0x000fd800078e0004 */
[----:B------:R-:W-:Y:S01]  /*101f30*/  @!P0 CALL.REL.NOINC `(.L_x_339) ;  /* 0x0000001000008944 */ /* 0x000fe20003c00000 */
[----:B------:R-:W-:Y:S05]  /*101f40*/  BRA `(.L_x_340) ;  /* 0xffff56d000007947 */ /* 0x000fea000383ffff */
.L_x_339:
[----:B------:R-:W-:Y:S05]  /*101f50*/  BSYNC B0 ;  /* 0x0000000000007941 */ /* 0x000fea0003800000 */
.L_x_325:
[----:B------:R-:W-:Y:S01]  /*101f60*/  BSSY B0, `(.L_x_341) ;  /* 0x0000a99000007945 */ /* 0x000fe20003800000 */
[----:B------:R-:W-:Y:S02]  /*101f70*/  IMAD.MOV.U32 R3, RZ, RZ, 0x100 ;  /* 0x00000100ff037424 */ /* 0x000fe400078e00ff */
[----:B------:R-:W-:Y:S02]  /*101f80*/  IMAD.MOV.U32 R49, RZ, RZ, RZ ;  /* 0x000000ffff317224 */ /* 0x000fe400078e00ff */
.L_x_356:
        /* <DEDUP_REMOVED lines=8> */
[----:B0-----:R-:W-:Y:S01]  /*102010*/  LOP3.LUT R14, R3, 0x3, RZ, 0xc0, !PT ;  /* 0x00000003030e7812 */ /* 0x001fe200078ec0ff */
[----:B------:R-:W-:Y:S01]  /*102020*/  IMAD.MOV.U32 R5, RZ, RZ, RZ ;  /* 0x000000ffff057224 */ /* 0x000fe200078e00ff */
[----:B------:R-:W-:Y:S02]  /*102030*/  ISETP.GE.U32.AND P0, PT, R0, 0x3, PT ;  /* 0x000000030000780c */ /* 0x000fe40003f06070 */
[----:B------:R-:W-:Y:S02]  /*102040*/  IADD3.X R0, R49, -0x1, RZ, P1, !PT ;  /* 0xffffffff31007810 */ /* 0x000fe40000ffe4ff */
[----:B------:R-:W-:Y:S02]  /*102050*/  ISETP.NE.U32.AND P1, PT, R14, RZ, PT ;  /* 0x000000ff0e00720c */ /* 0x000fe40003f25070 */
[----:B------:R-:W-:-:S02]  /*102060*/  ISETP.GE.U32.AND.EX P0, PT, R0, RZ, PT, P0 ;  /* 0x000000ff0000720c */ /* 0x000fc40003f06100 */
[----:B------:R-:W-:-:S11]  /*102070*/  ISETP.NE.AND.EX P1, PT, RZ, RZ, PT, P1 ;  /* 0x000000ffff00720c */ /* 0x000fd60003f25310 */
[----:B------:R-:W-:Y:S05]  /*102080*/  @!P0 BRA `(.L_x_345) ;  /* 0x0000013000008947 */ /* 0x000fea0003800000 */
[----:B------:R-:W-:Y:S01]  /*102090*/  IADD3 R12, P0, -R14, R3, RZ ;  /* 0x000000030e0c7210 */ /* 0x000fe20007f1e1ff */
[----:B------:R-:W-:-:S03]  /*1020a0*/  IMAD.MOV.U32 R5, RZ, RZ, RZ ;  /* 0x000000ffff057224 */ /* 0x000fc600078e00ff */
[----:B------:R-:W-:Y:S02]  /*1020b0*/  IADD3.X R13, R49, -0x1, RZ, P0, !PT ;  /* 0xffffffff310d7810 */ /* 0x000fe400007fe4ff */
.L_x_346:
        /* <DEDUP_REMOVED lines=16> */
.L_x_345:
[----:B------:R-:W-:Y:S05]  /*1021c0*/  BSYNC B2 ;  /* 0x0000000000027941 */ /* 0x000fea0003800000 */
.L_x_344:
        /* <DEDUP_REMOVED lines=15> */
.L_x_348:
[----:B------:R-:W-:Y:S05]  /*1022c0*/  BSYNC B2 ;  /* 0x0000000000027941 */ /* 0x000fea0003800000 */
.L_x_347:
[----:B0-----:R-:W2:Y:S01]  /*1022d0*/  LDL.64 R4, [R1+0xe0] ;  /* 0x0000e00001047983 */ /* 0x001ea20000100a00 */
[----:B------:R-:W-:Y:S01]  /*1022e0*/  IMAD.MOV.U32 R0, RZ, RZ, RZ ;  /* 0x000000ffff007224 */ /* 0x000fe200078e00ff */
[----:B--2---:R-:W-:Y:S01]  /*1022f0*/  IADD3 R6, P0, R4, R3, RZ ;  /* 0x0000000304067210 */ /* 0x004fe20007f1e0ff */
[----:B------:R-:W-:-:S04]  /*102300*/  IMAD.MOV.U32 R4, RZ, RZ, RZ ;  /* 0x000000ffff047224 */ /* 0x000fc800078e00ff */
[----:B------:R-:W-:-:S04]  /*102310*/  IMAD.X R11, R5, 0x1, R49, P0 ;  /* 0x00000001050b7824 */ /* 0x000fc800000e0631 */
[----:B------:R-:W-:-:S05]  /*102320*/  IMAD.MOV.U32 R7, RZ, RZ, R11 ;  /* 0x000000ffff077224 */ /* 0x000fca00078e000b */
[----:B------:R0:W-:Y:S01]  /*102330*/  STL.64 [R1+0xe0], R6 ;  /* 0x0000e00601007387 */ /* 0x0001e20000100a00 */
[----:B------:R-:W-:Y:S05]  /*102340*/  BRA `(.L_x_349) ;  /* 0x0000a52000007947 */ /* 0x000fea0003800000 */
.L_x_343:
[----:B------:R-:W-:Y:S01]  /*102350*/  ISETP.NE.U32.AND P0, PT, R56, RZ, PT ;  /* 0x000000ff3800720c */ /* 0x000fe20003f05070 */
[----:B------:R-:W-:Y:S03]  /*102360*/  BSSY B2, `(.L_x_350) ;  /* 0x000002f000027945 */ /* 0x000fe60003800000 */
[----:B------:R-:W-:-:S13]  /*102370*/  ISETP.NE.AND.EX P0, PT, R58, RZ, PT, P0 ;  /* 0x000000ff3a00720c */ /* 0x000fda0003f05300 */
[----:B------:R-:W-:Y:S05]  /*102380*/  @!P0 BRA `(.L_x_351) ;  /* 0x000002c000008947 */ /* 0x000fea0003800000 */
[----:B------:R-:W-:Y:S01]  /*102390*/  IADD3 R0, P1, -R6, 0x7f, RZ ;  /* 0x0000007f06007810 */ /* 0x000fe20007f3e1ff */
[----:B------:R-:W-:Y:S01]  /*1023a0*/  BSSY B3, `(.L_x_352) ;  /* 0x000001c000037945 */ /* 0x000fe20003800000 */
[----:B0-----:R-:W-:Y:S01]  /*1023b0*/  LOP3.LUT R15, R56, 0x3, RZ, 0xc0, !PT ;  /* 0x00000003380f7812 */ /* 0x001fe200078ec0ff */
[----:B------:R-:W-:Y:S01]  /*1023c0*/  IMAD.MOV.U32 R5, RZ, RZ, RZ ;  /* 0x000000ffff057224 */ /* 0x000fe200078e00ff */
[----:B------:R-:W-:Y:S01]  /*1023d0*/  ISETP.GE.U32.AND P0, PT, R0, 0x3, PT ;  /* 0x000000030000780c */ /* 0x000fe20003f06070 */
[----:B------:R-:W-:Y:S01]  /*1023e0*/  IMAD.X R11, RZ, RZ, ~R11, P1 ;  /* 0x000000ffff0b7224 */ /* 0x000fe200008e0e0b */
[----:B------:R-:W-:-:S04]  /*1023f0*/  ISETP.NE.U32.AND P1, PT, R15, RZ, PT ;  /* 0x000000ff0f00720c */ /* 0x000fc80003f25070 */
[----:B------:R-:W-:Y:S02]  /*102400*/  ISETP.GE.U32.AND.EX P0, PT, R11, RZ, PT, P0 ;  /* 0x000000ff0b00720c */ /* 0x000fe40003f06100 */
[----:B------:R-:W-:-:S11]  /*102410*/  ISETP.NE.AND.EX P1, PT, RZ, RZ, PT, P1 ;  /* 0x000000ffff00720c */ /* 0x000fd60003f25310 */
[----:B------:R-:W-:Y:S05]  /*102420*/  @!P0 BRA `(.L_x_353) ;  /* 0x0000013000008947 */ /* 0x000fea0003800000 */
[----:B------:R-:W-:Y:S01]  /*102430*/  IADD3 R12, P0, -R15, R56, RZ ;  /* 0x000000380f0c7210 */ /* 0x000fe20007f1e1ff */
[----:B------:R-:W-:-:S03]  /*102440*/  IMAD.MOV.U32 R5, RZ, RZ, RZ ;  /* 0x000000ffff057224 */ /* 0x000fc600078e00ff */
[----:B------:R-:W-:Y:S02]  /*102450*/  IADD3.X R13, R58, -0x1, RZ, P0, !PT ;  /* 0xffffffff3a0d7810 */ /* 0x000fe400007fe4ff */
.L_x_354:
        /* <DEDUP_REMOVED lines=16> */
.L_x_353:
[----:B------:R-:W-:Y:S05]  /*102560*/  BSYNC B3 ;  /* 0x0000000000037941 */ /* 0x000fea0003800000 */
.L_x_352:
        /* <DEDUP_REMOVED lines=14> */
.L_x_351:
[----:B------:R-:W-:Y:S05]  /*102650*/  BSYNC B2 ;  /* 0x0000000000027941 */ /* 0x000fea0003800000 */
.L_x_350:
[----:B------:R-:W2:Y:S04]  /*102660*/  LDL.128 R32, [R1+0x60] ;  /* 0x0000600001207983 */ /* 0x000ea80000100c00 */
[----:B0-----:R-:W3:Y:S04]  /*102670*/  LDL.128 R20, [R1+0x70] ;  /* 0x0000700001147983 */ /* 0x001ee80000100c00 */
[----:B------:R-:W4:Y:S04]  /*102680*/  LDL.128 R16, [R1+0x80] ;  /* 0x0000800001107983 */ /* 0x000f280000100c00 */
[----:B------:R-:W5:Y:S04]  /*102690*/  LDL.128 R24, [R1+0x90] ;  /* 0x0000900001187983 */ /* 0x000f680000100c00 */
        /* <DEDUP_REMOVED lines=8> */
[----:B------:R-:W-:Y:S02]  /*102720*/  SHF.R.U32.HI R31, RZ, 0x8, R10 ;  /* 0x00000008ff1f7819 */ /* 0x000fe4000001160a */
[----:B------:R-:W-:Y:S02]  /*102730*/  LOP3.LUT R28, R34, 0xffff, RZ, 0xc0, !PT ;  /* 0x0000ffff221c7812 */ /* 0x000fe400078ec0ff */
[----:B------:R-:W-:-:S02]  /*102740*/  LOP3.LUT R59, R0, 0xff, RZ, 0xc0, !PT ;  /* 0x000000ff003b7812 */ /* 0x000fc400078ec0ff */
[----:B------:R-:W-:Y:S02]  /*102750*/  LOP3.LUT R34, R10, 0xff, RZ, 0xc0, !PT ;  /* 0x000000ff0a227812 */ /* 0x000fe400078ec0ff */
[----:B------:R-:W-:Y:S02]  /*102760*/  SHF.R.U32.HI R0, RZ, 0x8, R62 ;  /* 0x00000008ff007819 */ /* 0x000fe4000001163e */
        /* <DEDUP_REMOVED lines=10> */
[----:B------:R-:W-:Y:S02]  /*102810*/  LOP3.LUT R0, R41, R37, R35, 0xfe, !PT ;  /* 0x0000002529007212 */ /* 0x000fe400078efe23 */
[----:B------:R-:W2:Y:S01]  /*102820*/  LDL.128 R36, [R1+0xc0] ;  /* 0x0000c00001247983 */ /* 0x000ea20000100c00 */
[----:B------:R-:W-:Y:S02]  /*102830*/  SHF.R.U32.HI R33, RZ, 0x8, R28 ;  /* 0x00000008ff217819 */ /* 0x000fe4000001161c */
[----:B------:R-:W-:-:S02]  /*102840*/  LOP3.LUT R62, R62, 0xff, RZ, 0xc0, !PT ;  /* 0x000000ff3e3e7812 */ /* 0x000fc400078ec0ff */
[----:B------:R-:W-:Y:S02]  /*102850*/  LOP3.LUT R33, R33, 0xff, RZ, 0xc0, !PT ;  /* 0x000000ff21217812 */ /* 0x000fe400078ec0ff */
[----:B------:R-:W-:Y:S01]  /*102860*/  PRMT R59, R8, 0x6540, R59 ;  /* 0x00006540083b7816 */ /* 0x000fe2000000003b */
[----:B------:R-:W-:Y:S01]  /*102870*/  IMAD.WIDE.U32 R62, R62, 0x10000, RZ ;  /* 0x000100003e3e7825 */ /* 0x000fe200078e00ff */
[----:B------:R-:W-:Y:S02]  /*102880*/  SHF.L.U64.HI R31, R33, 0x8, RZ ;  /* 0x00000008211f7819 */ /* 0x000fe400000102ff */
[----:B------:R-:W-:Y:S02]  /*102890*/  SHF.R.U32.HI R8, RZ, 0x8, R29 ;  /* 0x00000008ff087819 */ /* 0x000fe4000001161d */
[----:B------:R-:W-:Y:S02]  /*1028a0*/  LOP3.LUT R10, R43, R31, R63, 0xfe, !PT ;  /* 0x0000001f2b0a7212 */ /* 0x000fe400078efe3f */
        /* <DEDUP_REMOVED lines=30> */
[----:B------:R-:W-:Y:S02]  /*102a90*/  LOP3.LUT R62, R42, R33, R62, 0xfe, !PT ;  /* 0x000000212a3e7212 */ /* 0x000fe400078efe3e */
[C---:B------:R-:W-:Y:S01]  /*102aa0*/  LOP3.LUT R34, R21.reuse, 0xffff, RZ, 0xc0, !PT ;  /* 0x0000ffff15227812 */ /* 0x040fe200078ec0ff */
[----:B------:R-:W3:Y:S01]  /*102ab0*/  LDL.128 R40, [R1+0xd0] ;  /* 0x0000d00001287983 */ /* 0x000ee20000100c00 */
        /* <DEDUP_REMOVED lines=13> */
[----:B------:R-:W-:Y:S02]  /*102b90*/  PRMT R75, R10, 0x6540, R21 ;  /* 0x000065400a4b7816 */ /* 0x000fe40000000015 */
[----:B------:R-:W-:Y:S01]  /*102ba0*/  SHF.L.U64.HI R21, R21, 0x8, RZ ;  /* 0x0000000815157819 */ /* 0x000fe200000102ff */
[----:B------:R-:W-:Y:S01]  /*102bb0*/  IMAD.WIDE.U32 R30, R30, 0x10000, RZ ;  /* 0x000100001e1e7825 */ /* 0x000fe200078e00ff */
[----:B------:R-:W-:-:S03]  /*102bc0*/  SHF.L.U64.HI R45, R20, 0x8, RZ ;  /* 0x00000008142d7819 */ /* 0x000fc600000102ff */
[----:B------:R-:W-:Y:S01]  /*102bd0*/  IMAD.WIDE.U32 R32, R8, 0x1000000, RZ ;  /* 0x0100000008207825 */ /* 0x000fe200078e00ff */
[----:B------:R-:W-:Y:S02]  /*102be0*/  PRMT R73, R11, 0x6540, R20 ;  /* 0x000065400b497816 */ /* 0x000fe40000000014 */
[----:B------:R-:W-:Y:S02]  /*102bf0*/  LOP3.LUT R21, R29, R21, R23, 0xfe, !PT ;  /* 0x000000151d157212 */ /* 0x000fe400078efe17 */
[--C-:B------:R-:W-:Y:S02]  /*102c00*/  SHF.R.U32.HI R0, RZ, 0x8, R34.reuse ;  /* 0x00000008ff007819 */ /* 0x100fe40000011622 */
[----:B------:R-:W-:Y:S02]  /*102c10*/  SHF.R.U32.HI R8, RZ, 0x8, R35 ;  /* 0x00000008ff087819 */ /* 0x000fe40000011623 */
[----:B------:R-:W-:Y:S02]  /*102c20*/  LOP3.LUT R20, R33, R45, R31, 0xfe, !PT ;  /* 0x0000002d21147212 */ /* 0x000fe400078efe1f */
[----:B------:R-:W-:-:S02]  /*102c30*/  LOP3.LUT R21, R21, 0xff, R34, 0xf8, !PT ;  /* 0x000000ff15157812 */ /* 0x000fc400078ef822 */
[----:B------:R-:W-:Y:S02]  /*102c40*/  PRMT R10, R0, 0x7104, RZ ;  /* 0x00007104000a7816 */ /* 0x000fe400000000ff */
[----:B------:R-:W-:Y:S01]  /*102c50*/  PRMT R11, R8, 0x7104, RZ ;  /* 0x00007104080b7816 */ /* 0x000fe200000000ff */
[----:B------:R-:W-:Y:S01]  /*102c60*/  IMAD.MOV.U32 R8, RZ, RZ, R46 ;  /* 0x000000ffff087224 */ /* 0x000fe200078e002e */
[----:B------:R-:W-:Y:S02]  /*102c70*/  LOP3.LUT R20, R20, 0xff, R35, 0xf8, !PT ;  /* 0x000000ff14147812 */ /* 0x000fe400078ef823 */
[----:B------:R-:W-:Y:S02]  /*102c80*/  LOP3.LUT R69, R21, R10, RZ, 0xfc, !PT ;  /* 0x0000000a15457212 */ /* 0x000fe400078efcff */
[----:B------:R-:W-:Y:S02]  /*102c90*/  LOP3.LUT R21, R20, R11, RZ, 0xfc, !PT ;  /* 0x0000000b14157212 */ /* 0x000fe400078efcff */
[----:B------:R-:W-:Y:S01]  /*102ca0*/  SHF.R.U32.HI R11, RZ, 0x8, R8 ;  /* 0x00000008ff0b7819 */ /* 0x000fe20000011608 */
[----:B------:R-:W-:-:S02]  /*102cb0*/  IMAD.MOV.U32 R0, RZ, RZ, R44 ;  /* 0x000000ffff007224 */ /* 0x000fc400078e002c */
[----:B------:R-:W-:Y:S01]  /*102cc0*/  IMAD.U32 R8, R8, 0x10000, RZ ;  /* 0x0001000008087824 */ /* 0x000fe200078e00ff */
[----:B------:R-:W-:Y:S02]  /*102cd0*/  LOP3.LUT R11, R11, 0xffff, RZ, 0xc0, !PT ;  /* 0x0000ffff0b0b7812 */ /* 0x000fe400078ec0ff */
[----:B------:R-:W-:Y:S01]  /*102ce0*/  SHF.R.U32.HI R10, RZ, 0x8, R0 ;  /* 0x00000008ff0a7819 */ /* 0x000fe20000011600 */
[----:B------:R-:W-:Y:S01]  /*102cf0*/  IMAD.U32 R0, R0, 0x10000, RZ ;  /* 0x0001000000007824 */ /* 0x000fe200078e00ff */
[----:B------:R-:W-:Y:S01]  /*102d00*/  LOP3.LUT R73, R32, R73, R30, 0xfe, !PT ;  /* 0x0000004920497212 */ /* 0x000fe200078efe1e */
[----:B------:R-:W-:Y:S01]  /*102d10*/  IMAD.SHL.U32 R11, R11, 0x1000000, RZ ;  /* 0x010000000b0b7824 */ /* 0x000fe200078e00ff */
[----:B------:R-:W-:Y:S02]  /*102d20*/  LOP3.LUT R8, R21, 0xff0000, R8, 0xf8, !PT ;  /* 0x00ff000015087812 */ /* 0x000fe400078ef808 */
[----:B----4-:R-:W-:Y:S02]  /*102d30*/  LOP3.LUT R32, R16, 0xffff, RZ, 0xc0, !PT ;  /* 0x0000ffff10207812 */ /* 0x010fe400078ec0ff */
[----:B------:R-:W-:-:S02]  /*102d40*/  LOP3.LUT R47, R18, 0xffff, RZ, 0xc0, !PT ;  /* 0x0000ffff122f7812 */ /* 0x000fc400078ec0ff */
[----:B------:R-:W-:Y:S02]  /*102d50*/  LOP3.LUT R10, R10, 0xffff, RZ, 0xc0, !PT ;  /* 0x0000ffff0a0a7812 */ /* 0x000fe400078ec0ff */
[----:B------:R-:W-:Y:S02]  /*102d60*/  LOP3.LUT R69, R69, 0xff0000, R0, 0xf8, !PT ;  /* 0x00ff000045457812 */ /* 0x000fe400078ef800 */
[----:B------:R-:W-:Y:S02]  /*102d70*/  LOP3.LUT R75, R28, R75, R22, 0xfe, !PT ;  /* 0x0000004b1c4b7212 */ /* 0x000fe400078efe16 */
[----:B------:R-:W-:Y:S02]  /*102d80*/  LOP3.LUT R71, R8, R11, RZ, 0xfc, !PT ;  /* 0x0000000b08477212 */ /* 0x000fe400078efcff */
[----:B------:R-:W-:Y:S01]  /*102d90*/  PRMT R29, R18, 0x7732, RZ ;  /* 0x00007732121d7816 */ /* 0x000fe200000000ff */
[----:B------:R-:W-:Y:S01]  /*102da0*/  IMAD.SHL.U32 R10, R10, 0x1000000, RZ ;  /* 0x010000000a0a7824 */ /* 0x000fe200078e00ff */
[----:B------:R-:W-:Y:S01]  /*102db0*/  SHF.R.U32.HI R0, RZ, 0x8, R32 ;  /* 0x00000008ff007819 */ /* 0x000fe20000011620 */
[----:B------:R-:W4:Y:S01]  /*102dc0*/  LDL.128 R20, [R1] ;  /* 0x0000000001147983 */ /* 0x000f220000100c00 */
[----:B------:R-:W-:-:S02]  /*102dd0*/  SHF.R.U32.HI R28, RZ, 0x8, R47 ;  /* 0x00000008ff1c7819 */ /* 0x000fc4000001162f */
[----:B------:R-:W-:Y:S02]  /*102de0*/  PRMT R8, R16, 0x7732, RZ ;  /* 0x0000773210087816 */ /* 0x000fe400000000ff */
[----:B------:R-:W-:Y:S02]  /*102df0*/  LOP3.LUT R31, R0, 0xff, RZ, 0xc0, !PT ;  /* 0x000000ff001f7812 */ /* 0x000fe400078ec0ff */
[----:B------:R-:W-:Y:S02]  /*102e00*/  LOP3.LUT R30, R28, 0xff, RZ, 0xc0, !PT ;  /* 0x000000ff1c1e7812 */ /* 0x000fe400078ec0ff */
[----:B------:R-:W-:Y:S02]  /*102e10*/  SHF.R.U32.HI R0, RZ, 0x8, R8 ;  /* 0x00000008ff007819 */ /* 0x000fe40000011608 */
[----:B------:R-:W-:Y:S02]  /*102e20*/  SHF.R.U32.HI R28, RZ, 0x8, R29 ;  /* 0x00000008ff1c7819 */ /* 0x000fe4000001161d */
[----:B------:R-:W-:-:S02]  /*102e30*/  LOP3.LUT R69, R69, R10, RZ, 0xfc, !PT ;  /* 0x0000000a45457212 */ /* 0x000fc400078efcff */
[----:B------:R-:W-:Y:S01]  /*102e40*/  LOP3.LUT R8, R8, 0xff, RZ, 0xc0, !PT ;  /* 0x000000ff08087812 */ /* 0x000fe200078ec0ff */
[----:B------:R-:W2:Y:S01]  /*102e50*/  LDL.64 R10, [R1+0x48] ;  /* 0x00004800010a7983 */ /* 0x000ea20000100a00 */
[----:B------:R-:W-:Y:S02]  /*102e60*/  LOP3.LUT R29, R29, 0xff, RZ, 0xc0, !PT ;  /* 0x000000ff1d1d7812 */ /* 0x000fe400078ec0ff */
[----:B------:R-:W-:Y:S02]  /*102e70*/  LOP3.LUT R0, R0, 0xffff, RZ, 0xc0, !PT ;  /* 0x0000ffff00007812 */ /* 0x000fe400078ec0ff */
[----:B------:R-:W-:Y:S02]  /*102e80*/  LOP3.LUT R44, R28, 0xffff, RZ, 0xc0, !PT ;  /* 0x0000ffff1c2c7812 */ /* 0x000fe400078ec0ff */
[C---:B------:R-:W-:Y:S02]  /*102e90*/  LOP3.LUT R46, R17.reuse, 0xffff, RZ, 0xc0, !PT ;  /* 0x0000ffff112e7812 */ /* 0x040fe400078ec0ff */
[----:B------:R-:W-:-:S02]  /*102ea0*/  PRMT R52, R17, 0x7732, RZ ;  /* 0x0000773211347816 */ /* 0x000fc400000000ff */
[C---:B------:R-:W-:Y:S02]  /*102eb0*/  LOP3.LUT R48, R19.reuse, 0xffff, RZ, 0xc0, !PT ;  /* 0x0000ffff13307812 */ /* 0x040fe400078ec0ff */
[----:B------:R-:W-:Y:S02]  /*102ec0*/  PRMT R54, R19, 0x7732, RZ ;  /* 0x0000773213367816 */ /* 0x000fe400000000ff */
[----:B------:R-:W4:Y:S01]  /*102ed0*/  LDL.128 R16, [R1+0x20] ;  /* 0x0000200001107983 */ /* 0x000f220000100c00 */
[----:B------:R-:W-:Y:S01]  /*102ee0*/  PRMT R77, R32, 0x6540, R31 ;  /* 0x00006540204d7816 */ /* 0x000fe2000000001f */
        /* <DEDUP_REMOVED lines=14> */
[----:B------:R-:W-:Y:S01]  /*102fd0*/  LOP3.LUT R33, R33, 0xff, R46, 0xf8, !PT ;  /* 0x000000ff21217812 */ /* 0x000fe200078ef82e */
[----:B------:R-:W3:Y:S01]  /*102fe0*/  LDL.128 R52, [R1+0x50] ;  /* 0x0000500001347983 */ /* 0x000ee20000100c00 */
[----:B------:R-:W-:-:S02]  /*102ff0*/  LOP3.LUT R31, R31, 0xff, R48, 0xf8, !PT ;  /* 0x000000ff1f1f7812 */ /* 0x000fc400078ef830 */
[----:B------:R-:W-:Y:S01]  /*103000*/  PRMT R0, R0, 0x7104, RZ ;  /* 0x0000710400007816 */ /* 0x000fe200000000ff */
[----:B------:R-:W3:Y:S01]  /*103010*/  LDL.128 R44, [R1+0x10] ;  /* 0x00001000012c7983 */ /* 0x000ee20000100c00 */
        /* <DEDUP_REMOVED lines=14> */
[----:B------:R-:W-:Y:S02]  /*103100*/  LOP3.LUT R77, R34, R77, R32, 0xfe, !PT ;  /* 0x0000004d224d7212 */ /* 0x000fe400078efe20 */
[----:B------:R-:W-:Y:S02]  /*103110*/  LOP3.LUT R33, R33, R0, RZ, 0xfc, !PT ;  /* 0x0000000021217212 */ /* 0x000fe400078efcff */
[----:B------:R-:W-:Y:S02]  /*103120*/  LOP3.LUT R0, R35, R8, RZ, 0xfc, !PT ;  /* 0x0000000823007212 */ /* 0x000fe400078efcff */
[----:B-----5:R-:W-:Y:S02]  /*103130*/  LOP3.LUT R32, R24, 0xffff, RZ, 0xc0, !PT ;  /* 0x0000ffff18207812 */ /* 0x020fe400078ec0ff */
[----:B------:R-:W-:-:S02]  /*103140*/  LOP3.LUT R35, R26, 0xffff, RZ, 0xc0, !PT ;  /* 0x0000ffff1a237812 */ /* 0x000fc400078ec0ff */
[----:B------:R-:W-:Y:S02]  /*103150*/  PRMT R26, R26, 0x7732, RZ ;  /* 0x000077321a1a7816 */ /* 0x000fe400000000ff */
[----:B------:R-:W-:Y:S02]  /*103160*/  SHF.R.U32.HI R8, RZ, 0x8, R32 ;  /* 0x00000008ff087819 */ /* 0x000fe40000011620 */
[----:B------:R-:W-:Y:S02]  /*103170*/  PRMT R24, R24, 0x7732, RZ ;  /* 0x0000773218187816 */ /* 0x000fe400000000ff */
[C---:B------:R-:W-:Y:S02]  /*103180*/  LOP3.LUT R48, R27.reuse, 0xffff, RZ, 0xc0, !PT ;  /* 0x0000ffff1b307812 */ /* 0x040fe400078ec0ff */
[----:B------:R-:W-:Y:S01]  /*103190*/  PRMT R65, R27, 0x7732, RZ ;  /* 0x000077321b417816 */ /* 0x000fe200000000ff */
[----:B------:R-:W-:Y:S01]  /*1031a0*/  IMAD.MOV.U32 R27, RZ, RZ, R26 ;  /* 0x000000ffff1b7224 */ /* 0x000fe200078e001a */
[----:B------:R-:W-:-:S02]  /*1031b0*/  LOP3.LUT R57, R8, 0xff, RZ, 0xc0, !PT ;  /* 0x000000ff08397812 */ /* 0x000fc400078ec0ff */
[C---:B------:R-:W-:Y:S02]  /*1031c0*/  LOP3.LUT R34, R25.reuse, 0xffff, RZ, 0xc0, !PT ;  /* 0x0000ffff19227812 */ /* 0x040fe400078ec0ff */
[----:B------:R-:W-:Y:S02]  /*1031d0*/  PRMT R64, R25, 0x7732, RZ ;  /* 0x0000773219407816 */ /* 0x000fe400000000ff */
[----:B------:R-:W-:Y:S02]  /*1031e0*/  SHF.R.U32.HI R8, RZ, 0x8, R24 ;  /* 0x00000008ff087819 */ /* 0x000fe40000011618 */
        /* <DEDUP_REMOVED lines=17> */
[----:B------:R-:W-:Y:S02]  /*103300*/  LOP3.LUT R57, R57, 0xff, R34, 0xf8, !PT ;  /* 0x000000ff39397812 */ /* 0x000fe400078ef822 */
[----:B------:R-:W-:Y:S02]  /*103310*/  PRMT R8, R8, 0x7104, RZ ;  /* 0x0000710408087816 */ /* 0x000fe400000000ff */
[----:B------:R-:W-:-:S02]  /*103320*/  SHF.R.U32.HI R25, RZ, 0x8, R48 ;  /* 0x00000008ff197819 */ /* 0x000fc40000011630 */
[----:B------:R-:W-:Y:S02]  /*103330*/  LOP3.LUT R32, R27, 0xff, R48, 0xf8, !PT ;  /* 0x000000ff1b207812 */ /* 0x000fe400078ef830 */
[----:B------:R-:W-:Y:S02]  /*103340*/  LOP3.LUT R27, R57, R8, RZ, 0xfc, !PT ;  /* 0x00000008391b7212 */ /* 0x000fe400078efcff */
[----:B------:R-:W-:Y:S02]  /*103350*/  SHF.R.U32.HI R8, RZ, 0x8, R64 ;  /* 0x00000008ff087819 */ /* 0x000fe40000011640 */
[----:B------:R-:W-:Y:S01]  /*103360*/  PRMT R25, R25, 0x7104, RZ ;  /* 0x0000710419197816 */ /* 0x000fe200000000ff */
[----:B------:R-:W-:Y:S01]  /*103370*/  IMAD.U32 R64, R64, 0x10000, RZ ;  /* 0x0001000040407824 */ /* 0x000fe200078e00ff */
[----:B------:R-:W-:Y:S02]  /*103380*/  LOP3.LUT R8, R8, 0xffff, RZ, 0xc0, !PT ;  /* 0x0000ffff08087812 */ /* 0x000fe400078ec0ff */
[----:B------:R-:W-:-:S02]  /*103390*/  LOP3.LUT R32, R32, R25, RZ, 0xfc, !PT ;  /* 0x0000001920207212 */ /* 0x000fc400078efcff */
[----:B------:R-:W-:Y:S01]  /*1033a0*/  SHF.R.U32.HI R25, RZ, 0x8, R65 ;  /* 0x00000008ff197819 */ /* 0x000fe20000011641 */
[----:B------:R-:W-:Y:S01]  /*1033b0*/  IMAD.U32 R65, R65, 0x10000, RZ ;  /* 0x0001000041417824 */ /* 0x000fe200078e00ff */
[----:B------:R-:W-:Y:S01]  /*1033c0*/  LOP3.LUT R27, R27, 0xff0000, R64, 0xf8, !PT ;  /* 0x00ff00001b1b7812 */ /* 0x000fe200078ef840 */
[----:B------:R-:W-:Y:S01]  /*1033d0*/  IMAD.SHL.U32 R8, R8, 0x1000000, RZ ;  /* 0x0100000008087824 */ /* 0x000fe200078e00ff */
[----:B------:R-:W-:Y:S02]  /*1033e0*/  LOP3.LUT R48, R6, 0xffff, RZ, 0xc0, !PT ;  /* 0x0000ffff06307812 */ /* 0x000fe400078ec0ff */
[----:B------:R-:W-:Y:S02]  /*1033f0*/  LOP3.LUT R32, R32, 0xff0000, R65, 0xf8, !PT ;  /* 0x00ff000020207812 */ /* 0x000fe400078ef841 */
[----:B------:R-:W-:Y:S02]  /*103400*/  LOP3.LUT R65, R27, R8, RZ, 0xfc, !PT ;  /* 0x000000081b417212 */ /* 0x000fe400078efcff */
[----:B------:R-:W-:-:S02]  /*103410*/  LOP3.LUT R8, R4, 0xffff, RZ, 0xc0, !PT ;  /* 0x0000ffff04087812 */ /* 0x000fc400078ec0ff */
[----:B------:R-:W-:Y:S02]  /*103420*/  PRMT R6, R6, 0x7732, RZ ;  /* 0x0000773206067816 */ /* 0x000fe400000000ff */
[----:B------:R-:W-:Y:S02]  /*103430*/  PRMT R35, R35, 0x6540, R60 ;  /* 0x0000654023237816 */ /* 0x000fe4000000003c */
[----:B------:R-:W-:Y:S02]  /*103440*/  PRMT R34, R4, 0x7732, RZ ;  /* 0x0000773204227816 */ /* 0x000fe400000000ff */
[C---:B------:R-:W-:Y:S02]  /*103450*/  LOP3.LUT R60, R7.reuse, 0xffff, RZ, 0xc0, !PT ;  /* 0x0000ffff073c7812 */ /* 0x040fe400078ec0ff */
[----:B------:R-:W-:Y:S01]  /*103460*/  PRMT R72, R7, 0x7732, RZ ;  /* 0x0000773207487816 */ /* 0x000fe200000000ff */
[----:B------:R-:W-:Y:S01]  /*103470*/  IMAD.MOV.U32 R7, RZ, RZ, R6 ;  /* 0x000000ffff077224 */ /* 0x000fe200078e0006 */
[----:B------:R-:W-:-:S02]  /*103480*/  SHF.R.U32.HI R4, RZ, 0x8, R8 ;  /* 0x00000008ff047819 */ /* 0x000fc40000011608 */
[----:B------:R-:W-:Y:S02]  /*103490*/  LOP3.LUT R25, R25, 0xffff, RZ, 0xc0, !PT ;  /* 0x0000ffff19197812 */ /* 0x000fe400078ec0ff */
[C---:B------:R-:W-:Y:S02]  /*1034a0*/  LOP3.LUT R27, R5.reuse, 0xffff, RZ, 0xc0, !PT ;  /* 0x0000ffff051b7812 */ /* 0x040fe400078ec0ff */
[----:B------:R-:W-:Y:S02]  /*1034b0*/  PRMT R70, R5, 0x7732, RZ ;  /* 0x0000773205467816 */ /* 0x000fe400000000ff */
[----:B------:R-:W-:Y:S02]  /*1034c0*/  LOP3.LUT R83, R4, 0xff, RZ, 0xc0, !PT ;  /* 0x000000ff04537812 */ /* 0x000fe400078ec0ff */
[----:B------:R-:W-:Y:S02]  /*1034d0*/  SHF.R.U32.HI R5, RZ, 0x8, R48 ;  /* 0x00000008ff057819 */ /* 0x000fe40000011630 */
[----:B------:R-:W-:-:S02]  /*1034e0*/  SHF.R.U32.HI R4, RZ, 0x8, R34 ;  /* 0x00000008ff047819 */ /* 0x000fc40000011622 */
[----:B------:R-:W-:Y:S01]  /*1034f0*/  SHF.R.U32.HI R6, RZ, 0x8, R7 ;  /* 0x00000008ff067819 */ /* 0x000fe20000011607 */
[----:B------:R-:W-:Y:S01]  /*103500*/  IMAD.SHL.U32 R25, R25, 0x1000000, RZ ;  /* 0x0100000019197824 */ /* 0x000fe200078e00ff */
[----:B------:R-:W-:Y:S02]  /*103510*/  LOP3.LUT R26, R24, R35, R26, 0xfe, !PT ;  /* 0x00000023181a7212 */ /* 0x000fe400078efe1a */
[----:B------:R-:W-:Y:S02]  /*103520*/  LOP3.LUT R34, R34, 0xff, RZ, 0xc0, !PT ;  /* 0x000000ff22227812 */ /* 0x000fe400078ec0ff */
[----:B------:R-:W-:Y:S02]  /*103530*/  LOP3.LUT R79, R5, 0xff, RZ, 0xc0, !PT ;  /* 0x000000ff054f7812 */ /* 0x000fe400078ec0ff */
[----:B------:R-:W-:Y:S02]  /*103540*/  LOP3.LUT R24, R4, 0xffff, RZ, 0xc0, !PT ;  /* 0x0000ffff04187812 */ /* 0x000fe400078ec0ff */
[----:B------:R-:W-:-:S02]  /*103550*/  LOP3.LUT R5, R7, 0xff, RZ, 0xc0, !PT ;  /* 0x000000ff07057812 */ /* 0x000fc400078ec0ff */
[----:B------:R-:W-:Y:S01]  /*103560*/  LOP3.LUT R6, R6, 0xffff, RZ, 0xc0, !PT ;  /* 0x0000ffff06067812 */ /* 0x000fe200078ec0ff */
[----:B------:R-:W-:Y:S01]  /*103570*/  IMAD.WIDE.U32 R34, R34, 0x10000, RZ ;  /* 0x0001000022227825 */ /* 0x000fe200078e00ff */
[----:B------:R-:W-:Y:S02]  /*103580*/  LOP3.LUT R32, R32, R25, RZ, 0xfc, !PT ;  /* 0x0000001920207212 */ /* 0x000fe400078efcff */
[----:B------:R-:W-:Y:S01]  /*103590*/  LOP3.LUT R57, R80, R85, R78, 0xfe, !PT ;  /* 0x0000005550397212 */ /* 0x000fe200078efe4e */
        /* <DEDUP_REMOVED lines=8> */
[----:B------:R-:W-:Y:S02]  /*103620*/  SHF.R.U32.HI R5, RZ, 0x8, R27 ;  /* 0x00000008ff057819 */ /* 0x000fe4000001161b */
[----:B------:R-:W-:Y:S01]  /*103630*/  PRMT R83, R8, 0x6540, R83 ;  /* 0x0000654008537816 */ /* 0x000fe20000000053 */
[----:B------:R-:W-:Y:S01]  /*103640*/  IMAD.MOV.U32 R8, RZ, RZ, R70 ;  /* 0x000000ffff087224 */ /* 0x000fe200078e0046 */
[----:B------:R-:W-:Y:S02]  /*103650*/  LOP3.LUT R48, R48, 0xff, R27, 0xf8, !PT ;  /* 0x000000ff30307812 */ /* 0x000fe400078ef81b */
[----:B------:R-:W-:Y:S02]  /*103660*/  PRMT R5, R5, 0x7104, RZ ;  /* 0x0000710405057816 */ /* 0x000fe400000000ff */
[----:B------:R-:W-:-:S02]  /*103670*/  SHF.R.U32.HI R7, RZ, 0x8, R60 ;  /* 0x00000008ff077819 */ /* 0x000fc4000001163c */
[----:B------:R-:W-:Y:S02]  /*103680*/  LOP3.LUT R27, R48, R5, RZ, 0xfc, !PT ;  /* 0x00000005301b7212 */ /* 0x000fe400078efcff */
[----:B------:R-:W-:Y:S02]  /*103690*/  SHF.R.U32.HI R5, RZ, 0x8, R8 ;  /* 0x00000008ff057819 */ /* 0x000fe40000011608 */
[----:B------:R-:W-:Y:S01]  /*1036a0*/  LOP3.LUT R64, R25, 0xff, R60, 0xf8, !PT ;  /* 0x000000ff19407812 */ /* 0x000fe200078ef83c */
[----:B------:R-:W-:Y:S01]  /*1036b0*/  IMAD.MOV.U32 R25, RZ, RZ, R72 ;  /* 0x000000ffff197224 */ /* 0x000fe200078e0048 */
[----:B------:R-:W-:Y:S01]  /*1036c0*/  PRMT R7, R7, 0x7104, RZ ;  /* 0x0000710407077816 */ /* 0x000fe200000000ff */
[----:B------:R-:W-:Y:S01]  /*1036d0*/  IMAD.U32 R8, R8, 0x10000, RZ ;  /* 0x0001000008087824 */ /* 0x000fe200078e00ff */
[----:B------:R-:W-:Y:S02]  /*1036e0*/  LOP3.LUT R5, R5, 0xffff, RZ, 0xc0, !PT ;  /* 0x0000ffff05057812 */ /* 0x000fe400078ec0ff */
[----:B------:R-:W-:-:S02]  /*1036f0*/  LOP3.LUT R64, R64, R7, RZ, 0xfc, !PT ;  /* 0x0000000740407212 */ /* 0x000fc400078efcff */
[----:B------:R-:W-:Y:S01]  /*103700*/  SHF.R.U32.HI R7, RZ, 0x8, R25 ;  /* 0x00000008ff077819 */ /* 0x000fe20000011619 */
[----:B------:R-:W-:Y:S01]  /*103710*/  IMAD.SHL.U32 R5, R5, 0x1000000, RZ ;  /* 0x0100000005057824 */ /* 0x000fe200078e00ff */
[----:B------:R-:W-:Y:S01]  /*103720*/  LOP3.LUT R8, R27, 0xff0000, R8, 0xf8, !PT ;  /* 0x00ff00001b087812 */ /* 0x000fe200078ef808 */
[----:B------:R-:W-:Y:S01]  /*103730*/  IMAD.U32 R25, R25, 0x10000, RZ ;  /* 0x0001000019197824 */ /* 0x000fe200078e00ff */
[----:B------:R-:W-:Y:S02]  /*103740*/  LOP3.LUT R7, R7, 0xffff, RZ, 0xc0, !PT ;  /* 0x0000ffff07077812 */ /* 0x000fe400078ec0ff */
[----:B------:R-:W-:Y:S02]  /*103750*/  LOP3.LUT R60, R8, R5, RZ, 0xfc, !PT ;  /* 0x00000005083c7212 */ /* 0x000fe400078efcff */
[----:B------:R-:W-:Y:S01]  /*103760*/  LOP3.LUT R8, R12, 0xffff, RZ, 0xc0, !PT ;  /* 0x0000ffff0c087812 */ /* 0x000fe200078ec0ff */
[----:B------:R-:W-:Y:S01]  /*103770*/  IMAD.SHL.U32 R7, R7, 0x1000000, RZ ;  /* 0x0100000007077824 */ /* 0x000fe200078e00ff */
[----:B------:R-:W-:-:S02]  /*103780*/  LOP3.LUT R64, R64, 0xff0000, R25, 0xf8, !PT ;  /* 0x00ff000040407812 */ /* 0x000fc400078ef819 */
[----:B------:R-:W-:Y:S02]  /*103790*/  LOP3.LUT R48, R6, R79, R4, 0xfe, !PT ;  /* 0x0000004f06307212 */ /* 0x000fe400078efe04 */
[----:B------:R-:W-:Y:S02]  /*1037a0*/  LOP3.LUT R25, R14, 0xffff, RZ, 0xc0, !PT ;  /* 0x0000ffff0e197812 */ /* 0x000fe400078ec0ff */
[----:B------:R-:W-:Y:S02]  /*1037b0*/  PRMT R6, R12, 0x7732, RZ ;  /* 0x000077320c067816 */ /* 0x000fe400000000ff */
[----:B------:R-:W-:Y:S02]  /*1037c0*/  PRMT R12, R14, 0x7732, RZ ;  /* 0x000077320e0c7816 */ /* 0x000fe400000000ff */
[----:B------:R-:W-:Y:S02]  /*1037d0*/  SHF.R.U32.HI R4, RZ, 0x8, R8 ;  /* 0x00000008ff047819 */ /* 0x000fe40000011608 */
[----:B------:R-:W-:-:S02]  /*1037e0*/  SHF.R.U32.HI R5, RZ, 0x8, R25 ;  /* 0x00000008ff057819 */ /* 0x000fc40000011619 */
[----:B------:R-:W-:Y:S02]  /*1037f0*/  LOP3.LUT R64, R64, R7, RZ, 0xfc, !PT ;  /* 0x0000000740407212 */ /* 0x000fe400078efcff */
[----:B------:R-:W-:Y:S02]  /*103800*/  LOP3.LUT R79, R4, 0xff, RZ, 0xc0, !PT ;  /* 0x000000ff044f7812 */ /* 0x000fe400078ec0ff */
        /* <DEDUP_REMOVED lines=21> */
[----:B------:R-:W-:Y:S01]  /*103960*/  PRMT R79, R8, 0x6540, R79 ;  /* 0x00006540084f7816 */ /* 0x000fe2000000004f */
[----:B------:R-:W-:Y:S01]  /*103970*/  IMAD.MOV.U32 R8, RZ, RZ, R72 ;  /* 0x000000ffff087224 */ /* 0x000fe200078e0048 */
[----:B------:R-:W-:Y:S02]  /*103980*/  LOP3.LUT R24, R15, 0xff, R24, 0xf8, !PT ;  /* 0x000000ff0f187812 */ /* 0x000fe400078ef818 */
[----:B------:R-:W-:Y:S02]  /*103990*/  PRMT R5, R5, 0x7104, RZ ;  /* 0x0000710405057816 */ /* 0x000fe400000000ff */
[----:B------:R-:W-:Y:S02]  /*1039a0*/  SHF.R.U32.HI R7, RZ, 0x8, R27 ;  /* 0x00000008ff077819 */ /* 0x000fe4000001161b */
[----:B------:R-:W-:Y:S01]  /*1039b0*/  LOP3.LUT R15, R24, R5, RZ, 0xfc, !PT ;  /* 0x00000005180f7212 */ /* 0x000fe200078efcff */
[----:B------:R-:W-:Y:S01]  /*1039c0*/  IMAD.MOV.U32 R13, RZ, RZ, R76 ;  /* 0x000000ffff0d7224 */ /* 0x000fe200078e004c */
[----:B------:R-:W-:-:S02]  /*1039d0*/  SHF.R.U32.HI R5, RZ, 0x8, R8 ;  /* 0x00000008ff057819 */ /* 0x000fc40000011608 */
[----:B------:R-:W-:Y:S02]  /*1039e0*/  LOP3.LUT R74, R74, 0xff, R27, 0xf8, !PT ;  /* 0x000000ff4a4a7812 */ /* 0x000fe400078ef81b */
        /* <DEDUP_REMOVED lines=9> */
[----:B------:R-:W-:Y:S02]  /*103a80*/  PRMT R25, R25, 0x6540, R70 ;  /* 0x0000654019197816 */ /* 0x000fe40000000046 */
[----:B------:R-:W-:Y:S01]  /*103a90*/  LOP3.LUT R70, R14, R79, R6, 0xfe, !PT ;  /* 0x0000004f0e467212 */ /* 0x000fe200078efe06 */
[----:B------:R-:W-:Y:S01]  /*103aa0*/  IMAD.SHL.U32 R7, R7, 0x1000000, RZ ;  /* 0x0100000007077824 */ /* 0x000fe200078e00ff */
[----:B------:R-:W-:Y:S02]  /*103ab0*/  LOP3.LUT R79, R8, R5, RZ, 0xfc, !PT ;  /* 0x00000005084f7212 */ /* 0x000fe400078efcff */
[----:B--2---:R-:W-:Y:S02]  /*103ac0*/  LOP3.LUT R8, R36, 0xffff, RZ, 0xc0, !PT ;  /* 0x0000ffff24087812 */ /* 0x004fe400078ec0ff */
[----:B------:R-:W-:Y:S02]  /*103ad0*/  LOP3.LUT R74, R74, 0xff0000, R13, 0xf8, !PT ;  /* 0x00ff00004a4a7812 */ /* 0x000fe400078ef80d */
[----:B------:R-:W-:-:S02]  /*103ae0*/  LOP3.LUT R72, R12, R25, R4, 0xfe, !PT ;  /* 0x000000190c487212 */ /* 0x000fc400078efe04 */
[----:B------:R-:W-:Y:S02]  /*103af0*/  SHF.R.U32.HI R4, RZ, 0x8, R8 ;  /* 0x00000008ff047819 */ /* 0x000fe40000011608 */
[----:B------:R-:W-:Y:S02]  /*103b00*/  LOP3.LUT R74, R74, R7, RZ, 0xfc, !PT ;  /* 0x000000074a4a7212 */ /* 0x000fe400078efcff */
[----:B------:R-:W-:Y:S02]  /*103b10*/  PRMT R36, R36, 0x7732, RZ ;  /* 0x0000773224247816 */ /* 0x000fe400000000ff */
[C---:B------:R-:W-:Y:S02]  /*103b20*/  LOP3.LUT R15, R38.reuse, 0xffff, RZ, 0xc0, !PT ;  /* 0x0000ffff260f7812 */ /* 0x040fe400078ec0ff */
[----:B------:R-:W-:Y:S02]  /*103b30*/  PRMT R7, R38, 0x7732, RZ ;  /* 0x0000773226077816 */ /* 0x000fe400000000ff */
[----:B------:R-:W-:-:S02]  /*103b40*/  LOP3.LUT R27, R4, 0xff, RZ, 0xc0, !PT ;  /* 0x000000ff041b7812 */ /* 0x000fc400078ec0ff */
[----:B------:R-:W-:Y:S02]  /*103b50*/  SHF.R.U32.HI R5, RZ, 0x8, R15 ;  /* 0x00000008ff057819 */ /* 0x000fe4000001160f */
        /* <DEDUP_REMOVED lines=11> */
[----:B------:R-:W-:Y:S02]  /*103c10*/  SHF.L.U64.HI R35, R27, 0x8, RZ ;  /* 0x000000081b237819 */ /* 0x000fe400000102ff */
[----:B------:R-:W-:Y:S01]  /*103c20*/  SHF.L.U64.HI R25, R38, 0x8, RZ ;  /* 0x0000000826197819 */ /* 0x000fe200000102ff */
[----:B------:R-:W-:Y:S01]  /*103c30*/  IMAD.WIDE.U32 R4, R5, 0x10000, RZ ;  /* 0x0001000005047825 */ /* 0x000fe200078e00ff */
[----:B------:R-:W-:-:S03]  /*103c40*/  LOP3.LUT R24, R39, 0xffff, RZ, 0xc0, !PT ;  /* 0x0000ffff27187812 */ /* 0x000fc600078ec0ff */
[----:B------:R-:W-:Y:S01]  /*103c50*/  IMAD.WIDE.U32 R6, R6, 0x1000000, RZ ;  /* 0x0100000006067825 */ /* 0x000fe200078e00ff */
[----:B------:R-:W-:Y:S02]  /*103c60*/  PRMT R78, R39, 0x7732, RZ ;  /* 0x00007732274e7816 */ /* 0x000fe400000000ff */
[----:B------:R-:W-:Y:S02]  /*103c70*/  PRMT R39, R15, 0x6540, R38 ;  /* 0x000065400f277816 */ /* 0x000fe40000000026 */
[----:B------:R-:W-:Y:S02]  /*103c80*/  LOP3.LUT R15, R13, R35, R37, 0xfe, !PT ;  /* 0x000000230d0f7212 */ /* 0x000fe400078efe25 */
[----:B------:R-:W-:Y:S02]  /*103c90*/  LOP3.LUT R13, R7, R25, R5, 0xfe, !PT ;  /* 0x00000019070d7212 */ /* 0x000fe400078efe05 */
[--C-:B------:R-:W-:Y:S02]  /*103ca0*/  SHF.R.U32.HI R7, RZ, 0x8, R24.reuse ;  /* 0x00000008ff077819 */ /* 0x100fe40000011618 */
[----:B------:R-:W-:Y:S01]  /*103cb0*/  LOP3.LUT R38, R13, 0xff, R24, 0xf8, !PT ;  /* 0x000000ff0d267812 */ /* 0x000fe200078ef818 */
[----:B------:R-:W-:Y:S01]  /*103cc0*/  IMAD.MOV.U32 R13, RZ, RZ, R78 ;  /* 0x000000ffff0d7224 */ /* 0x000fe200078e004e */
[----:B------:R-:W-:-:S02]  /*103cd0*/  PRMT R7, R7, 0x7104, RZ ;  /* 0x0000710407077816 */ /* 0x000fc400000000ff */
[----:B------:R-:W-:Y:S02]  /*103ce0*/  SHF.R.U32.HI R5, RZ, 0x8, R14 ;  /* 0x00000008ff057819 */ /* 0x000fe4000001160e */
[----:B------:R-:W-:Y:S02]  /*103cf0*/  LOP3.LUT R38, R38, R7, RZ, 0xfc, !PT ;  /* 0x0000000726267212 */ /* 0x000fe400078efcff */
[----:B------:R-:W-:Y:S01]  /*103d00*/  PRMT R27, R8, 0x6540, R27 ;  /* 0x00006540081b7816 */ /* 0x000fe2000000001b */
        /* <DEDUP_REMOVED lines=16> */
[----:B------:R-:W-:Y:S02]  /*103e10*/  LOP3.LUT R14, R42, 0xffff, RZ, 0xc0, !PT ;  /* 0x0000ffff2a0e7812 */ /* 0x000fe400078ec0ff */
[----:B------:R-:W-:Y:S02]  /*103e20*/  LOP3.LUT R39, R6, R39, R4, 0xfe, !PT ;  /* 0x0000002706277212 */ /* 0x000fe400078efe04 */
[----:B------:R-:W-:Y:S02]  /*103e30*/  SHF.R.U32.HI R4, RZ, 0x8, R7 ;  /* 0x00000008ff047819 */ /* 0x000fe40000011607 */
[----:B------:R-:W-:Y:S02]  /*103e40*/  LOP3.LUT R37, R8, R5, RZ, 0xfc, !PT ;  /* 0x0000000508257212 */ /* 0x000fe400078efcff */
[----:B------:R-:W-:Y:S02]  /*103e50*/  PRMT R40, R40, 0x7732, RZ ;  /* 0x0000773228287816 */ /* 0x000fe400000000ff */
[----:B------:R-:W-:-:S02]  /*103e60*/  SHF.R.U32.HI R5, RZ, 0x8, R14 ;  /* 0x00000008ff057819 */ /* 0x000fc4000001160e */
[----:B------:R-:W-:Y:S02]  /*103e70*/  LOP3.LUT R36, R12, R27, R36, 0xfe, !PT ;  /* 0x0000001b0c247212 */ /* 0x000fe400078efe24 */
        /* <DEDUP_REMOVED lines=8> */
[----:B------:R-:W-:Y:S02]  /*103f00*/  PRMT R35, R7, 0x6540, R12 ;  /* 0x0000654007237816 */ /* 0x000fe4000000000c */
[----:B------:R-:W-:Y:S02]  /*103f10*/  LOP3.LUT R7, R5, 0xffff, RZ, 0xc0, !PT ;  /* 0x0000ffff05077812 */ /* 0x000fe400078ec0ff */
[----:B------:R-:W-:-:S02]  /*103f20*/  LOP3.LUT R15, R43, 0xffff, RZ, 0xc0, !PT ;  /* 0x0000ffff2b0f7812 */ /* 0x000fc400078ec0ff */
[----:B------:R-:W-:Y:S02]  /*103f30*/  PRMT R76, R43, 0x7732, RZ ;  /* 0x000077322b4c7816 */ /* 0x000fe400000000ff */
        /* <DEDUP_REMOVED lines=9> */
[----:B------:R-:W-:Y:S02]  /*103fd0*/  LOP3.LUT R13, R13, R43, R41, 0xfe, !PT ;  /* 0x0000002b0d0d7212 */ /* 0x000fe400078efe29 */
[----:B------:R-:W-:Y:S02]  /*103fe0*/  LOP3.LUT R12, R7, R27, R5, 0xfe, !PT ;  /* 0x0000001b070c7212 */ /* 0x000fe400078efe05 */
[--C-:B------:R-:W-:Y:S02]  /*103ff0*/  SHF.R.U32.HI R5, RZ, 0x8, R8.reuse ;  /* 0x00000008ff057819 */ /* 0x100fe40000011608 */
[----:B------:R-:W-:Y:S01]  /*104000*/  LOP3.LUT R42, R13, 0xff, R8, 0xf8, !PT ;  /* 0x000000ff0d2a7812 */ /* 0x000fe200078ef808 */
[----:B------:R-:W-:Y:S01]  /*104010*/  IMAD.MOV.U32 R8, RZ, RZ, R24 ;  /* 0x000000ffff087224 */ /* 0x000fe200078e0018 */
[----:B------:R-:W-:-:S02]  /*104020*/  PRMT R5, R5, 0x7104, RZ ;  /* 0x0000710405057816 */ /* 0x000fc400000000ff */
[----:B------:R-:W-:Y:S02]  /*104030*/  ISETP.GE.U32.AND P0, PT, R66, -0x80, PT ;  /* 0xffffff804200780c */ /* 0x000fe40003f06070 */
[----:B------:R-:W-:Y:S01]  /*104040*/  LOP3.LUT R42, R42, R5, RZ, 0xfc, !PT ;  /* 0x000000052a2a7212 */ /* 0x000fe200078efcff */
[----:B------:R-:W-:Y:S01]  /*104050*/  IMAD.U32 R5, R8, 0x10000, RZ ;  /* 0x0001000008057824 */ /* 0x000fe200078e00ff */
[----:B------:R-:W-:-:S04]  /*104060*/  ISETP.GE.U32.AND.EX P0, PT, R67, -0x1, PT, P0 ;  /* 0xffffffff4300780c */ /* 0x000fc80003f06100 */
[----:B------:R-:W-:Y:S02]  /*104070*/  LOP3.LUT R42, R42, 0xff0000, R5, 0xf8, !PT ;  /* 0x00ff00002a2a7812 */ /* 0x000fe400078ef805 */
[----:B------:R-:W-:Y:S02]  /*104080*/  SHF.R.U32.HI R5, RZ, 0x8, R8 ;  /* 0x00000008ff057819 */ /* 0x000fe40000011608 */
[----:B------:R-:W-:Y:S02]  /*104090*/  PRMT R25, R14, 0x6540, R25 ;  /* 0x000065400e197816 */ /* 0x000fe40000000019 */
[----:B------:R-:W-:Y:S02]  /*1040a0*/  LOP3.LUT R5, R5, 0xffff, RZ, 0xc0, !PT ;  /* 0x0000ffff05057812 */ /* 0x000fe400078ec0ff */
[--C-:B------:R-:W-:Y:S02]  /*1040b0*/  SHF.R.U32.HI R7, RZ, 0x8, R15.reuse ;  /* 0x00000008ff077819 */ /* 0x100fe4000001160f */
[----:B------:R-:W-:Y:S01]  /*1040c0*/  LOP3.LUT R43, R12, 0xff, R15, 0xf8, !PT ;  /* 0x000000ff0c2b7812 */ /* 0x000fe200078ef80f */
[----:B------:R-:W-:Y:S01]  /*1040d0*/  IMAD.SHL.U32 R5, R5, 0x1000000, RZ ;  /* 0x0100000005057824 */ /* 0x000fe200078e00ff */
[----:B------:R-:W-:-:S02]  /*1040e0*/  @P0 IADD3 R10, P2, R10, 0x1, RZ ;  /* 0x000000010a0a0810 */ /* 0x000fc40007f5e0ff */
[----:B------:R-:W-:Y:S01]  /*1040f0*/  PRMT R12, R7, 0x7104, RZ ;  /* 0x00007104070c7816 */ /* 0x000fe200000000ff */
[----:B------:R-:W-:Y:S01]  /*104100*/  IMAD.MOV.U32 R7, RZ, RZ, R76 ;  /* 0x000000ffff077224 */ /* 0x000fe200078e004c */
[----:B------:R-:W-:Y:S02]  /*104110*/  LOP3.LUT R41, R6, R25, R4, 0xfe, !PT ;  /* 0x0000001906297212 */ /* 0x000fe400078efe04 */
[----:B------:R-:W-:Y:S02]  /*104120*/  IADD3 R4, P1, R66, 0x80, RZ ;  /* 0x0000008042047810 */ /* 0x000fe40007f3e0ff */
[----:B----4-:R-:W-:Y:S01]  /*104130*/  IADD3 R25, P3, P4, R18, R22, R75 ;  /* 0x0000001612197210 */ /* 0x010fe20007c7e04b */
[----:B------:R-:W-:Y:S01]  /*104140*/  @P0 IMAD.X R11, RZ, RZ, R11, P2 ;  /* 0x000000ffff0b0224 */ /* 0x000fe200010e060b */
[----:B------:R-:W-:Y:S01]  /*104150*/  LOP3.LUT R42, R42, R5, RZ, 0xfc, !PT ;  /* 0x000000052a2a7212 */ /* 0x000fe200078efcff */
[----:B------:R-:W-:Y:S01]  /*104160*/  IMAD.X R5, RZ, RZ, R67, P1 ;  /* 0x000000ffff057224 */ /* 0x000fe200008e0643 */
[----:B------:R-:W-:-:S02]  /*104170*/  IADD3.X R66, R19, R23, R69, P3, P4 ;  /* 0x0000001713427210 */ /* 0x000fc40001fe8445 */
[----:B------:R-:W-:Y:S02]  /*104180*/  SHF.R.U32.HI R6, RZ, 0x8, R7 ;  /* 0x00000008ff067819 */ /* 0x000fe40000011607 */
[----:B------:R-:W-:Y:S02]  /*104190*/  IADD3 R83, P1, P2, R16, R20, R59 ;  /* 0x0000001410537210 */ /* 0x000fe40007a3e03b */
[----:B------:R-:W-:Y:S02]  /*1041a0*/  LOP3.LUT R76, R11, 0x9b05688c, R66, 0x96, !PT ;  /* 0x9b05688c0b4c7812 */ /* 0x000fe400078e9642 */
[----:B------:R-:W-:Y:S01]  /*1041b0*/  LOP3.LUT R43, R43, R12, RZ, 0xfc, !PT ;  /* 0x0000000c2b2b7212 */ /* 0x000fe200078efcff */
[----:B------:R-:W-:Y:S01]  /*1041c0*/  IMAD.U32 R12, R7, 0x10000, RZ ;  /* 0x00010000070c7824 */ /* 0x000fe200078e00ff */
[----:B------:R-:W-:Y:S02]  /*1041d0*/  LOP3.LUT R6, R6, 0xffff, RZ, 0xc0, !PT ;  /* 0x0000ffff06067812 */ /* 0x000fe400078ec0ff */
[----:B------:R-:W-:-:S02]  /*1041e0*/  IADD3.X R89, R17, R21, R61, P1, P2 ;  /* 0x0000001511597210 */ /* 0x000fc40000fe443d */
[----:B------:R-:W-:Y:S02]  /*1041f0*/  LOP3.LUT R67, R10, 0x2b3e6c1f, R25, 0x96, !PT ;  /* 0x2b3e6c1f0a437812 */ /* 0x000fe400078e9619 */
[----:B------:R-:W-:Y:S01]  /*104200*/  IADD3 R85, P3, R76, -0x7b3558c5, RZ ;  /* 0x84caa73b4c557810 */ /* 0x000fe20007f7e0ff */
[----:B------:R-:W-:Y:S01]  /*104210*/  IMAD.SHL.U32 R6, R6, 0x1000000, RZ ;  /* 0x0100000006067824 */ /* 0x000fe200078e00ff */
[----:B------:R-:W-:Y:S02]  /*104220*/  LOP3.LUT R24, R5, 0x510e527f, R89, 0x96, !PT ;  /* 0x510e527f05187812 */ /* 0x000fe400078e9659 */
[----:B------:R-:W-:Y:S02]  /*104230*/  LOP3.LUT R43, R43, 0xff0000, R12, 0xf8, !PT ;  /* 0x00ff00002b2b7812 */ /* 0x000fe400078ef80c */
[----:B------:R-:W-:Y:S02]  /*104240*/  IADD3.X R15, R67, -0x4498517b, RZ, P3, !PT ;  /* 0xbb67ae85430f7810 */ /* 0x000fe40001ffe4ff */
[----:B------:R-:W-:-:S02]  /*104250*/  LOP3.LUT R14, R4, 0xade682d1, R83, 0x96, !PT ;  /* 0xade682d1040e7812 */ /* 0x000fc400078e9653 */
[----:B------:R-:W-:Y:S02]  /*104260*/  IADD3 R7, P1, R24, -0xc4336f8, RZ ;  /* 0xf3bcc90818077810 */ /* 0x000fe40007f3e0ff */
[----:B------:R-:W-:Y:S01]  /*104270*/  LOP3.LUT R43, R43, R6, RZ, 0xfc, !PT ;  /* 0x000000062b2b7212 */ /* 0x000fe200078efcff */
[----:B------:R0:W-:Y:S01]  /*104280*/  @P0 STL.64 [R1+0x48], R10 ;  /* 0x0000480a01000387 */ /* 0x0001e20000100a00 */
[----:B------:R-:W-:Y:S02]  /*104290*/  LOP3.LUT R6, R85, R18, RZ, 0x3c, !PT ;  /* 0x0000001255067212 */ /* 0x000fe400078e3cff */
[----:B------:R-:W-:Y:S01]  /*1042a0*/  LOP3.LUT R13, R15, R19, RZ, 0x3c, !PT ;  /* 0x000000130f0d7212 */ /* 0x000fe200078e3cff */
[----:B------:R1:W-:Y:S03]  /*1042b0*/  STL.64 [R1+0x40], R4 ;  /* 0x0000400401007387 */ /* 0x0003e60000100a00 */
[----:B------:R-:W-:-:S02]  /*1042c0*/  SHF.L.W.U32.HI R8, R6, 0x8, R13 ;  /* 0x0000000806087819 */ /* 0x000fc40000010e0d */
[----:B0-----:R-:W-:Y:S02]  /*1042d0*/  IADD3.X R11, R14, 0x6a09e667, RZ, P1, !PT ;  /* 0x6a09e6670e0b7810 */ /* 0x001fe40000ffe4ff */
[----:B------:R-:W-:Y:S02]  /*1042e0*/  IADD3 R27, P0, P1, R28, R44, R77 ;  /* 0x0000002c1c1b7210 */ /* 0x000fe4000791e04d */
[----:B-1----:R-:W-:Y:S02]  /*1042f0*/  IADD3 R5, P4, P5, R8, R25, R73 ;  /* 0x0000001908057210 */ /* 0x002fe40007d9e049 */
[----:B------:R-:W-:Y:S02]  /*104300*/  IADD3.X R35, R29, R45, R33, P0, P1 ;  /* 0x0000002d1d237210 */ /* 0x000fe400007e2421 */
[----:B------:R-:W-:Y:S02]  /*104310*/  IADD3 R25, P2, P3, R30, R46, R57 ;  /* 0x0000002e1e197210 */ /* 0x000fe40007b5e039 */
[----:B------:R-:W-:-:S02]  /*104320*/  SHF.L.W.U32.HI R6, R13, 0x8, R6 ;  /* 0x000000080d067819 */ /* 0x000fc40000010e06 */
[----:B------:R-:W-:Y:S02]  /*104330*/  LOP3.LUT R86, R53, 0x1f83d9ab, R35, 0x96, !PT ;  /* 0x1f83d9ab35567812 */ /* 0x000fe400078e9623 */
[----:B------:R-:W-:Y:S02]  /*104340*/  LOP3.LUT R12, R7, R16, RZ, 0x3c, !PT ;  /* 0x00000010070c7212 */ /* 0x000fe400078e3cff */
[----:B------:R-:W-:Y:S02]  /*104350*/  LOP3.LUT R13, R11, R17, RZ, 0x3c, !PT ;  /* 0x000000110b0d7212 */ /* 0x000fe400078e3cff */
[----:B------:R-:W-:Y:S02]  /*104360*/  IADD3.X R93, R31, R47, R65, P2, P3 ;  /* 0x0000002f1f5d7210 */ /* 0x000fe400017e6441 */
[----:B------:R-:W-:Y:S02]  /*104370*/  LOP3.LUT R97, R52, 0xfb41bd6b, R27, 0x96, !PT ;  /* 0xfb41bd6b34617812 */ /* 0x000fe400078e961b */
[----:B------:R-:W-:-:S02]  /*104380*/  IADD3 R95, P2, R86, -0x16b07d5, RZ ;  /* 0xfe94f82b565f7810 */ /* 0x000fc40007f5e0ff */
[----:B------:R-:W-:Y:S02]  /*104390*/  IADD3.X R4, R6, R66, R71, P4, P5 ;  /* 0x0000004206047210 */ /* 0x000fe400027ea447 */
[----:B------:R-:W-:Y:S02]  /*1043a0*/  LOP3.LUT R10, R5, R76, RZ, 0x3c, !PT ;  /* 0x0000004c050a7212 */ /* 0x000fe400078e3cff */
[----:B------:R-:W-:Y:S02]  /*1043b0*/  SHF.L.W.U32.HI R81, R12, 0x8, R13 ;  /* 0x000000080c517819 */ /* 0x000fe40000010e0d */
[----:B------:R-:W-:Y:S02]  /*1043c0*/  LOP3.LUT R76, R55, 0x5be0cd19, R93, 0x96, !PT ;  /* 0x5be0cd19374c7812 */ /* 0x000fe400078e965d */
[----:B------:R-:W-:Y:S02]  /*1043d0*/  IADD3.X R99, R97, 0x3c6ef372, RZ, P2, !PT ;  /* 0x3c6ef37261637810 */ /* 0x000fe400017fe4ff */
[----:B------:R-:W-:-:S02]  /*1043e0*/  SHF.L.W.U32.HI R66, R13, 0x8, R12 ;  /* 0x000000080d427819 */ /* 0x000fc40000010e0c */
[----:B------:R-:W-:Y:S02]  /*1043f0*/  LOP3.LUT R67, R4, R67, RZ, 0x3c, !PT ;  /* 0x0000004304437212 */ /* 0x000fe400078e3cff */
[----:B------:R-:W-:Y:S02]  /*104400*/  IADD3 R53, P0, P1, R81, R83, R62 ;  /* 0x0000005351357210 */ /* 0x000fe4000791e03e */
[----:B------:R-:W-:Y:S02]  /*104410*/  LOP3.LUT R84, R54, 0x137e2179, R25, 0x96, !PT ;  /* 0x137e217936547812 */ /* 0x000fe400078e9619 */
[----:B------:R-:W-:Y:S02]  /*104420*/  IADD3 R87, P3, R76, 0x5f1d36f1, RZ ;  /* 0x5f1d36f14c577810 */ /* 0x000fe40007f7e0ff */
[----:B------:R-:W-:Y:S02]  /*104430*/  LOP3.LUT R78, R95, R28, RZ, 0x3c, !PT ;  /* 0x0000001c5f4e7212 */ /* 0x000fe400078e3cff */
[----:B------:R-:W-:-:S02]  /*104440*/  LOP3.LUT R13, R99, R29, RZ, 0x3c, !PT ;  /* 0x0000001d630d7212 */ /* 0x000fc400078e3cff */
[----:B------:R-:W-:Y:S02]  /*104450*/  SHF.L.W.U32.HI R12, R67, 0x10, R10 ;  /* 0x00000010430c7819 */ /* 0x000fe40000010e0a */
[----:B------:R-:W-:Y:S02]  /*104460*/  IADD3.X R55, R66, R89, R63, P0, P1 ;  /* 0x0000005942377210 */ /* 0x000fe400007e243f */
[----:B------:R-:W-:Y:S02]  /*104470*/  SHF.L.W.U32.HI R10, R10, 0x10, R67 ;  /* 0x000000100a0a7819 */ /* 0x000fe40000010e43 */
[----:B------:R-:W-:Y:S02]  /*104480*/  IADD3.X R91, R84, -0x5ab00ac6, RZ, P3, !PT ;  /* 0xa54ff53a545b7810 */ /* 0x000fe40001ffe4ff */
[----:B------:R-:W-:Y:S02]  /*104490*/  SHF.L.W.U32.HI R80, R78, 0x8, R13 ;  /* 0x000000084e507819 */ /* 0x000fe40000010e0d */
[----:B------:R-:W-:-:S02]  /*1044a0*/  LOP3.LUT R54, R53, R24, RZ, 0x3c, !PT ;  /* 0x0000001835367212 */ /* 0x000fc400078e3cff */
[----:B------:R-:W-:Y:S02]  /*1044b0*/  LOP3.LUT R67, R55, R14, RZ, 0x3c, !PT ;  /* 0x0000000e37437212 */ /* 0x000fe400078e3cff */
        /* <DEDUP_REMOVED lines=8> */
[----:B------:R-:W-:Y:S02]  /*104540*/  IADD3 R67, P1, P2, R80, R27, R68 ;  /* 0x0000001b50437210 */ /* 0x000fe40007a3e044 */
[----:B------:R-:W-:Y:S02]  /*104550*/  SHF.L.W.U32.HI R83, R52, 0x8, R83 ;  /* 0x0000000834537819 */ /* 0x000fe40000010e53 */
[----:B------:R-:W-:Y:S02]  /*104560*/  IADD3 R85, P3, P4, R82, R25, R26 ;  /* 0x0000001952557210 */ /* 0x000fe40007c7e01a */
[----:B------:R-:W-:-:S02]  /*104570*/  IADD3.X R54, R78, R35, R0, P1, P2 ;  /* 0x000000234e367210 */ /* 0x000fc40000fe4400 */
[----:B------:R-:W-:Y:S02]  /*104580*/  LOP3.LUT R8, R13, R8, RZ, 0x3c, !PT ;  /* 0x000000080d087212 */ /* 0x000fe400078e3cff */
[----:B------:R-:W-:Y:S02]  /*104590*/  LOP3.LUT R25, R89, R6, RZ, 0x3c, !PT ;  /* 0x0000000659197212 */ /* 0x000fe400078e3cff */
[----:B------:R-:W-:Y:S02]  /*1045a0*/  LOP3.LUT R35, R67, R86, RZ, 0x3c, !PT ;  /* 0x0000005643237212 */ /* 0x000fe400078e3cff */
[----:B------:R-:W-:Y:S02]  /*1045b0*/  IADD3.X R93, R83, R93, R32, P3, P4 ;  /* 0x0000005d535d7210 */ /* 0x000fe40001fe8420 */
        /* <DEDUP_REMOVED lines=64> */
[----:B------:R-:W-:Y:S02]  /*1049c0*/  IADD3 R82, P2, P3, R87, R83, R72 ;  /* 0x0000005357527210 */ /* 0x000fe40007b5e048 */
[----:B------:R-:W-:Y:S02]  /*1049d0*/  SHF.L.W.U32.HI R78, R81, 0x8, R86 ;  /* 0x00000008514e7819 */ /* 0x000fe40000010e56 */
[----:B------:R-:W-:Y:S02]  /*1049e0*/  IADD3.X R25, R99, R95, R64, P0, P1 ;  /* 0x0000005f63197210 */ /* 0x000fe400007e2440 */
[----:B------:R-:W-:-:S02]  /*1049f0*/  SHF.L.W.U32.HI R85, R84, 0x8, R97 ;  /* 0x0000000854557819 */ /* 0x000fc40000010e61 */
        /* <DEDUP_REMOVED lines=8> */
[----:B------:R-:W-:Y:S02]  /*104a80*/  LOP3.LUT R95, R55, R83, R14, 0x96, !PT ;  /* 0x00000053375f7212 */ /* 0x000fe400078e960e */
[----:B------:R-:W-:Y:S02]  /*104a90*/  SHF.L.W.U32.HI R4, R88, 0x10, R97 ;  /* 0x0000001058047819 */ /* 0x000fe40000010e61 */
[----:B------:R-:W-:Y:S02]  /*104aa0*/  IADD3.X R83, R78, R93, R43, P2, P3 ;  /* 0x0000005d4e537210 */ /* 0x000fe400017e642b */
[----:B------:R-:W-:-:S02]  /*104ab0*/  LOP3.LUT R24, R81, R91, R12, 0x96, !PT ;  /* 0x0000005b51187212 */ /* 0x000fc400078e960c */
[----:B------:R-:W-:Y:S02]  /*104ac0*/  IADD3.X R91, R85, R91, R38, P0, P1 ;  /* 0x0000005b555b7210 */ /* 0x000fe400007e2426 */
[----:B------:R-:W-:Y:S02]  /*104ad0*/  IADD3 R12, P0, R4, R11, RZ ;  /* 0x0000000b040c7210 */ /* 0x000fe40007f1e0ff */
[----:B------:R-:W-:Y:S02]  /*104ae0*/  LOP3.LUT R14, R53, R93, R8, 0x96, !PT ;  /* 0x0000005d350e7212 */ /* 0x000fe400078e9608 */
[----:B------:R-:W-:Y:S02]  /*104af0*/  LOP3.LUT R11, R83, R7, R6, 0x96, !PT ;  /* 0x00000007530b7212 */ /* 0x000fe400078e9606 */
[----:B------:R-:W-:Y:S02]  /*104b00*/  LOP3.LUT R93, R91, R5, R10, 0x96, !PT ;  /* 0x000000055b5d7212 */ /* 0x000fe400078e960a */
        /* <DEDUP_REMOVED lines=79> */
[-C--:B------:R-:W-:Y:S02]  /*105000*/  LOP3.LUT R10, R67, R91.reuse, R8, 0x96, !PT ;  /* 0x0000005b430a7212 */ /* 0x080fe400078e9608 */
[----:B------:R-:W-:Y:S02]  /*105010*/  IADD3.X R91, R76, R91, R43, P0, P1 ;  /* 0x0000005b4c5b7210 */ /* 0x000fe400007e242b */
[----:B------:R-:W-:Y:S02]  /*105020*/  LOP3.LUT R8, R55, R84, R5, 0x96, !PT ;  /* 0x0000005437087212 */ /* 0x000fe400078e9605 */
        /* <DEDUP_REMOVED lines=17> */
[----:B------:R-:W-:Y:S02]  /*105140*/  IADD3 R15, P2, R8, R15, RZ ;  /* 0x0000000f080f7210 */ /* 0x000fe40007f5e0ff */
[----:B------:R-:W-:Y:S01]  /*105150*/  IADD3 R94, P0, R10, R13, RZ ;  /* 0x0000000d0a5e7210 */ /* 0x000fe20007f1e0ff */
[----:B------:R-:W-:Y:S01]  /*105160*/  IMAD.X R93, R7, 0x1, R52, P1 ;  /* 0x00000001075d7824 */ /* 0x000fe200008e0634 */
        /* <DEDUP_REMOVED lines=50> */
[----:B------:R-:W-:Y:S02]  /*105490*/  SHF.L.W.U32.HI R76, R76, 0x8, R53 ;  /* 0x000000084c4c7819 */ /* 0x000fe40000010e35 */
[----:B------:R-:W-:Y:S02]  /*1054a0*/  LOP3.LUT R35, R81, R80, RZ, 0x3c, !PT ;  /* 0x0000005051237212 */ /* 0x000fe400078e3cff */
[----:B------:R-:W-:Y:S02]  /*1054b0*/  IADD3 R52, P0, P1, R92, R89, R36 ;  /* 0x000000595c347210 */ /* 0x000fe4000791e024 */
[----:B------:R-:W-:Y:S02]  /*1054c0*/  SHF.L.W.U32.HI R67, R84, 0x8, R83 ;  /* 0x0000000854437819 */ /* 0x000fe40000010e53 */
[----:B------:R-:W-:-:S02]  /*1054d0*/  SHF.L.W.U32.HI R83, R83, 0x8, R84 ;  /* 0x0000000853537819 */ /* 0x000fc40000010e54 */
[----:B------:R-:W-:Y:S02]  /*1054e0*/  SHF.L.W.U32.HI R84, R35, 0x8, R88 ;  /* 0x0000000823547819 */ /* 0x000fe40000010e58 */
[----:B------:R-:W-:Y:S02]  /*1054f0*/  IADD3 R80, P2, P3, R76, R87, R75 ;  /* 0x000000574c507210 */ /* 0x000fe40007b5e04b */
[----:B------:R-:W-:Y:S02]  /*105500*/  IADD3.X R53, R90, R54, R37, P0, P1 ;  /* 0x000000365a357210 */ /* 0x000fe400007e2425 */
[----:B------:R-:W-:Y:S02]  /*105510*/  SHF.L.W.U32.HI R88, R88, 0x8, R35 ;  /* 0x0000000858587819 */ /* 0x000fe40000010e23 */
[----:B------:R-:W-:Y:S02]  /*105520*/  IADD3 R35, P0, P1, R83, R24, R26 ;  /* 0x0000001853237210 */ /* 0x000fe4000791e01a */
[----:B------:R-:W-:-:S02]  /*105530*/  LOP3.LUT R93, R52, R54, R11, 0x96, !PT ;  /* 0x00000036345d7212 */ /* 0x000fc400078e960b */
[-C--:B------:R-:W-:Y:S02]  /*105540*/  LOP3.LUT R25, R80, R78.reuse, R25, 0x96, !PT ;  /* 0x0000004e50197212 */ /* 0x080fe400078e9619 */
[----:B------:R-:W-:Y:S02]  /*105550*/  LOP3.LUT R96, R53, R89, R8, 0x96, !PT ;  /* 0x0000005935607212 */ /* 0x000fe400078e9608 */
[----:B------:R-:W-:Y:S02]  /*105560*/  IADD3.X R78, R66, R78, R69, P2, P3 ;  /* 0x0000004e424e7210 */ /* 0x000fe400017e6445 */
[----:B------:R-:W-:Y:S02]  /*105570*/  IADD3 R54, P2, P3, R88, R55, R73 ;  /* 0x0000003758367210 */ /* 0x000fe40007b5e049 */
[-C--:B------:R-:W-:Y:S02]  /*105580*/  LOP3.LUT R8, R35, R91.reuse, R6, 0x96, !PT ;  /* 0x0000005b23087212 */ /* 0x080fe400078e9606 */
        /* <DEDUP_REMOVED lines=83> */
[----:B------:R-:W-:Y:S02]  /*105ac0*/  IADD3 R87, P0, P1, R86, R35, R75 ;  /* 0x0000002356577210 */ /* 0x000fe4000791e04b */
[----:B------:R-:W-:-:S02]  /*105ad0*/  IADD3.X R78, R84, R78, R61, P2, P3 ;  /* 0x0000004e544e7210 */ /* 0x000fc400017e643d */
[----:B------:R-:W-:Y:S02]  /*105ae0*/  LOP3.LUT R97, R24, R52, R11, 0x96, !PT ;  /* 0x0000003418617212 */ /* 0x000fe400078e960b */
[----:B------:R-:W-:Y:S02]  /*105af0*/  IADD3 R52, P2, P3, R90, R15, R39 ;  /* 0x0000000f5a347210 */ /* 0x000fe40007b5e027 */
[-C--:B------:R-:W-:Y:S02]  /*105b00*/  LOP3.LUT R10, R87, R91.reuse, R8, 0x96, !PT ;  /* 0x0000005b570a7212 */ /* 0x080fe400078e9608 */
[----:B------:R-:W-:Y:S02]  /*105b10*/  IADD3.X R91, R66, R91, R69, P0, P1 ;  /* 0x0000005b425b7210 */ /* 0x000fe400007e2445 */
        /* <DEDUP_REMOVED lines=74> */
[----:B------:R-:W-:Y:S02]  /*105fc0*/  LOP3.LUT R55, R83, R55, RZ, 0x3c, !PT ;  /* 0x0000003753377212 */ /* 0x000fe400078e3cff */
[----:B------:R-:W-:-:S02]  /*105fd0*/  SHF.L.W.U32.HI R76, R95, 0x8, R54 ;  /* 0x000000085f4c7819 */ /* 0x000fc40000010e36 */
[----:B------:R-:W-:Y:S02]  /*105fe0*/  LOP3.LUT R91, R52, R53, R11, 0x96, !PT ;  /* 0x00000035345b7212 */ /* 0x000fe400078e960b */
[----:B------:R-:W-:Y:S02]  /*105ff0*/  SHF.L.W.U32.HI R84, R94, 0x8, R55 ;  /* 0x000000085e547819 */ /* 0x000fe40000010e37 */
[----:B------:R-:W-:Y:S02]  /*106000*/  IADD3 R54, P2, P3, R80, R27, R57 ;  /* 0x0000001b50367210 */ /* 0x000fe40007b5e039 */
[----:B------:R-:W-:Y:S02]  /*106010*/  IADD3.X R53, R90, R53, R42, P0, P1 ;  /* 0x000000355a357210 */ /* 0x000fe400007e242a */
[----:B------:R-:W-:Y:S02]  /*106020*/  SHF.L.W.U32.HI R94, R55, 0x8, R94 ;  /* 0x00000008375e7819 */ /* 0x000fe40000010e5e */
[----:B------:R-:W-:-:S02]  /*106030*/  IADD3.X R55, R76, R78, R65, P2, P3 ;  /* 0x0000004e4c377210 */ /* 0x000fc400017e6441 */
[----:B------:R-:W-:Y:S02]  /*106040*/  LOP3.LUT R8, R53, R81, R8, 0x96, !PT ;  /* 0x0000005135087212 */ /* 0x000fe400078e9608 */
[----:B------:R-:W-:Y:S02]  /*106050*/  IADD3 R81, P2, P3, R94, R25, R77 ;  /* 0x000000195e517210 */ /* 0x000fe40007b5e04d */
[----:B------:R-:W-:Y:S02]  /*106060*/  LOP3.LUT R15, R54, R78, R15, 0x96, !PT ;  /* 0x0000004e360f7212 */ /* 0x000fe400078e960f */
[----:B------:R-:W-:Y:S02]  /*106070*/  IADD3 R78, P0, P1, R89, R14, R62 ;  /* 0x0000000e594e7210 */ /* 0x000fe4000791e03e */
[-C--:B------:R-:W-:Y:S02]  /*106080*/  LOP3.LUT R11, R81, R85.reuse, R6, 0x96, !PT ;  /* 0x00000055510b7212 */ /* 0x080fe400078e9606 */
        /* <DEDUP_REMOVED lines=9> */
[----:B------:R-:W-:Y:S02]  /*106120*/  LOP3.LUT R7, R78, R88, R7, 0x96, !PT ;  /* 0x000000584e077212 */ /* 0x000fe400078e9607 */
        /* <DEDUP_REMOVED lines=70> */
[-C--:B------:R-:W-:Y:S02]  /*106590*/  LOP3.LUT R95, R78, R66.reuse, R27, 0x96, !PT ;  /* 0x000000424e5f7212 */ /* 0x080fe400078e961b */
[----:B------:R-:W-:Y:S02]  /*1065a0*/  IADD3.X R14, R15, R66, R64, P0, P1 ;  /* 0x000000420f0e7210 */ /* 0x000fe400007e2440 */
[----:B------:R-:W-:-:S02]  /*1065b0*/  IADD3 R66, P0, P1, R88, R35, R36 ;  /* 0x0000002358427210 */ /* 0x000fc4000791e024 */
[-C--:B------:R-:W-:Y:S02]  /*1065c0*/  LOP3.LUT R27, R89, R54.reuse, R10, 0x96, !PT ;  /* 0x00000036591b7212 */ /* 0x080fe400078e960a */
[----:B------:R-:W-:Y:S02]  /*1065d0*/  IADD3.X R54, R90, R54, R63, P2, P3 ;  /* 0x000000365a367210 */ /* 0x000fe400017e643f */
[----:B------:R-:W-:Y:S02]  /*1065e0*/  LOP3.LUT R96, R14, R52, R11, 0x96, !PT ;  /* 0x000000340e607212 */ /* 0x000fe400078e960b */
[----:B------:R-:W-:Y:S02]  /*1065f0*/  IADD3 R52, P2, P3, R93, R81, R40 ;  /* 0x000000515d347210 */ /* 0x000fe40007b5e028 */
[----:B------:R-:W-:Y:S02]  /*106600*/  IADD3.X R86, R80, R87, R37, P0, P1 ;  /* 0x0000005750567210 */ /* 0x000fe400007e2425 */
[----:B------:R-:W-:-:S02]  /*106610*/  LOP3.LUT R94, R54, R83, R7, 0x96, !PT ;  /* 0x00000053365e7212 */ /* 0x000fc400078e9607 */
[----:B------:R-:W-:Y:S02]  /*106620*/  LOP3.LUT R10, R66, R87, R8, 0x96, !PT ;  /* 0x00000057420a7212 */ /* 0x000fe400078e9608 */
[-C--:B------:R-:W-:Y:S02]  /*106630*/  IADD3.X R91, R85, R84.reuse, R42, P2, P3 ;  /* 0x00000054555b7210 */ /* 0x080fe400017e642a */
[----:B------:R-:W-:Y:S02]  /*106640*/  LOP3.LUT R11, R86, R35, R4, 0x96, !PT ;  /* 0x00000023560b7212 */ /* 0x000fe400078e9604 */
[----:B------:R-:W-:Y:S02]  /*106650*/  LOP3.LUT R8, R52, R84, R5, 0x96, !PT ;  /* 0x0000005434087212 */ /* 0x000fe400078e9605 */
[----:B------:R-:W-:Y:S02]  /*106660*/  SHF.L.W.U32.HI R5, R27, 0x10, R94 ;  /* 0x000000101b057819 */ /* 0x000fe40000010e5e */
[----:B------:R-:W-:-:S02]  /*106670*/  SHF.L.W.U32.HI R7, R94, 0x10, R27 ;  /* 0x000000105e077819 */ /* 0x000fc40000010e1b */
[----:B------:R-:W-:Y:S02]  /*106680*/  LOP3.LUT R27, R91, R81, R6, 0x96, !PT ;  /* 0x000000515b1b7212 */ /* 0x000fe400078e9606 */
        /* <DEDUP_REMOVED lines=153> */
[----:B------:R-:W-:-:S02]  /*107020*/  IADD3 R55, P0, P1, R52, R66, R59 ;  /* 0x0000004234377210 */ /* 0x000fc4000791e03b */
[----:B------:R-:W-:Y:S02]  /*107030*/  LOP3.LUT R94, R25, R84, RZ, 0x3c, !PT ;  /* 0x00000054195e7212 */ /* 0x000fe400078e3cff */
[----:B------:R-:W-:Y:S02]  /*107040*/  SHF.L.W.U32.HI R92, R76, 0x8, R27 ;  /* 0x000000084c5c7819 */ /* 0x000fe40000010e1b */
[----:B------:R-:W-:Y:S02]  /*107050*/  SHF.L.W.U32.HI R82, R27, 0x8, R76 ;  /* 0x000000081b527819 */ /* 0x000fe40000010e4c */
[-C--:B------:R-:W-:Y:S02]  /*107060*/  LOP3.LUT R93, R55, R87.reuse, R12, 0x96, !PT ;  /* 0x00000057375d7212 */ /* 0x080fe400078e960c */
[----:B------:R-:W-:Y:S02]  /*107070*/  IADD3 R27, P2, P3, R91, R80, R26 ;  /* 0x000000505b1b7210 */ /* 0x000fe40007b5e01a */
[----:B------:R-:W-:-:S02]  /*107080*/  IADD3.X R12, R24, R87, R61, P0, P1 ;  /* 0x00000057180c7210 */ /* 0x000fc400007e243d */
[----:B------:R-:W-:Y:S02]  /*107090*/  SHF.L.W.U32.HI R84, R35, 0x8, R94 ;  /* 0x0000000823547819 */ /* 0x000fe40000010e5e */
[----:B------:R-:W-:Y:S02]  /*1070a0*/  IADD3 R76, P0, P1, R92, R14, R77 ;  /* 0x0000000e5c4c7210 */ /* 0x000fe4000791e04d */
[----:B------:R-:W-:Y:S02]  /*1070b0*/  SHF.L.W.U32.HI R94, R94, 0x8, R35 ;  /* 0x000000085e5e7819 */ /* 0x000fe40000010e23 */
[-C--:B------:R-:W-:Y:S02]  /*1070c0*/  LOP3.LUT R87, R27, R85.reuse, R10, 0x96, !PT ;  /* 0x000000551b577212 */ /* 0x080fe400078e960a */
[----:B------:R-:W-:Y:S02]  /*1070d0*/  IADD3.X R35, R90, R85, R32, P2, P3 ;  /* 0x000000555a237210 */ /* 0x000fe400017e6420 */
[----:B------:R-:W-:-:S02]  /*1070e0*/  LOP3.LUT R98, R12, R66, R11, 0x96, !PT ;  /* 0x000000420c627212 */ /* 0x000fc400078e960b */
[----:B------:R-:W-:Y:S02]  /*1070f0*/  LOP3.LUT R10, R76, R81, R8, 0x96, !PT ;  /* 0x000000514c0a7212 */ /* 0x000fe400078e9608 */
[----:B------:R-:W-:Y:S02]  /*107100*/  IADD3 R66, P2, P3, R94, R83, R41 ;  /* 0x000000535e427210 */ /* 0x000fe40007b5e029 */
        /* <DEDUP_REMOVED lines=13> */
[----:B------:R-:W-:Y:S02]  /*1071e0*/  IADD3 R96, P1, R4, R67, RZ ;  /* 0x0000004304607210 */ /* 0x000fe40007f3e0ff */
[----:B------:R-:W-:Y:S01]  /*1071f0*/  SHF.L.W.U32.HI R8, R8, 0x10, R83 ;  /* 0x0000001008087819 */ /* 0x000fe20000010e53 */
[----:B------:R-:W-:Y:S01]  /*107200*/  IMAD.X R89, R7, 0x1, R78, P0 ;  /* 0x0000000107597824 */ /* 0x000fe200000e064e */
        /* <DEDUP_REMOVED lines=64> */
[----:B------:R-:W-:Y:S02]  /*107610*/  IADD3.X R25, R92, R84, R63, P0, P1 ;  /* 0x000000545c197210 */ /* 0x000fe400007e243f */
[-C--:B------:R-:W-:Y:S02]  /*107620*/  LOP3.LUT R14, R81, R35.reuse, R14, 0x96, !PT ;  /* 0x00000023510e7212 */ /* 0x080fe400078e960e */
[----:B------:R-:W-:Y:S02]  /*107630*/  IADD3.X R35, R66, R35, R37, P2, P3 ;  /* 0x0000002342237210 */ /* 0x000fe400017e6425 */
[----:B------:R-:W-:Y:S02]  /*107640*/  LOP3.LUT R97, R25, R55, R8, 0x96, !PT ;  /* 0x0000003719617212 */ /* 0x000fe400078e9608 */
[----:B------:R-:W-:-:S02]  /*107650*/  IADD3 R55, P2, P3, R86, R15, R39 ;  /* 0x0000000f56377210 */ /* 0x000fc40007b5e027 */
[----:B------:R-:W-:Y:S02]  /*107660*/  LOP3.LUT R88, R76, R84, R11, 0x96, !PT ;  /* 0x000000544c587212 */ /* 0x000fe400078e960b */
[----:B------:R-:W-:Y:S02]  /*107670*/  IADD3 R78, P0, P1, R93, R24, R34 ;  /* 0x000000185d4e7210 */ /* 0x000fe4000791e022 */
[-C--:B------:R-:W-:Y:S02]  /*107680*/  LOP3.LUT R11, R55, R67.reuse, R6, 0x96, !PT ;  /* 0x00000043370b7212 */ /* 0x080fe400078e9606 */
        /* <DEDUP_REMOVED lines=17> */
[----:B------:R-:W-:Y:S01]  /*1077a0*/  SHF.L.W.U32.HI R7, R7, 0x10, R24 ;  /* 0x0000001007077819 */ /* 0x000fe20000010e18 */
[----:B------:R-:W-:Y:S01]  /*1077b0*/  IMAD.X R99, R15, 0x1, R12, P0 ;  /* 0x000000010f637824 */ /* 0x000fe200000e060c */
[----:B------:R-:W-:Y:S01]  /*1077c0*/  LOP3.LUT R94, R53, R94, RZ, 0x3c, !PT ;  /* 0x0000005e355e7212 */ /* 0x000fe200078e3cff */
[----:B------:R-:W-:Y:S01]  /*1077d0*/  IMAD.X R89, R8, 0x1, R89, P2 ;  /* 0x0000000108597824 */ /* 0x000fe200010e0659 */
[----:B------:R-:W-:Y:S02]  /*1077e0*/  LOP3.LUT R97, R27, R92, RZ, 0x3c, !PT ;  /* 0x0000005c1b617212 */ /* 0x000fe400078e3cff */
[----:B------:R-:W-:Y:S02]  /*1077f0*/  IADD3 R96, P1, R7, R54, RZ ;  /* 0x0000003607607210 */ /* 0x000fe40007f3e0ff */
[----:B------:R-:W-:-:S02]  /*107800*/  LOP3.LUT R83, R98, R83, RZ, 0x3c, !PT ;  /* 0x0000005362537212 */ /* 0x000fc400078e3cff */
[----:B------:R-:W-:Y:S02]  /*107810*/  LOP3.LUT R66, R99, R66, RZ, 0x3c, !PT ;  /* 0x0000004263427212 */ /* 0x000fe400078e3cff */
[----:B------:R-:W-:Y:S02]  /*107820*/  SHF.L.W.U32.HI R24, R97, 0x1, R94 ;  /* 0x0000000161187819 */ /* 0x000fe40000010e5e */
        /* <DEDUP_REMOVED lines=79> */
[----:B------:R-:W-:Y:S01]  /*107d20*/  LOP3.LUT R83, R91, R90, RZ, 0x3c, !PT ;  /* 0x0000005a5b537212 */ /* 0x000fe200078e3cff */
[----:B------:R-:W-:Y:S01]  /*107d30*/  IMAD.X R88, R6, 0x1, R27, P1 ;  /* 0x0000000106587824 */ /* 0x000fe200008e061b */
[----:B------:R-:W-:Y:S02]  /*107d40*/  LOP3.LUT R92, R89, R92, RZ, 0x3c, !PT ;  /* 0x0000005c595c7212 */ /* 0x000fe400078e3cff */
[----:B------:R-:W-:-:S02]  /*107d50*/  SHF.L.W.U32.HI R15, R96, 0x10, R95 ;  /* 0x00000010600f7819 */ /* 0x000fc40000010e5f */
        /* <DEDUP_REMOVED lines=36> */
[----:B------:R-:W-:Y:S02]  /*107fa0*/  LOP3.LUT R84, R25, R4, RZ, 0x3c, !PT ;  /* 0x0000000419547212 */ /* 0x000fe400078e3cff */
[----:B------:R-:W-:Y:S02]  /*107fb0*/  IADD3 R52, P2, R52, R90, RZ ;  /* 0x0000005a34347210 */ /* 0x000fe40007f5e0ff */
[----:B------:R-:W-:Y:S02]  /*107fc0*/  LOP3.LUT R13, R14, R5, RZ, 0x3c, !PT ;  /* 0x000000050e0d7212 */ /* 0x000fe400078e3cff */
[----:B------:R-:W-:Y:S02]  /*107fd0*/  LOP3.LUT R86, R81, R80, RZ, 0x3c, !PT ;  /* 0x0000005051567212 */ /* 0x000fe400078e3cff */
        /* <DEDUP_REMOVED lines=12> */
[----:B------:R-:W-:Y:S02]  /*1080a0*/  LOP3.LUT R35, R89, R35, RZ, 0x3c, !PT ;  /* 0x0000002359237212 */ /* 0x000fe400078e3cff */
[----:B------:R-:W-:Y:S02]  /*1080b0*/  SHF.L.W.U32.HI R53, R84, 0x8, R83 ;  /* 0x0000000854357819 */ /* 0x000fe40000010e53 */
[----:B------:R-:W-:-:S02]  /*1080c0*/  SHF.L.W.U32.HI R83, R82, 0x8, R87 ;  /* 0x0000000852537819 */ /* 0x000fc40000010e57 */
[----:B------:R-:W-:Y:S02]  /*1080d0*/  SHF.L.W.U32.HI R95, R87, 0x8, R82 ;  /* 0x00000008575f7819 */ /* 0x000fe40000010e52 */
[----:B------:R-:W-:Y:S02]  /*1080e0*/  LOP3.LUT R92, R54, R27, R11, 0x96, !PT ;  /* 0x0000001b365c7212 */ /* 0x000fe400078e960b */
[----:B------:R-:W-:Y:S02]  /*1080f0*/  SHF.L.W.U32.HI R93, R88, 0x8, R35 ;  /* 0x00000008585d7819 */ /* 0x000fe40000010e23 */
[----:B------:R-:W-:Y:S02]  /*108100*/  IADD3 R82, P2, P3, R85, R55, R68 ;  /* 0x0000003755527210 */ /* 0x000fe40007b5e044 */
[----:B------:R-:W-:Y:S02]  /*108110*/  IADD3.X R27, R80, R27, R38, P0, P1 ;  /* 0x0000001b501b7210 */ /* 0x000fe400007e2426 */
[----:B------:R-:W-:-:S02]  /*108120*/  SHF.L.W.U32.HI R88, R35, 0x8, R88 ;  /* 0x0000000823587819 */ /* 0x000fc40000010e58 */
[-C--:B------:R-:W-:Y:S02]  /*108130*/  IADD3.X R35, R53, R66.reuse, R0, P2, P3 ;  /* 0x0000004235237210 */ /* 0x080fe400017e6400 */
[----:B------:R-:W-:Y:S02]  /*108140*/  LOP3.LUT R99, R27, R67, R8, 0x96, !PT ;  /* 0x000000431b637212 */ /* 0x000fe400078e9608 */
[----:B------:R-:W-:Y:S02]  /*108150*/  IADD3 R67, P2, P3, R88, R25, R48 ;  /* 0x0000001958437210 */ /* 0x000fe40007b5e030 */
[----:B------:R-:W-:Y:S02]  /*108160*/  LOP3.LUT R15, R82, R66, R15, 0x96, !PT ;  /* 0x00000042520f7212 */ /* 0x000fe400078e960f */
[----:B------:R-:W-:Y:S02]  /*108170*/  IADD3 R66, P0, P1, R95, R14, R40 ;  /* 0x0000000e5f427210 */ /* 0x000fe4000791e028 */
[----:B------:R-:W-:-:S02]  /*108180*/  IADD3.X R84, R93, R97, R64, P2, P3 ;  /* 0x000000615d547210 */ /* 0x000fc400017e6440 */
[----:B------:R-:W-:Y:S02]  /*108190*/  IADD3.X R87, R83, R78, R42, P0, P1 ;  /* 0x0000004e53577210 */ /* 0x000fe400007e242a */
[----:B------:R-:W-:Y:S02]  /*1081a0*/  LOP3.LUT R11, R67, R97, R6, 0x96, !PT ;  /* 0x00000061430b7212 */ /* 0x000fe400078e9606 */
        /* <DEDUP_REMOVED lines=94> */
[----:B------:R-:W-:Y:S02]  /*108790*/  SHF.L.W.U32.HI R4, R10, 0x10, R11 ;  /* 0x000000100a047819 */ /* 0x000fe40000010e0b */
[----:B------:R-:W-:Y:S01]  /*1087a0*/  LOP3.LUT R25, R91, R67, R6, 0x96, !PT ;  /* 0x000000435b197212 */ /* 0x000fe200078e9606 */
[----:B------:R-:W-:Y:S01]  /*1087b0*/  IMAD.X R67, R7, 0x1, R78, P0 ;  /* 0x0000000107437824 */ /* 0x000fe200000e064e */
[----:B------:R-:W-:-:S02]  /*1087c0*/  LOP3.LUT R78, R53, R90, RZ, 0x3c, !PT ;  /* 0x0000005a354e7212 */ /* 0x000fc400078e3cff */
        /* <DEDUP_REMOVED lines=60> */
[----:B------:R-:W-:Y:S02]  /*108b90*/  SHF.L.W.U32.HI R54, R54, 0x8, R81 ;  /* 0x0000000836367819 */ /* 0x000fe40000010e51 */
[----:B------:R-:W-:-:S02]  /*108ba0*/  LOP3.LUT R92, R53, R93, RZ, 0x3c, !PT ;  /* 0x0000005d355c7212 */ /* 0x000fc400078e3cff */
[----:B------:R-:W-:Y:S02]  /*108bb0*/  LOP3.LUT R85, R67, R76, RZ, 0x3c, !PT ;  /* 0x0000004c43557212 */ /* 0x000fe400078e3cff */
[----:B------:R-:W-:Y:S02]  /*108bc0*/  LOP3.LUT R93, R66, R35, R11, 0x96, !PT ;  /* 0x00000023425d7212 */ /* 0x000fe400078e960b */
[----:B------:R-:W-:Y:S02]  /*108bd0*/  SHF.L.W.U32.HI R78, R86, 0x8, R95 ;  /* 0x00000008564e7819 */ /* 0x000fe40000010e5f */
[----:B------:R-:W-:Y:S02]  /*108be0*/  SHF.L.W.U32.HI R81, R85, 0x8, R92 ;  /* 0x0000000855517819 */ /* 0x000fe40000010e5c */
[----:B------:R-:W-:Y:S02]  /*108bf0*/  IADD3 R76, P2, P3, R54, R89, R73 ;  /* 0x00000059364c7210 */ /* 0x000fe40007b5e049 */
[----:B------:R-:W-:-:S02]  /*108c00*/  IADD3.X R35, R88, R35, R32, P0, P1 ;  /* 0x0000002358237210 */ /* 0x000fc400007e2420 */
[----:B------:R-:W-:Y:S02]  /*108c10*/  SHF.L.W.U32.HI R86, R95, 0x8, R86 ;  /* 0x000000085f567819 */ /* 0x000fe40000010e56 */
[----:B------:R-:W-:Y:S02]  /*108c20*/  SHF.L.W.U32.HI R92, R92, 0x8, R85 ;  /* 0x000000085c5c7819 */ /* 0x000fe40000010e55 */
[----:B------:R-:W-:Y:S02]  /*108c30*/  IADD3.X R85, R52, R80, R71, P2, P3 ;  /* 0x0000005034557210 */ /* 0x000fe400017e6447 */
[----:B------:R-:W-:Y:S02]  /*108c40*/  LOP3.LUT R8, R35, R83, R8, 0x96, !PT ;  /* 0x0000005323087212 */ /* 0x000fe400078e9608 */
[----:B------:R-:W-:Y:S02]  /*108c50*/  IADD3 R87, P0, P1, R86, R12, R75 ;  /* 0x0000000c56577210 */ /* 0x000fe4000791e04b */
[----:B------:R-:W-:-:S02]  /*108c60*/  IADD3 R83, P2, P3, R92, R27, R72 ;  /* 0x0000001b5c537210 */ /* 0x000fc40007b5e048 */
[----:B------:R-:W-:Y:S02]  /*108c70*/  LOP3.LUT R25, R76, R80, R25, 0x96, !PT ;  /* 0x000000504c197212 */ /* 0x000fe400078e9619 */
[-C--:B------:R-:W-:Y:S02]  /*108c80*/  LOP3.LUT R7, R87, R82.reuse, R7, 0x96, !PT ;  /* 0x0000005257077212 */ /* 0x080fe400078e9607 */
        /* <DEDUP_REMOVED lines=78> */
[-C--:B------:R-:W-:Y:S02]  /*109170*/  LOP3.LUT R90, R81, R89.reuse, R12, 0x96, !PT ;  /* 0x00000059515a7212 */ /* 0x080fe400078e960c */
[----:B------:R-:W-:Y:S02]  /*109180*/  IADD3.X R12, R25, R89, R74, P0, P1 ;  /* 0x00000059190c7210 */ /* 0x000fe400007e244a */
[-C--:B------:R-:W-:Y:S02]  /*109190*/  LOP3.LUT R88, R67, R85.reuse, R10, 0x96, !PT ;  /* 0x0000005543587212 */ /* 0x080fe400078e960a */
[----:B------:R-:W-:Y:S02]  /*1091a0*/  IADD3.X R52, R82, R85, R42, P2, P3 ;  /* 0x0000005552347210 */ /* 0x000fe400017e642a */
[----:B------:R-:W-:-:S02]  /*1091b0*/  SHF.L.W.U32.HI R95, R97, 0x8, R86 ;  /* 0x00000008615f7819 */ /* 0x000fc40000010e56 */
[----:B------:R-:W-:Y:S02]  /*1091c0*/  IADD3 R85, P0, P1, R84, R87, R62 ;  /* 0x0000005754557210 */ /* 0x000fe4000791e03e */
[----:B------:R-:W-:Y:S02]  /*1091d0*/  SHF.L.W.U32.HI R86, R86, 0x8, R97 ;  /* 0x0000000856567819 */ /* 0x000fe40000010e61 */
[----:B------:R-:W-:Y:S02]  /*1091e0*/  LOP3.LUT R97, R12, R66, R11, 0x96, !PT ;  /* 0x000000420c617212 */ /* 0x000fe400078e960b */
[----:B------:R-:W-:Y:S02]  /*1091f0*/  LOP3.LUT R10, R85, R91, R8, 0x96, !PT ;  /* 0x0000005b550a7212 */ /* 0x000fe400078e9608 */
[----:B------:R-:W-:Y:S02]  /*109200*/  IADD3 R66, P2, P3, R86, R83, R48 ;  /* 0x0000005356427210 */ /* 0x000fe40007b5e030 */
[----:B------:R-:W-:-:S02]  /*109210*/  IADD3.X R91, R78, R91, R63, P0, P1 ;  /* 0x0000005b4e5b7210 */ /* 0x000fc400007e243f */
[----:B------:R-:W-:Y:S02]  /*109220*/  LOP3.LUT R7, R52, R76, R7, 0x96, !PT ;  /* 0x0000004c34077212 */ /* 0x000fe400078e9607 */
[-C--:B------:R-:W-:Y:S02]  /*109230*/  LOP3.LUT R8, R66, R80.reuse, R5, 0x96, !PT ;  /* 0x0000005042087212 */ /* 0x080fe400078e9605 */
        /* <DEDUP_REMOVED lines=35> */
[----:B------:R-:W-:Y:S02]  /*109470*/  SHF.L.W.U32.HI R92, R86, 0x1, R95 ;  /* 0x00000001565c7819 */ /* 0x000fe40000010e5f */
        /* <DEDUP_REMOVED lines=49> */
[----:B------:R-:W-:Y:S02]  /*109790*/  IADD3.X R85, R76, R84, R65, P0, P1 ;  /* 0x000000544c557210 */ /* 0x000fe400007e2441 */
[-C--:B------:R-:W-:Y:S02]  /*1097a0*/  IADD3.X R84, R82, R89.reuse, R79, P2, P3 ;  /* 0x0000005952547210 */ /* 0x080fe400017e644f */
        /* <DEDUP_REMOVED lines=55> */
[----:B------:R-:W-:-:S02]  /*109b20*/  IMAD.X R76, R76, 0x1, R93, P1 ;  /* 0x000000014c4c7824 */ /* 0x000fc400008e065d */
[----:B------:R-:W-:Y:S01]  /*109b30*/  IMAD.X R35, R14, 0x1, R35, P2 ;  /* 0x000000010e237824 */ /* 0x000fe200010e0623 */
[----:B------:R-:W-:Y:S02]  /*109b40*/  IADD3 R27, P3, R27, R92, RZ ;  /* 0x0000005c1b1b7210 */ /* 0x000fe40007f7e0ff */
[----:B------:R-:W-:Y:S02]  /*109b50*/  LOP3.LUT R54, R81, R6, RZ, 0x3c, !PT ;  /* 0x0000000651367212 */ /* 0x000fe400078e3cff */
[----:B------:R-:W-:Y:S02]  /*109b60*/  LOP3.LUT R52, R13, R52, RZ, 0x3c, !PT ;  /* 0x000000340d347212 */ /* 0x000fe400078e3cff */
[----:B------:R-:W-:Y:S02]  /*109b70*/  LOP3.LUT R89, R12, R89, RZ, 0x3c, !PT ;  /* 0x000000590c597212 */ /* 0x000fe400078e3cff */
        /* <DEDUP_REMOVED lines=9> */
[----:B------:R-:W-:Y:S02]  /*109c10*/  SHF.L.W.U32.HI R90, R67, 0x8, R90 ;  /* 0x00000008435a7819 */ /* 0x000fe40000010e5a */
[----:B------:R-:W-:Y:S02]  /*109c20*/  SHF.L.W.U32.HI R92, R92, 0x8, R15 ;  /* 0x000000085c5c7819 */ /* 0x000fe40000010e0f */
[----:B------:R-:W-:Y:S02]  /*109c30*/  IADD3 R15, P0, P1, R52, R66, R41 ;  /* 0x00000042340f7210 */ /* 0x000fe4000791e029 */
[----:B------:R-:W-:Y:S02]  /*109c40*/  LOP3.LUT R86, R27, R86, RZ, 0x3c, !PT ;  /* 0x000000561b567212 */ /* 0x000fe400078e3cff */
[----:B------:R-:W-:Y:S02]  /*109c50*/  LOP3.LUT R93, R54, R83, RZ, 0x3c, !PT ;  /* 0x00000053365d7212 */ /* 0x000fe400078e3cff */
[----:B------:R-:W-:-:S02]  /*109c60*/  IADD3 R89, P2, P3, R90, R53, R48 ;  /* 0x000000355a597210 */ /* 0x000fc40007b5e030 */
[-C--:B------:R-:W-:Y:S02]  /*109c70*/  LOP3.LUT R95, R15, R91.reuse, R24, 0x96, !PT ;  /* 0x0000005b0f5f7212 */ /* 0x080fe400078e9618 */
[----:B------:R-:W-:Y:S02]  /*109c80*/  SHF.L.W.U32.HI R83, R93, 0x8, R86 ;  /* 0x000000085d537819 */ /* 0x000fe40000010e56 */
[----:B------:R-:W-:Y:S02]  /*109c90*/  IADD3.X R24, R14, R91, R43, P0, P1 ;  /* 0x0000005b0e187210 */ /* 0x000fe400007e242b */
[----:B------:R-:W-:Y:S02]  /*109ca0*/  SHF.L.W.U32.HI R93, R86, 0x8, R93 ;  /* 0x00000008565d7819 */ /* 0x000fe40000010e5d */
[----:B------:R-:W-:Y:S02]  /*109cb0*/  IADD3.X R86, R88, R87, R64, P2, P3 ;  /* 0x0000005758567210 */ /* 0x000fe400017e6440 */
[----:B------:R-:W-:-:S02]  /*109cc0*/  IADD3 R67, P0, P1, R92, R25, R73 ;  /* 0x000000195c437210 */ /* 0x000fc4000791e049 */
[----:B------:R-:W-:Y:S02]  /*109cd0*/  LOP3.LUT R96, R24, R66, R11, 0x96, !PT ;  /* 0x0000004218607212 */ /* 0x000fe400078e960b */
[----:B------:R-:W-:Y:S02]  /*109ce0*/  IADD3 R66, P2, P3, R93, R81, R34 ;  /* 0x000000515d427210 */ /* 0x000fe40007b5e022 */
        /* <DEDUP_REMOVED lines=83> */
[-C--:B------:R-:W-:Y:S02]  /*10a220*/  IADD3.X R15, R95, R88.reuse, R69, P0, P1 ;  /* 0x000000585f0f7210 */ /* 0x080fe400007e2445 */
[----:B------:R-:W-:Y:S02]  /*10a230*/  IADD3 R81, P2, P3, R92, R27, R68 ;  /* 0x0000001b5c517210 */ /* 0x000fe40007b5e044 */
[----:B------:R-:W-:Y:S02]  /*10a240*/  LOP3.LUT R94, R78, R88, R11, 0x96, !PT ;  /* 0x000000584e5e7212 */ /* 0x000fe400078e960b */
[----:B------:R-:W-:-:S02]  /*10a250*/  LOP3.LUT R88, R84, R86, R25, 0x96, !PT ;  /* 0x0000005654587212 */ /* 0x000fc400078e9619 */
[----:B------:R-:W-:Y:S02]  /*10a260*/  IADD3 R25, P0, P1, R76, R14, R77 ;  /* 0x0000000e4c197210 */ /* 0x000fe4000791e04d */
        /* <DEDUP_REMOVED lines=20> */
[----:B------:R-:W-:Y:S01]  /*10a3b0*/  IADD3 R91, P1, R7, R52, RZ ;  /* 0x00000034075b7210 */ /* 0x000fe20007f3e0ff */
[----:B------:R-:W-:Y:S01]  /*10a3c0*/  IMAD.X R90, R8, 0x1, R85, P2 ;  /* 0x00000001085a7824 */ /* 0x000fe200010e0655 */
[----:B------:R-:W-:Y:S02]  /*10a3d0*/  LOP3.LUT R95, R66, R95, RZ, 0x3c, !PT ;  /* 0x0000005f425f7212 */ /* 0x000fe400078e3cff */
[----:B------:R-:W-:Y:S02]  /*10a3e0*/  IADD3 R94, P0, R11, R24, RZ ;  /* 0x000000180b5e7210 */ /* 0x000fe40007f1e0ff */
[----:B------:R-:W-:Y:S01]  /*10a3f0*/  LOP3.LUT R52, R89, R92, RZ, 0x3c, !PT ;  /* 0x0000005c59347212 */ /* 0x000fe200078e3cff */
[----:B------:R-:W-:Y:S01]  /*10a400*/  IMAD.X R92, R10, 0x1, R13, P1 ;  /* 0x000000010a5c7824 */ /* 0x000fe200008e060d */
[----:B------:R-:W-:-:S02]  /*10a410*/  SHF.L.W.U32.HI R53, R95, 0x1, R14 ;  /* 0x000000015f357819 */ /* 0x000fc40000010e0e */
[----:B------:R-:W-:Y:S01]  /*10a420*/  SHF.L.W.U32.HI R14, R14, 0x1, R95 ;  /* 0x000000010e0e7819 */ /* 0x000fe20000010e5f */
[----:B------:R-:W-:Y:S01]  /*10a430*/  IMAD.X R95, R27, 0x1, R12, P0 ;  /* 0x000000011b5f7824 */ /* 0x000fe200000e060c */
[----:B------:R-:W-:Y:S02]  /*10a440*/  LOP3.LUT R13, R90, R87, RZ, 0x3c, !PT ;  /* 0x000000575a0d7212 */ /* 0x000fe400078e3cff */
[----:B------:R-:W-:Y:S02]  /*10a450*/  LOP3.LUT R12, R94, R83, RZ, 0x3c, !PT ;  /* 0x000000535e0c7212 */ /* 0x000fe400078e3cff */
[----:B------:R-:W-:Y:S02]  /*10a460*/  SHF.L.W.U32.HI R87, R13, 0x1, R52 ;  /* 0x000000010d577819 */ /* 0x000fe40000010e34 */
[----:B------:R-:W-:Y:S02]  /*10a470*/  LOP3.LUT R55, R95, R55, RZ, 0x3c, !PT ;  /* 0x000000375f377212 */ /* 0x000fe400078e3cff */
[----:B------:R-:W-:-:S02]  /*10a480*/  SHF.L.W.U32.HI R52, R52, 0x1, R13 ;  /* 0x0000000134347819 */ /* 0x000fc40000010e0d */
[----:B------:R-:W-:Y:S02]  /*10a490*/  IADD3 R78, P2, P3, R87, R78, R70 ;  /* 0x0000004e574e7210 */ /* 0x000fe40007b5e046 */
[----:B------:R-:W-:Y:S02]  /*10a4a0*/  SHF.L.W.U32.HI R82, R55, 0x1, R12 ;  /* 0x0000000137527819 */ /* 0x000fe40000010e0c */
[----:B------:R-:W-:Y:S02]  /*10a4b0*/  IADD3.X R24, R52, R15, R79, P2, P3 ;  /* 0x0000000f34187210 */ /* 0x000fe400017e644f */
[----:B------:R-:W-:Y:S02]  /*10a4c0*/  LOP3.LUT R76, R91, R76, RZ, 0x3c, !PT ;  /* 0x0000004c5b4c7212 */ /* 0x000fe400078e3cff */
[----:B------:R-:W-:Y:S02]  /*10a4d0*/  LOP3.LUT R83, R92, R54, RZ, 0x3c, !PT ;  /* 0x000000365c537212 */ /* 0x000fe400078e3cff */
[----:B------:R-:W-:-:S02]  /*10a4e0*/  SHF.L.W.U32.HI R55, R12, 0x1, R55 ;  /* 0x000000010c377819 */ /* 0x000fc40000010e37 */
[----:B------:R-:W-:Y:S02]  /*10a4f0*/  IADD3 R84, P4, P5, R53, R84, R34 ;  /* 0x0000005435547210 */ /* 0x000fe40007d9e022 */
[----:B------:R-:W-:Y:S02]  /*10a500*/  IADD3 R12, P1, P0, R82, R25, R26 ;  /* 0x00000019520c7210 */ /* 0x000fe4000783e01a */
[----:B------:R-:W-:Y:S02]  /*10a510*/  LOP3.LUT R15, R24, R27, RZ, 0x3c, !PT ;  /* 0x0000001b180f7212 */ /* 0x000fe400078e3cff */
[----:B------:R-:W-:Y:S02]  /*10a520*/  SHF.L.W.U32.HI R88, R83, 0x1, R76 ;  /* 0x0000000153587819 */ /* 0x000fe40000010e4c */
[----:B------:R-:W-:Y:S02]  /*10a530*/  IADD3.X R67, R14, R67, R60, P4, P5 ;  /* 0x000000430e437210 */ /* 0x000fe400027ea43c */
[----:B------:R-:W-:-:S02]  /*10a540*/  IADD3.X R93, R55, R93, R32, P1, P0 ;  /* 0x0000005d375d7210 */ /* 0x000fc40000fe0420 */
[----:B------:R-:W-:Y:S02]  /*10a550*/  IADD3 R15, P0, R15, R91, RZ ;  /* 0x0000005b0f0f7210 */ /* 0x000fe40007f1e0ff */
[----:B------:R-:W-:Y:S02]  /*10a560*/  LOP3.LUT R13, R78, R11, RZ, 0x3c, !PT ;  /* 0x0000000b4e0d7212 */ /* 0x000fe400078e3cff */
[----:B------:R-:W-:Y:S02]  /*10a570*/  SHF.L.W.U32.HI R83, R76, 0x1, R83 ;  /* 0x000000014c537819 */ /* 0x000fe40000010e53 */
[----:B------:R-:W-:Y:S02]  /*10a580*/  IADD3 R81, P2, P3, R88, R81, R62 ;  /* 0x0000005158517210 */ /* 0x000fe40007b5e03e */
[----:B------:R-:W-:Y:S02]  /*10a590*/  LOP3.LUT R80, R67, R10, RZ, 0x3c, !PT ;  /* 0x0000000a43507212 */ /* 0x000fe400078e3cff */
[----:B------:R-:W-:Y:S01]  /*10a5a0*/  LOP3.LUT R54, R93, R8, RZ, 0x3c, !PT ;  /* 0x000000085d367212 */ /* 0x000fe200078e3cff */
[----:B------:R-:W-:Y:S01]  /*10a5b0*/  IMAD.X R13, R13, 0x1, R92, P0 ;  /* 0x000000010d0d7824 */ /* 0x000fe200000e065c */
[----:B------:R-:W-:-:S02]  /*10a5c0*/  IADD3.X R86, R83, R86, R63, P2, P3 ;  /* 0x0000005653567210 */ /* 0x000fc400017e643f */
        /* <DEDUP_REMOVED lines=9> */
[----:B------:R-:W-:Y:S02]  /*10a660*/  IADD3 R25, P3, R25, R94, RZ ;  /* 0x0000005e19197210 */ /* 0x000fe40007f7e0ff */
[----:B------:R-:W-:Y:S02]  /*10a670*/  LOP3.LUT R76, R81, R6, RZ, 0x3c, !PT ;  /* 0x00000006514c7212 */ /* 0x000fe400078e3cff */
[----:B------:R-:W-:Y:S02]  /*10a680*/  SHF.L.W.U32.HI R52, R87, 0x8, R54 ;  /* 0x0000000857347819 */ /* 0x000fe40000010e36 */
[----:B------:R-:W-:Y:S02]  /*10a690*/  LOP3.LUT R53, R80, R53, RZ, 0x3c, !PT ;  /* 0x0000003550357212 */ /* 0x000fe400078e3cff */
[----:B------:R-:W-:Y:S02]  /*10a6a0*/  LOP3.LUT R92, R85, R14, RZ, 0x3c, !PT ;  /* 0x0000000e555c7212 */ /* 0x000fe400078e3cff */
[----:B------:R-:W-:-:S02]  /*10a6b0*/  SHF.L.W.U32.HI R54, R54, 0x8, R87 ;  /* 0x0000000836367819 */ /* 0x000fc40000010e57 */
[----:B------:R-:W-:Y:S02]  /*10a6c0*/  LOP3.LUT R87, R35, R82, RZ, 0x3c, !PT ;  /* 0x0000005223577212 */ /* 0x000fe400078e3cff */
[----:B------:R-:W-:Y:S01]  /*10a6d0*/  LOP3.LUT R14, R66, R55, RZ, 0x3c, !PT ;  /* 0x00000037420e7212 */ /* 0x000fe200078e3cff */
[----:B------:R-:W-:Y:S01]  /*10a6e0*/  IMAD.X R76, R76, 0x1, R95, P3 ;  /* 0x000000014c4c7824 */ /* 0x000fe200018e065f */
        /* <DEDUP_REMOVED lines=17> */
[----:B------:R-:W-:Y:S02]  /*10a800*/  LOP3.LUT R84, R67, R84, R7, 0x96, !PT ;  /* 0x0000005443547212 */ /* 0x000fe400078e9607 */
[-C--:B------:R-:W-:Y:S02]  /*10a810*/  LOP3.LUT R10, R27, R93.reuse, R8, 0x96, !PT ;  /* 0x0000005d1b0a7212 */ /* 0x080fe400078e9608 */
[----:B------:R-:W-:Y:S02]  /*10a820*/  IADD3.X R93, R82, R93, R65, P0, P1 ;  /* 0x0000005d525d7210 */ /* 0x000fe400007e2441 */
[----:B------:R-:W-:Y:S02]  /*10a830*/  LOP3.LUT R8, R78, R86, R5, 0x96, !PT ;  /* 0x000000564e087212 */ /* 0x000fe400078e9605 */
[----:B------:R-:W-:-:S02]  /*10a840*/  SHF.L.W.U32.HI R5, R55, 0x10, R84 ;  /* 0x0000001037057819 */ /* 0x000fc40000010e54 */
[----:B------:R-:W-:Y:S02]  /*10a850*/  LOP3.LUT R11, R93, R12, R4, 0x96, !PT ;  /* 0x0000000c5d0b7212 */ /* 0x000fe400078e9604 */
[----:B------:R-:W-:Y:S02]  /*10a860*/  SHF.L.W.U32.HI R4, R84, 0x10, R55 ;  /* 0x0000001054047819 */ /* 0x000fe40000010e37 */
[----:B------:R-:W-:Y:S02]  /*10a870*/  IADD3.X R53, R83, R86, R0, P2, P3 ;  /* 0x0000005653357210 */ /* 0x000fe400017e6400 */
        /* <DEDUP_REMOVED lines=74> */
[-C--:B------:R-:W-:Y:S02]  /*10ad20*/  LOP3.LUT R11, R24, R14.reuse, R11, 0x96, !PT ;  /* 0x0000000e180b7212 */ /* 0x080fe400078e960b */
[----:B------:R-:W-:Y:S02]  /*10ad30*/  IADD3 R76, P2, P3, R90, R83, R59 ;  /* 0x000000535a4c7210 */ /* 0x000fe40007b5e03b */
[----:B------:R-:W-:-:S02]  /*10ad40*/  IADD3.X R14, R95, R14, R74, P0, P1 ;  /* 0x0000000e5f0e7210 */ /* 0x000fc400007e244a */
[----:B------:R-:W-:Y:S02]  /*10ad50*/  LOP3.LUT R92, R27, R67, R12, 0x96, !PT ;  /* 0x000000431b5c7212 */ /* 0x000fe400078e960c */
[----:B------:R-:W-:Y:S02]  /*10ad60*/  IADD3 R67, P0, P1, R87, R52, R36 ;  /* 0x0000003457437210 */ /* 0x000fe4000791e024 */
[-C--:B------:R-:W-:Y:S02]  /*10ad70*/  LOP3.LUT R12, R76, R78.reuse, R7, 0x96, !PT ;  /* 0x0000004e4c0c7212 */ /* 0x080fe400078e9607 */
[----:B------:R-:W-:Y:S02]  /*10ad80*/  IADD3.X R78, R88, R78, R61, P2, P3 ;  /* 0x0000004e584e7210 */ /* 0x000fe400017e643d */
[----:B------:R-:W-:Y:S02]  /*10ad90*/  IADD3.X R84, R80, R93, R37, P0, P1 ;  /* 0x0000005d50547210 */ /* 0x000fe400007e2425 */
[----:B------:R-:W-:-:S02]  /*10ada0*/  LOP3.LUT R82, R14, R91, R8, 0x96, !PT ;  /* 0x0000005b0e527212 */ /* 0x000fc400078e9608 */
[----:B------:R-:W-:Y:S02]  /*10adb0*/  LOP3.LUT R83, R78, R83, R6, 0x96, !PT ;  /* 0x000000534e537212 */ /* 0x000fe400078e9606 */
        /* <DEDUP_REMOVED lines=65> */
[----:B------:R-:W-:Y:S02]  /*10b1d0*/  SHF.L.W.U32.HI R92, R66, 0x8, R67 ;  /* 0x00000008425c7819 */ /* 0x000fe40000010e43 */
[----:B------:R-:W-:Y:S02]  /*10b1e0*/  IADD3 R85, P0, P1, R55, R35, R62 ;  /* 0x0000002337557210 */ /* 0x000fe4000791e03e */
[----:B------:R-:W-:-:S02]  /*10b1f0*/  SHF.L.W.U32.HI R84, R83, 0x8, R76 ;  /* 0x0000000853547819 */ /* 0x000fc40000010e4c */
[----:B------:R-:W-:Y:S02]  /*10b200*/  SHF.L.W.U32.HI R86, R67, 0x8, R66 ;  /* 0x0000000843567819 */ /* 0x000fe40000010e42 */
        /* <DEDUP_REMOVED lines=16> */
[----:B------:R-:W-:-:S02]  /*10b310*/  SHF.L.W.U32.HI R15, R52, 0x10, R35 ;  /* 0x00000010340f7819 */ /* 0x000fc40000010e23 */
[----:B------:R-:W-:Y:S02]  /*10b320*/  IADD3.X R95, R91, R54, R32, P2, P3 ;  /* 0x000000365b5f7210 */ /* 0x000fe400017e6420 */
[----:B------:R-:W-:Y:S02]  /*10b330*/  IADD3.X R88, R90, R53, R0, P0, P1 ;  /* 0x000000355a587210 */ /* 0x000fe400007e2400 */
[----:B------:R-:W-:Y:S02]  /*10b340*/  SHF.L.W.U32.HI R35, R35, 0x10, R52 ;  /* 0x0000001023237819 */ /* 0x000fe40000010e34 */
[----:B------:R-:W-:Y:S02]  /*10b350*/  IADD3 R78, P0, R15, R78, RZ ;  /* 0x0000004e0f4e7210 */ /* 0x000fe40007f1e0ff */
[----:B------:R-:W-:Y:S02]  /*10b360*/  LOP3.LUT R4, R95, R27, R4, 0x96, !PT ;  /* 0x0000001b5f047212 */ /* 0x000fe400078e9604 */
[----:B------:R-:W-:Y:S01]  /*10b370*/  SHF.L.W.U32.HI R27, R10, 0x10, R87 ;  /* 0x000000100a1b7819 */ /* 0x000fe20000010e57 */
[----:B------:R-:W-:Y:S01]  /*10b380*/  IMAD.X R80, R35, 0x1, R80, P0 ;  /* 0x0000000123507824 */ /* 0x000fe200000e0650 */
[----:B------:R-:W-:-:S02]  /*10b390*/  LOP3.LUT R6, R88, R25, R6, 0x96, !PT ;  /* 0x0000001958067212 */ /* 0x000fc400078e9606 */
[----:B------:R-:W-:Y:S02]  /*10b3a0*/  IADD3 R99, P0, R27, R24, RZ ;  /* 0x000000181b637210 */ /* 0x000fe40007f1e0ff */
[----:B------:R-:W2:Y:S01]  /*10b3b0*/  LDL.64 R24, [R1+0xe0] ;  /* 0x0000e00001187983 */ /* 0x000ea20000100a00 */
[----:B------:R-:W-:Y:S02]  /*10b3c0*/  LOP3.LUT R7, R76, R53, R7, 0x96, !PT ;  /* 0x000000354c077212 */ /* 0x000fe400078e9607 */
[----:B------:R-:W-:Y:S02]  /*10b3d0*/  SHF.L.W.U32.HI R53, R87, 0x10, R10 ;  /* 0x0000001057357819 */ /* 0x000fe40000010e0a */
[----:B------:R-:W-:Y:S02]  /*10b3e0*/  LOP3.LUT R87, R78, R55, RZ, 0x3c, !PT ;  /* 0x000000374e577212 */ /* 0x000fe400078e3cff */
[----:B------:R-:W-:Y:S02]  /*10b3f0*/  SHF.L.W.U32.HI R55, R7, 0x10, R6 ;  /* 0x0000001007377819 */ /* 0x000fe40000010e06 */
[----:B------:R-:W-:-:S02]  /*10b400*/  LOP3.LUT R5, R93, R54, R5, 0x96, !PT ;  /* 0x000000365d057212 */ /* 0x000fc400078e9605 */
[----:B------:R-:W-:Y:S02]  /*10b410*/  SHF.L.W.U32.HI R66, R6, 0x10, R7 ;  /* 0x0000001006427819 */ /* 0x000fe40000010e07 */
[----:B------:R-:W-:Y:S02]  /*10b420*/  IADD3 R10, P1, R55, R82, RZ ;  /* 0x00000052370a7210 */ /* 0x000fe40007f3e0ff */
[----:B------:R-:W-:Y:S02]  /*10b430*/  SHF.L.W.U32.HI R52, R5, 0x10, R4 ;  /* 0x0000001005347819 */ /* 0x000fe40000010e04 */
[----:B------:R-:W-:Y:S01]  /*10b440*/  LOP3.LUT R8, R80, R84, RZ, 0x3c, !PT ;  /* 0x0000005450087212 */ /* 0x000fe200078e3cff */
[----:B------:R-:W-:Y:S01]  /*10b450*/  IMAD.X R11, R66, 0x1, R11, P1 ;  /* 0x00000001420b7824 */ /* 0x000fe200008e060b */
[----:B------:R-:W-:Y:S01]  /*10b460*/  SHF.L.W.U32.HI R54, R4, 0x10, R5 ;  /* 0x0000001004367819 */ /* 0x000fe20000010e05 */
        /* <DEDUP_REMOVED lines=49> */
[----:B------:R-:W-:Y:S02]  /*10b780*/  IADD3 R14, P0, P1, R92, R82, R41 ;  /* 0x000000525c0e7210 */ /* 0x000fe4000791e029 */
[----:B------:R-:W-:-:S02]  /*10b790*/  LOP3.LUT R84, R67, R13, RZ, 0x3c, !PT ;  /* 0x0000000d43547212 */ /* 0x000fc400078e3cff */
[----:B------:R-:W-:Y:S02]  /*10b7a0*/  LOP3.LUT R5, R89, R96, RZ, 0x3c, !PT ;  /* 0x0000006059057212 */ /* 0x000fe400078e3cff */
[----:B------:R-:W-:Y:S02]  /*10b7b0*/  SHF.L.W.U32.HI R87, R93, 0x8, R6 ;  /* 0x000000085d577819 */ /* 0x000fe40000010e06 */
[----:B------:R-:W-:Y:S02]  /*10b7c0*/  SHF.L.W.U32.HI R80, R6, 0x8, R93 ;  /* 0x0000000806507819 */ /* 0x000fe40000010e5d */
[----:B------:R-:W-:Y:S02]  /*10b7d0*/  SHF.L.W.U32.HI R99, R101, 0x8, R90 ;  /* 0x0000000865637819 */ /* 0x000fe40000010e5a */
[----:B------:R-:W-:Y:S02]  /*10b7e0*/  IADD3.X R13, R88, R7, R43, P0, P1 ;  /* 0x00000007580d7210 */ /* 0x000fe400007e242b */
[----:B------:R-:W-:-:S02]  /*10b7f0*/  SHF.L.W.U32.HI R101, R90, 0x8, R101 ;  /* 0x000000085a657819 */ /* 0x000fc40000010e65 */
[----:B------:R-:W-:Y:S02]  /*10b800*/  SHF.L.W.U32.HI R93, R5, 0x8, R84 ;  /* 0x00000008055d7819 */ /* 0x000fe40000010e54 */
[----:B------:R-:W-:Y:S02]  /*10b810*/  SHF.L.W.U32.HI R84, R84, 0x8, R5 ;  /* 0x0000000854547819 */ /* 0x000fe40000010e05 */
[----:B------:R-:W-:Y:S02]  /*10b820*/  LOP3.LUT R6, R13, R82, R55, 0x96, !PT ;  /* 0x000000520d067212 */ /* 0x000fe400078e9637 */
[----:B------:R-:W-:Y:S02]  /*10b830*/  IADD3 R97, P0, P1, R80, R85, R48 ;  /* 0x0000005550617210 */ /* 0x000fe4000791e030 */
[----:B------:R-:W-:Y:S02]  /*10b840*/  IADD3 R82, P2, P3, R101, R8, R72 ;  /* 0x0000000865527210 */ /* 0x000fe40007b5e048 */
[----:B------:R-:W-:-:S02]  /*10b850*/  IADD3 R55, P4, P5, R84, R12, R39 ;  /* 0x0000000c54377210 */ /* 0x000fc40007d9e027 */
[----:B------:R-:W-:Y:S02]  /*10b860*/  LOP3.LUT R7, R14, R7, R66, 0x96, !PT ;  /* 0x000000070e077212 */ /* 0x000fe400078e9642 */
[-C--:B------:R-:W-:Y:S02]  /*10b870*/  LOP3.LUT R90, R97, R95.reuse, R54, 0x96, !PT ;  /* 0x0000005f615a7212 */ /* 0x080fe400078e9636 */
[-C--:B------:R-:W-:Y:S02]  /*10b880*/  LOP3.LUT R5, R82, R86.reuse, R35, 0x96, !PT ;  /* 0x0000005652057212 */ /* 0x080fe400078e9623 */
[----:B------:R-:W-:Y:S02]  /*10b890*/  IADD3.X R66, R99, R86, R74, P2, P3 ;  /* 0x0000005663427210 */ /* 0x000fe400017e644a */
        /* <DEDUP_REMOVED lines=8> */
[----:B------:R-:W-:Y:S02]  /*10b920*/  LOP3.LUT R12, R35, R12, R27, 0x96, !PT ;  /* 0x0000000c230c7212 */ /* 0x000fe400078e961b */
[----:B------:R-:W-:Y:S02]  /*10b930*/  SHF.L.W.U32.HI R11, R8, 0x10, R5 ;  /* 0x00000010080b7819 */ /* 0x000fe40000010e05 */
[----:B------:R-:W-:Y:S02]  /*10b940*/  SHF.L.W.U32.HI R6, R5, 0x10, R8 ;  /* 0x0000001005067819 */ /* 0x000fe40000010e08 */
[----:B------:R-:W-:Y:S01]  /*10b950*/  SHF.L.W.U32.HI R5, R90, 0x10, R85 ;  /* 0x000000105a057819 */ /* 0x000fe20000010e55 */
[----:B------:R-:W-:Y:S01]  /*10b960*/  IMAD.X R52, R7, 0x1, R10, P0 ;  /* 0x0000000107347824 */ /* 0x000fe200000e060a */
[----:B------:R-:W-:Y:S02]  /*10b970*/  SHF.L.W.U32.HI R8, R12, 0x10, R53 ;  /* 0x000000100c087819 */ /* 0x000fe40000010e35 */
[----:B------:R-:W-:-:S02]  /*10b980*/  SHF.L.W.U32.HI R10, R53, 0x10, R12 ;  /* 0x00000010350a7819 */ /* 0x000fc40000010e0c */
[----:B------:R-:W-:Y:S02]  /*10b990*/  SHF.L.W.U32.HI R12, R85, 0x10, R90 ;  /* 0x00000010550c7819 */ /* 0x000fe40000010e5a */
[----:B------:R-:W-:Y:S02]  /*10b9a0*/  IADD3 R94, P0, R5, R76, RZ ;  /* 0x0000004c055e7210 */ /* 0x000fe40007f1e0ff */
[----:B------:R-:W-:Y:S02]  /*10b9b0*/  LOP3.LUT R54, R91, R92, RZ, 0x3c, !PT ;  /* 0x0000005c5b367212 */ /* 0x000fe400078e3cff */
        /* <DEDUP_REMOVED lines=43> */
[----:B------:R-:W-:Y:S02]  /*10bc70*/  IADD3 R27, P3, R27, R92, RZ ;  /* 0x0000005c1b1b7210 */ /* 0x000fe40007f7e0ff */
        /* <DEDUP_REMOVED lines=11> */
[----:B------:R-:W-:Y:S02]  /*10bd30*/  IADD3 R42, P2, P3, R54, R77, R34 ;  /* 0x0000004d362a7210 */ /* 0x000fe40007b5e022 */
[----:B------:R-:W-:Y:S02]  /*10bd40*/  LOP3.LUT R82, R40, R85, RZ, 0x3c, !PT ;  /* 0x0000005528527212 */ /* 0x000fe400078e3cff */
[----:B------:R-:W-:Y:S02]  /*10bd50*/  SHF.L.W.U32.HI R76, R83, 0x8, R78 ;  /* 0x00000008534c7819 */ /* 0x000fe40000010e4e */
[----:B------:R-:W-:Y:S02]  /*10bd60*/  IADD3 R70, P0, P1, R33, R15, R70 ;  /* 0x0000000f21467210 */ /* 0x000fe4000791e046 */
[----:B------:R-:W-:Y:S02]  /*10bd70*/  SHF.L.W.U32.HI R78, R78, 0x8, R83 ;  /* 0x000000084e4e7819 */ /* 0x000fe40000010e53 */
[----:B------:R-:W-:-:S02]  /*10bd80*/  IADD3.X R60, R52, R55, R60, P2, P3 ;  /* 0x00000037343c7210 */ /* 0x000fc400017e643c */
[----:B------:R-:W-:Y:S02]  /*10bd90*/  SHF.L.W.U32.HI R80, R82, 0x8, R81 ;  /* 0x0000000852507819 */ /* 0x000fe40000010e51 */
[-C--:B------:R-:W-:Y:S02]  /*10bda0*/  IADD3.X R34, R38, R88.reuse, R79, P0, P1 ;  /* 0x0000005826227210 */ /* 0x080fe400007e244f */
[----:B------:R-:W-:Y:S02]  /*10bdb0*/  SHF.L.W.U32.HI R81, R81, 0x8, R82 ;  /* 0x0000000851517819 */ /* 0x000fe40000010e52 */
[----:B------:R-:W-:Y:S02]  /*10bdc0*/  IADD3 R79, P0, P1, R78, R53, R41 ;  /* 0x000000354e4f7210 */ /* 0x000fe4000791e029 */
        /* <DEDUP_REMOVED lines=9> */
[----:B------:R-:W-:Y:S02]  /*10be60*/  SHF.L.W.U32.HI R8, R11, 0x10, R8 ;  /* 0x000000100b087819 */ /* 0x000fe40000010e08 */
[----:B------:R-:W-:Y:S02]  /*10be70*/  IADD3 R83, P0, R7, R64, RZ ;  /* 0x0000004007537210 */ /* 0x000fe40007f1e0ff */
[----:B------:R-:W-:Y:S02]  /*10be80*/  SHF.L.W.U32.HI R4, R66, 0x10, R53 ;  /* 0x0000001042047819 */ /* 0x000fe40000010e35 */
[----:B------:R-:W-:Y:S02]  /*10be90*/  LOP3.LUT R12, R57, R67, R12, 0x96, !PT ;  /* 0x00000043390c7212 */ /* 0x000fe400078e960c */
[----:B------:R-:W-:Y:S01]  /*10bea0*/  LOP3.LUT R5, R55, R48, R5, 0x96, !PT ;  /* 0x0000003037057212 */ /* 0x000fe200078e9605 */
[----:B------:R-:W-:Y:S01]  /*10beb0*/  IMAD.X R85, R8, 0x1, R87, P0 ;  /* 0x0000000108557824 */ /* 0x000fe200000e0657 */
[----:B------:R-:W-:-:S02]  /*10bec0*/  LOP3.LUT R15, R34, R15, R6, 0x96, !PT ;  /* 0x0000000f220f7212 */ /* 0x000fc400078e9606 */
[----:B------:R-:W-:Y:S02]  /*10bed0*/  SHF.L.W.U32.HI R10, R53, 0x10, R66 ;  /* 0x00000010350a7819 */ /* 0x000fe40000010e42 */
[----:B------:R-:W-:Y:S02]  /*10bee0*/  IADD3 R65, P0, R4, R35, RZ ;  /* 0x0000002304417210 */ /* 0x000fe40007f1e0ff */
[----:B------:R-:W-:Y:S02]  /*10bef0*/  SHF.L.W.U32.HI R11, R5, 0x10, R12 ;  /* 0x00000010050b7819 */ /* 0x000fe40000010e0c */
[----:B------:R-:W-:Y:S02]  /*10bf00*/  SHF.L.W.U32.HI R6, R12, 0x10, R5 ;  /* 0x000000100c067819 */ /* 0x000fe40000010e05 */
[----:B------:R-:W-:Y:S01]  /*10bf10*/  SHF.L.W.U32.HI R5, R82, 0x10, R15 ;  /* 0x0000001052057819 */ /* 0x000fe20000010e0f */
[----:B------:R-:W-:Y:S01]  /*10bf20*/  IMAD.X R67, R10, 0x1, R39, P0 ;  /* 0x000000010a437824 */ /* 0x000fe200000e0627 */
        /* <DEDUP_REMOVED lines=68> */
[----:B------:R-:W-:-:S02]  /*10c370*/  LOP3.LUT R27, R65, R64, R11, 0x96, !PT ;  /* 0x00000040411b7212 */ /* 0x000fc400078e960b */
[-C--:B------:R-:W-:Y:S02]  /*10c380*/  IADD3.X R69, R38, R63.reuse, R69, P1, P0 ;  /* 0x0000003f26457210 */ /* 0x080fe40000fe0445 */
[----:B------:R-:W-:Y:S02]  /*10c390*/  LOP3.LUT R37, R75, R63, R12, 0x96, !PT ;  /* 0x0000003f4b257212 */ /* 0x000fe400078e960c */
[----:B------:R-:W-:Y:S02]  /*10c3a0*/  LOP3.LUT R12, R43, R59, R8, 0x96, !PT ;  /* 0x0000003b2b0c7212 */ /* 0x000fe400078e9608 */
[----:B------:R-:W-:Y:S02]  /*10c3b0*/  LOP3.LUT R11, R73, R55, R10, 0x96, !PT ;  /* 0x00000037490b7212 */ /* 0x000fe400078e960a */
[----:B------:R-:W-:Y:S02]  /*10c3c0*/  LOP3.LUT R7, R52, R72, R7, 0x96, !PT ;  /* 0x0000004834077212 */ /* 0x000fe400078e9607 */
[----:B------:R-:W-:-:S02]  /*10c3d0*/  LOP3.LUT R4, R71, R53, R4, 0x96, !PT ;  /* 0x0000003547047212 */ /* 0x000fc400078e9604 */
[----:B------:R-:W-:Y:S02]  /*10c3e0*/  LOP3.LUT R32, R67, R13, R6, 0x96, !PT ;  /* 0x0000000d43207212 */ /* 0x000fe400078e9606 */
[----:B------:R-:W-:Y:S02]  /*10c3f0*/  LOP3.LUT R6, R69, R14, R5, 0x96, !PT ;  /* 0x0000000e45067212 */ /* 0x000fe400078e9605 */
        /* <DEDUP_REMOVED lines=11> */
[----:B------:R-:W-:Y:S01]  /*10c4b0*/  IMAD.X R11, R26, 0x1, R48, P3 ;  /* 0x000000011a0b7824 */ /* 0x000fe200018e0630 */
[C---:B------:R-:W-:Y:S02]  /*10c4c0*/  LOP3.LUT R41, R4.reuse, R41, RZ, 0x3c, !PT ;  /* 0x0000002904297212 */ /* 0x040fe400078e3cff */
[----:B------:R-:W-:Y:S02]  /*10c4d0*/  IADD3 R32, P1, R37, R60, RZ ;  /* 0x0000003c25207210 */ /* 0x000fe40007f3e0ff */
[----:B------:R-:W-:Y:S01]  /*10c4e0*/  LOP3.LUT R4, R4, R65, R20, 0x96, !PT ;  /* 0x0000004104047212 */ /* 0x000fe200078e9614 */
[----:B------:R-:W-:Y:S01]  /*10c4f0*/  IMAD.X R20, R8, 0x1, R57, P2 ;  /* 0x0000000108147824 */ /* 0x000fe200010e0639 */
[C---:B------:R-:W-:Y:S01]  /*10c500*/  LOP3.LUT R42, R12.reuse, R35, RZ, 0x3c, !PT ;  /* 0x000000230c2a7212 */ /* 0x040fe200078e3cff */
[----:B------:R-:W-:Y:S01]  /*10c510*/  IMAD.X R53, R15, 0x1, R0, P0 ;  /* 0x000000010f357824 */ /* 0x000fe200000e0600 */
[----:B------:R-:W-:Y:S01]  /*10c520*/  LOP3.LUT R35, R12, R43, R44, 0x96, !PT ;  /* 0x0000002b0c237212 */ /* 0x000fe200078e962c */
[----:B------:R-:W-:Y:S01]  /*10c530*/  IMAD.X R43, R13, 0x1, R61, P1 ;  /* 0x000000010d2b7824 */ /* 0x000fe200008e063d */
[----:B------:R-:W-:-:S02]  /*10c540*/  LOP3.LUT R40, R5, R40, RZ, 0x3c, !PT ;  /* 0x0000002805287212 */ /* 0x000fc400078e3cff */
[----:B------:R-:W-:Y:S02]  /*10c550*/  LOP3.LUT R6, R5, R75, R22, 0x96, !PT ;  /* 0x0000004b05067212 */ /* 0x000fe400078e9616 */
[C---:B------:R-:W-:Y:S02]  /*10c560*/  LOP3.LUT R7, R11.reuse, R69, R23, 0x96, !PT ;  /* 0x000000450b077212 */ /* 0x040fe400078e9617 */
[----:B------:R-:W-:Y:S02]  /*10c570*/  LOP3.LUT R5, R20, R67, R21, 0x96, !PT ;  /* 0x0000004314057212 */ /* 0x000fe400078e9615 */
        /* <DEDUP_REMOVED lines=8> */
[----:B------:R-:W-:-:S02]  /*10c600*/  SHF.L.W.U32.HI R21, R42, 0x1, R21 ;  /* 0x000000012a157819 */ /* 0x000fc40000010e15 */
[----:B------:R-:W-:Y:S02]  /*10c610*/  SHF.L.W.U32.HI R23, R38, 0x1, R33 ;  /* 0x0000000126177819 */ /* 0x000fe40000010e21 */
[----:B------:R-:W-:Y:S02]  /*10c620*/  SHF.L.W.U32.HI R0, R20, 0x1, R41 ;  /* 0x0000000114007819 */ /* 0x000fe40000010e29 */
[----:B------:R-:W-:Y:S02]  /*10c630*/  LOP3.LUT R10, R10, R11, R18, 0x96, !PT ;  /* 0x0000000b0a0a7212 */ /* 0x000fe400078e9612 */
[----:B------:R-:W-:Y:S02]  /*10c640*/  LOP3.LUT R11, R8, R21, R19, 0x96, !PT ;  /* 0x00000015080b7212 */ /* 0x000fe400078e9613 */
[----:B------:R-:W-:Y:S02]  /*10c650*/  LOP3.LUT R8, R23, R14, R28, 0x96, !PT ;  /* 0x0000000e17087212 */ /* 0x000fe400078e961c */
[----:B------:R-:W-:-:S02]  /*10c660*/  SHF.L.W.U32.HI R20, R41, 0x1, R20 ;  /* 0x0000000129147819 */ /* 0x000fc40000010e14 */
[----:B--2---:R-:W-:Y:S02]  /*10c670*/  IADD3 R14, P0, R24, R56, RZ ;  /* 0x00000038180e7210 */ /* 0x004fe40007f1e0ff */
[----:B------:R-:W-:Y:S02]  /*10c680*/  LOP3.LUT R12, R37, R12, R16, 0x96, !PT ;  /* 0x0000000c250c7212 */ /* 0x000fe400078e9610 */
[----:B------:R-:W-:Y:S02]  /*10c690*/  LOP3.LUT R13, R13, R22, R17, 0x96, !PT ;  /* 0x000000160d0d7212 */ /* 0x000fe400078e9611 */
[----:B------:R-:W-:Y:S02]  /*10c6a0*/  LOP3.LUT R0, R0, R27, R30, 0x96, !PT ;  /* 0x0000001b00007212 */ /* 0x000fe400078e961e */
[----:B------:R-:W-:Y:S02]  /*10c6b0*/  SHF.L.W.U32.HI R33, R33, 0x1, R38 ;  /* 0x0000000121217819 */ /* 0x000fe40000010e26 */
[----:B------:R-:W-:Y:S01]  /*10c6c0*/  LOP3.LUT R31, R20, R15, R31, 0x96, !PT ;  /* 0x0000000f141f7212 */ /* 0x000fe200078e961f */
[----:B------:R-:W-:Y:S01]  /*10c6d0*/  IMAD.X R15, R25, 0x1, R58, P0 ;  /* 0x00000001190f7824 */ /* 0x000fe200000e063a */
[----:B------:R-:W-:Y:S01]  /*10c6e0*/  LOP3.LUT R29, R33, R26, R29, 0x96, !PT ;  /* 0x0000001a211d7212 */ /* 0x000fe200078e961d */
[----:B------:R-:W-:-:S02]  /*10c6f0*/  IMAD.MOV.U32 R16, RZ, RZ, R12 ;  /* 0x000000ffff107224 */ /* 0x000fc400078e000c */
[----:B------:R-:W-:Y:S02]  /*10c700*/  IMAD.MOV.U32 R17, RZ, RZ, R13 ;  /* 0x000000ffff117224 */ /* 0x000fe400078e000d */
[----:B------:R-:W-:Y:S02]  /*10c710*/  IMAD.MOV.U32 R18, RZ, RZ, R10 ;  /* 0x000000ffff127224 */ /* 0x000fe400078e000a */
[----:B------:R-:W-:Y:S02]  /*10c720*/  IMAD.MOV.U32 R19, RZ, RZ, R11 ;  /* 0x000000ffff137224 */ /* 0x000fe400078e000b */
[----:B------:R-:W-:Y:S02]  /*10c730*/  IMAD.MOV.U32 R28, RZ, RZ, R8 ;  /* 0x000000ffff1c7224 */ /* 0x000fe400078e0008 */
[----:B------:R-:W-:Y:S01]  /*10c740*/  IMAD.MOV.U32 R30, RZ, RZ, R0 ;  /* 0x000000ffff1e7224 */ /* 0x000fe200078e0000 */
[----:B------:R-:W-:Y:S04]  /*10c750*/  STL.64 [R1+0xe0], R14 ;  /* 0x0000e00e01007387 */ /* 0x000fe80000100a00 */
[----:B------:R-:W-:Y:S04]  /*10c760*/  STL.128 [R1+0x20], R16 ;  /* 0x0000201001007387 */ /* 0x000fe80000100c00 */
[----:B------:R-:W-:Y:S04]  /*10c770*/  STL.128 [R1+0x30], R28 ;  /* 0x0000301c01007387 */ /* 0x000fe80000100c00 */
[----:B------:R-:W-:Y:S01]  /*10c780*/  STL.64 [R1+0xe0], RZ ;  /* 0x0000e0ff01007387 */ /* 0x000fe20000100a00 */
[----:B------:R-:W-:-:S02]  /*10c790*/  LOP3.LUT R32, R32, R73, R46, 0x96, !PT ;  /* 0x0000004920207212 */ /* 0x000fc400078e962e */
[----:B------:R-:W-:Y:S02]  /*10c7a0*/  LOP3.LUT R44, R53, R52, R45, 0x96, !PT ;  /* 0x00000034352c7212 */ /* 0x000fe400078e962d */
[----:B------:R-:W-:Y:S01]  /*10c7b0*/  LOP3.LUT R47, R43, R71, R47, 0x96, !PT ;  /* 0x000000472b2f7212 */ /* 0x000fe200078e962f */
[----:B------:R0:W-:Y:S01]  /*10c7c0*/  STL.128 [R1], R4 ;  /* 0x0000000401007387 */ /* 0x0001e20000100c00 */
[----:B------:R-:W-:Y:S01]  /*10c7d0*/  IADD3 R0, P0, -R56, R3, RZ ;  /* 0x0000000338007210 */ /* 0x000fe20007f1e1ff */
[----:B------:R-:W-:Y:S02]  /*10c7e0*/  IMAD.MOV.U32 R11, RZ, RZ, RZ ;  /* 0x000000ffff0b7224 */ /* 0x000fe400078e00ff */
[----:B------:R-:W-:Y:S02]  /*10c7f0*/  IMAD.MOV.U32 R3, RZ, RZ, R56 ;  /* 0x000000ffff037224 */ /* 0x000fe400078e0038 */
[----:B0-----:R-:W-:Y:S02]  /*10c800*/  IMAD.MOV.U32 R4, RZ, RZ, R35 ;  /* 0x000000ffff047224 */ /* 0x001fe400078e0023 */
[----:B------:R-:W-:-:S02]  /*10c810*/  IMAD.MOV.U32 R5, RZ, RZ, R44 ;  /* 0x000000ffff057224 */ /* 0x000fc400078e002c */
[----:B------:R-:W-:Y:S02]  /*10c820*/  IMAD.MOV.U32 R6, RZ, RZ, R32 ;  /* 0x000000ffff067224 */ /* 0x000fe400078e0020 */
[----:B------:R-:W-:-:S05]  /*10c830*/  IMAD.MOV.U32 R7, RZ, RZ, R47 ;  /* 0x000000ffff077224 */ /* 0x000fca00078e002f */
[----:B------:R0:W-:Y:S02]  /*10c840*/  STL.128 [R1+0x10], R4 ;  /* 0x0000100401007387 */ /* 0x0001e40000100c00 */
[----:B0-----:R-:W-:Y:S02]  /*10c850*/  IMAD.X R4, R49, 0x1, ~R58, P0 ;  /* 0x0000000131047824 */ /* 0x001fe400000e0e3a */
[----:B------:R-:W-:Y:S02]  /*10c860*/  IMAD.MOV.U32 R6, RZ, RZ, RZ ;  /* 0x000000ffff067224 */ /* 0x000fe400078e00ff */
.L_x_349:
[----:B------:R-:W-:Y:S05]  /*10c870*/  BSYNC B1 ;  /* 0x0000000000017941 */ /* 0x000fea0003800000 */
.L_x_342:
[----:B------:R-:W-:Y:S01]  /*10c880*/  ISETP.NE.U32.AND P0, PT, R0, RZ, PT ;  /* 0x000000ff0000720c */ /* 0x000fe20003f05070 */
[----:B------:R-:W-:Y:S02]  /*10c890*/  IMAD.IADD R2, R2, 0x1, R3 ;  /* 0x0000000102027824 */ /* 0x000fe400078e0203 */
[----:B------:R-:W-:Y:S01]  /*10c8a0*/  IMAD.MOV.U32 R49, RZ, RZ, R4 ;  /* 0x000000ffff317224 */ /* 0x000fe200078e0004 */
[----:B------:R-:W-:Y:S01]  /*10c8b0*/  ISETP.NE.AND.EX P0, PT, R4, RZ, PT, P0 ;  /* 0x000000ff0400720c */ /* 0x000fe20003f05300 */
[----:B------:R-:W-:-:S12]  /*10c8c0*/  IMAD.MOV.U32 R3, RZ, RZ, R0 ;  /* 0x000000ffff037224 */ /* 0x000fd800078e0000 */
[----:B------:R-:W-:Y:S01]  /*10c8d0*/  @!P0 CALL.REL.NOINC `(.L_x_355) ;  /* 0x0000001000008944 */ /* 0x000fe20003c00000 */
[----:B------:R-:W-:Y:S05]  /*10c8e0*/  BRA `(.L_x_356) ;  /* 0xffff56a000007947 */ /* 0x000fea000383ffff */
.L_x_355:
[----:B------:R-:W-:Y:S05]  /*10c8f0*/  BSYNC B0 ;  /* 0x0000000000007941 */ /* 0x000fea0003800000 */
.L_x_341:
[----:B------:R-:W2:Y:S01]  /*10c900*/  LDL.64 R12, [R1+0x40] ;  /* 0x00004000010c7983 */ /* 0x000ea20000100a00 */
        /* <DEDUP_REMOVED lines=16> */
.L_x_358:
[----:B-1----:R-:W-:Y:S05]  /*10ca10*/  BSYNC B0 ;  /* 0x0000000000007941 */ /* 0x002fea0003800000 */
.L_x_357:
        /* <DEDUP_REMOVED lines=12> */
[----:B------:R-:W-:-:S05]  /*10cae0*/  IADD3 R2, P0, RZ, -R0, RZ ;  /* 0x80000000ff027210 */ /* 0x000fca0007f1e0ff */
[----:B------:R-:W-:Y:S02]  /*10caf0*/  IMAD.X R3, RZ, RZ, -0x1, P0 ;  /* 0xffffffffff037424 */ /* 0x000fe400000e06ff */
.L_x_363:
[----:B------:R-:W-:Y:S01]  /*10cb00*/  IMAD.IADD R0, R1, 0x1, R6 ;  /* 0x0000000101007824 */ /* 0x000fe200078e0206 */
[----:B------:R-:W-:Y:S02]  /*10cb10*/  IADD3 R2, P0, R2, 0x1, RZ ;  /* 0x0000000102027810 */ /* 0x000fe40007f1e0ff */
[----:B0-----:R-:W-:Y:S02]  /*10cb20*/  IADD3 R6, P2, R6, 0x1, RZ ;  /* 0x0000000106067810 */ /* 0x001fe40007f5e0ff */
[----:B------:R0:W-:Y:S01]  /*10cb30*/  STL.U8 [R0+0x60], RZ ;  /* 0x000060ff00007387 */ /* 0x0001e20000100000 */
[----:B------:R-:W-:Y:S01]  /*10cb40*/  IMAD.X R3, RZ, RZ, R3, P0 ;  /* 0x000000ffff037224 */ /* 0x000fe200000e0603 */
[----:B------:R-:W-:Y:S01]  /*10cb50*/  ISETP.NE.U32.AND P0, PT, R2, RZ, PT ;  /* 0x000000ff0200720c */ /* 0x000fe20003f05070 */
[----:B------:R-:W-:-:S03]  /*10cb60*/  IMAD.X R11, RZ, RZ, R11, P2 ;  /* 0x000000ffff0b7224 */ /* 0x000fc600010e060b */
[----:B------:R-:W-:-:S13]  /*10cb70*/  ISETP.NE.AND.EX P0, PT, R3, RZ, PT, P0 ;  /* 0x000000ff0300720c */ /* 0x000fda0003f05300 */
[----:B0-----:R-:W-:Y:S05]  /*10cb80*/  @P0 BRA `(.L_x_363) ;  /* 0xffffff7000000947 */ /* 0x001fea000383ffff */
.L_x_362:
[----:B------:R-:W-:Y:S05]  /*10cb90*/  BSYNC B1 ;  /* 0x0000000000017941 */ /* 0x000fea0003800000 */
.L_x_361:
        /* <DEDUP_REMOVED lines=291> */
.L_x_360:
[----:B--2---:R-:W-:Y:S05]  /*10ddd0*/  BSYNC B0 ;  /* 0x0000000000007941 */ /* 0x004fea0003800000 */
.L_x_359:
[----:B------:R-:W2:Y:S04]  /*10dde0*/  LDL.128 R28, [R1+0x60] ;  /* 0x00006000011c7983 */ /* 0x000ea80000100c00 */
[----:B------:R-:W3:Y:S04]  /*10ddf0*/  LDL.128 R24, [R1+0x70] ;  /* 0x0000700001187983 */ /* 0x000ee80000100c00 */
[----:B------:R-:W4:Y:S04]  /*10de00*/  LDL.128 R20, [R1+0x80] ;  /* 0x0000800001147983 */ /* 0x000f280000100c00 */
[----:B------:R-:W5:Y:S04]  /*10de10*/  LDL.128 R16, [R1+0x90] ;  /* 0x0000900001107983 */ /* 0x000f680000100c00 */
[----:B------:R-:W3:Y:S04]  /*10de20*/  LDL.128 R12, [R1+0xa0] ;  /* 0x0000a000010c7983 */ /* 0x000ee80000100c00 */
[----:B0-----:R-:W3:Y:S04]  /*10de30*/  LDL.128 R4, [R1+0xb0] ;  /* 0x0000b00001047983 */ /* 0x001ee80000100c00 */
[----:B------:R-:W3:Y:S01]  /*10de40*/  LDL.128 R32, [R1+0xc0] ;  /* 0x0000c00001207983 */ /* 0x000ee20000100c00 */
[----:B-12---:R-:W-:-:S02]  /*10de50*/  LOP3.LUT R2, R28, 0xffff, RZ, 0xc0, !PT ;  /* 0x0000ffff1c027812 */ /* 0x006fc400078ec0ff */
[----:B------:R-:W-:Y:S02]  /*10de60*/  PRMT R3, R28, 0x7732, RZ ;  /* 0x000077321c037816 */ /* 0x000fe400000000ff */
[C---:B------:R-:W-:Y:S02]  /*10de70*/  PRMT R28, R30.reuse, 0x7732, RZ ;  /* 0x000077321e1c7816 */ /* 0x040fe400000000ff */
[----:B------:R-:W-:Y:S02]  /*10de80*/  SHF.R.U32.HI R0, RZ, 0x8, R2 ;  /* 0x00000008ff007819 */ /* 0x000fe40000011602 */
[----:B------:R-:W-:Y:S01]  /*10de90*/  LOP3.LUT R10, R30, 0xffff, RZ, 0xc0, !PT ;  /* 0x0000ffff1e0a7812 */ /* 0x000fe200078ec0ff */
[----:B------:R-:W-:Y:S01]  /*10dea0*/  IMAD.MOV.U32 R56, RZ, RZ, R28 ;  /* 0x000000ffff387224 */ /* 0x000fe200078e001c */
[----:B------:R-:W-:Y:S02]  /*10deb0*/  LOP3.LUT R45, R0, 0xff, RZ, 0xc0, !PT ;  /* 0x000000ff002d7812 */ /* 0x000fe400078ec0ff */
[----:B------:R-:W-:-:S02]  /*10dec0*/  SHF.R.U32.HI R0, RZ, 0x8, R3 ;  /* 0x00000008ff007819 */ /* 0x000fc40000011603 */
[----:B------:R-:W-:Y:S02]  /*10ded0*/  LOP3.LUT R36, R3, 0xff, RZ, 0xc0, !PT ;  /* 0x000000ff03247812 */ /* 0x000fe400078ec0ff */
[----:B------:R-:W-:Y:S02]  /*10dee0*/  SHF.R.U32.HI R3, RZ, 0x8, R56 ;  /* 0x00000008ff037819 */ /* 0x000fe40000011638 */
[----:B------:R-:W-:Y:S01]  /*10def0*/  LOP3.LUT R0, R0, 0xffff, RZ, 0xc0, !PT ;  /* 0x0000ffff00007812 */ /* 0x000fe200078ec0ff */
[----:B------:R-:W-:Y:S01]  /*10df00*/  IMAD.WIDE.U32 R36, R36, 0x10000, RZ ;  /* 0x0001000024247825 */ /* 0x000fe200078e00ff */
[----:B------:R-:W-:Y:S02]  /*10df10*/  SHF.R.U32.HI R28, RZ, 0x8, R10 ;  /* 0x00000008ff1c7819 */ /* 0x000fe4000001160a */
[----:B------:R-:W-:Y:S01]  /*10df20*/  LOP3.LUT R56, R56, 0xff, RZ, 0xc0, !PT ;  /* 0x000000ff38387812 */ /* 0x000fe200078ec0ff */
[----:B------:R-:W-:Y:S01]  /*10df30*/  IMAD.WIDE.U32 R38, R0, 0x1000000, RZ ;  /* 0x0100000000267825 */ /* 0x000fe200078e00ff */
[----:B------:R-:W-:-:S02]  /*10df40*/  LOP3.LUT R3, R3, 0xffff, RZ, 0xc0, !PT ;  /* 0x0000ffff03037812 */ /* 0x000fc400078ec0ff */
[C---:B------:R-:W-:Y:S01]  /*10df50*/  LOP3.LUT R11, R31.reuse, 0xffff, RZ, 0xc0, !PT ;  /* 0x0000ffff1f0b7812 */ /* 0x040fe200078ec0ff */
[----:B------:R-:W-:Y:S01]  /*10df60*/  IMAD.WIDE.U32 R56, R56, 0x10000, RZ ;  /* 0x0001000038387825 */ /* 0x000fe200078e00ff */
[----:B------:R-:W-:Y:S02]  /*10df70*/  PRMT R30, R31, 0x7732, RZ ;  /* 0x000077321f1e7816 */ /* 0x000fe400000000ff */
[----:B------:R-:W-:Y:S01]  /*10df80*/  PRMT R59, R2, 0x6540, R45 ;  /* 0x00006540023b7816 */ /* 0x000fe2000000002d */
[----:B------:R-:W-:Y:S01]  /*10df90*/  IMAD.WIDE.U32 R40, R3, 0x1000000, RZ ;  /* 0x0100000003287825 */ /* 0x000fe200078e00ff */
[----:B------:R-:W-:Y:S02]  /*10dfa0*/  LOP3.LUT R31, R28, 0xff, RZ, 0xc0, !PT ;  /* 0x000000ff1c1f7812 */ /* 0x000fe400078ec0ff */
[----:B------:R-:W-:Y:S02]  /*10dfb0*/  SHF.L.U64.HI R45, R45, 0x8, RZ ;  /* 0x000000082d2d7819 */ /* 0x000fe400000102ff */
[----:B------:R-:W-:-:S02]  /*10dfc0*/  LOP3.LUT R8, R29, 0xffff, RZ, 0xc0, !PT ;  /* 0x0000ffff1d087812 */ /* 0x000fc400078ec0ff */
[----:B------:R-:W-:Y:S02]  /*10dfd0*/  SHF.L.U64.HI R43, R31, 0x8, RZ ;  /* 0x000000081f2b7819 */ /* 0x000fe400000102ff */
[----:B------:R-:W-:Y:S02]  /*10dfe0*/  LOP3.LUT R3, R39, R45, R37, 0xfe, !PT ;  /* 0x0000002d27037212 */ /* 0x000fe400078efe25 */
[----:B------:R-:W-:Y:S02]  /*10dff0*/  PRMT R29, R29, 0x7732, RZ ;  /* 0x000077321d1d7816 */ /* 0x000fe400000000ff */
[----:B------:R-:W-:Y:S02]  /*10e000*/  SHF.R.U32.HI R0, RZ, 0x8, R8 ;  /* 0x00000008ff007819 */ /* 0x000fe40000011608 */
[----:B------:R-:W-:Y:S02]  /*10e010*/  PRMT R31, R10, 0x6540, R31 ;  /* 0x000065400a1f7816 */ /* 0x000fe4000000001f */
[----:B------:R-:W-:-:S02]  /*10e020*/  SHF.R.U32.HI R2, RZ, 0x8, R11 ;  /* 0x00000008ff027819 */ /* 0x000fc4000001160b */
[----:B------:R-:W-:Y:S02]  /*10e030*/  LOP3.LUT R10, R41, R43, R57, 0xfe, !PT ;  /* 0x0000002b290a7212 */ /* 0x000fe400078efe39 */
[----:B------:R-:W-:Y:S02]  /*10e040*/  LOP3.LUT R28, R3, 0xff, R8, 0xf8, !PT ;  /* 0x000000ff031c7812 */ /* 0x000fe400078ef808 */
[----:B------:R-:W-:Y:S01]  /*10e050*/  PRMT R3, R0, 0x7104, RZ ;  /* 0x0000710400037816 */ /* 0x000fe200000000ff */
[----:B------:R-:W-:Y:S01]  /*10e060*/  IMAD.MOV.U32 R0, RZ, RZ, R29 ;  /* 0x000000ffff007224 */ /* 0x000fe200078e001d */
[----:B------:R-:W-:Y:S01]  /*10e070*/  PRMT R8, R2, 0x7104, RZ ;  /* 0x0000710402087816 */ /* 0x000fe200000000ff */
[----:B------:R-:W-:Y:S01]  /*10e080*/  IMAD.MOV.U32 R2, RZ, RZ, R30 ;  /* 0x000000ffff027224 */ /* 0x000fe200078e001e */
[----:B------:R-:W-:Y:S02]  /*10e090*/  LOP3.LUT R11, R10, 0xff, R11, 0xf8, !PT ;  /* 0x000000ff0a0b7812 */ /* 0x000fe400078ef80b */
        /* <DEDUP_REMOVED lines=14> */
[----:B------:R-:W-:Y:S02]  /*10e180*/  LOP3.LUT R57, R57, R8, RZ, 0xfc, !PT ;  /* 0x0000000839397212 */ /* 0x000fe400078efcff */
[----:B------:R-:W-:Y:S02]  /*10e190*/  LOP3.LUT R8, R26, 0xffff, RZ, 0xc0, !PT ;  /* 0x0000ffff1a087812 */ /* 0x000fe400078ec0ff */
[----:B------:R-:W-:Y:S02]  /*10e1a0*/  SHF.R.U32.HI R0, RZ, 0x8, R3 ;  /* 0x00000008ff007819 */ /* 0x000fe40000011603 */
[----:B------:R-:W-:-:S02]  /*10e1b0*/  PRMT R24, R24, 0x7732, RZ ;  /* 0x0000773218187816 */ /* 0x000fc400000000ff */
[----:B------:R-:W-:Y:S02]  /*10e1c0*/  SHF.R.U32.HI R2, RZ, 0x8, R8 ;  /* 0x00000008ff027819 */ /* 0x000fe40000011608 */
        /* <DEDUP_REMOVED lines=9> */
[----:B------:R-:W-:Y:S02]  /*10e260*/  LOP3.LUT R56, R40, R31, R56, 0xfe, !PT ;  /* 0x0000001f28387212 */ /* 0x000fe400078efe38 */
        /* <DEDUP_REMOVED lines=11> */
[----:B------:R-:W-:Y:S01]  /*10e320*/  IMAD.WIDE.U32 R30, R2, 0x1000000, RZ ;  /* 0x01000000021e7825 */ /* 0x000fe200078e00ff */
[----:B------:R-:W2:Y:S01]  /*10e330*/  LDL.128 R36, [R1+0xd0] ;  /* 0x0000d00001247983 */ /* 0x000ea20000100c00 */
[----:B------:R-:W-:Y:S02]  /*10e340*/  SHF.R.U32.HI R0, RZ, 0x8, R41 ;  /* 0x00000008ff007819 */ /* 0x000fe40000011629 */
[----:B------:R-:W-:Y:S02]  /*10e350*/  LOP3.LUT R10, R27, R3, R25, 0xfe, !PT ;  /* 0x000000031b0a7212 */ /* 0x000fe400078efe19 */
[----:B------:R-:W-:Y:S02]  /*10e360*/  SHF.R.U32.HI R2, RZ, 0x8, R40 ;  /* 0x00000008ff027819 */ /* 0x000fe40000011628 */
[----:B------:R-:W-:Y:S02]  /*10e370*/  LOP3.LUT R11, R31, R11, R29, 0xfe, !PT ;  /* 0x0000000b1f0b7212 */ /* 0x000fe400078efe1d */
[----:B------:R-:W-:Y:S01]  /*10e380*/  PRMT R3, R0, 0x7104, RZ ;  /* 0x0000710400037816 */ /* 0x000fe200000000ff */
[----:B------:R-:W-:Y:S01]  /*10e390*/  IMAD.MOV.U32 R0, RZ, RZ, R42 ;  /* 0x000000ffff007224 */ /* 0x000fe200078e002a */
[----:B------:R-:W-:-:S02]  /*10e3a0*/  PRMT R43, R8, 0x6540, R43 ;  /* 0x00006540082b7816 */ /* 0x000fc4000000002b */
[----:B------:R-:W-:Y:S02]  /*10e3b0*/  LOP3.LUT R10, R10, 0xff, R41, 0xf8, !PT ;  /* 0x000000ff0a0a7812 */ /* 0x000fe400078ef829 */
[----:B------:R-:W-:Y:S01]  /*10e3c0*/  PRMT R8, R2, 0x7104, RZ ;  /* 0x0000710402087816 */ /* 0x000fe200000000ff */
[----:B------:R-:W-:Y:S01]  /*10e3d0*/  IMAD.MOV.U32 R2, RZ, RZ, R44 ;  /* 0x000000ffff027224 */ /* 0x000fe200078e002c */
[----:B------:R-:W-:Y:S02]  /*10e3e0*/  LOP3.LUT R11, R11, 0xff, R40, 0xf8, !PT ;  /* 0x000000ff0b0b7812 */ /* 0x000fe400078ef828 */
        /* <DEDUP_REMOVED lines=12> */
[----:B----4-:R-:W-:Y:S01]  /*10e4b0*/  LOP3.LUT R28, R20, 0xffff, RZ, 0xc0, !PT ;  /* 0x0000ffff141c7812 */ /* 0x010fe200078ec0ff */
[----:B------:R-:W3:Y:S01]  /*10e4c0*/  LDL.128 R40, [R1+0x20] ;  /* 0x0000200001287983 */ /* 0x000ee20000100c00 */
[----:B------:R-:W-:-:S02]  /*10e4d0*/  LOP3.LUT R11, R11, 0xff0000, R2, 0xf8, !PT ;  /* 0x00ff00000b0b7812 */ /* 0x000fc400078ef802 */
[----:B------:R-:W-:Y:S02]  /*10e4e0*/  LOP3.LUT R31, R22, 0xffff, RZ, 0xc0, !PT ;  /* 0x0000ffff161f7812 */ /* 0x000fe400078ec0ff */
[----:B------:R-:W-:Y:S02]  /*10e4f0*/  LOP3.LUT R61, R0, R3, RZ, 0xfc, !PT ;  /* 0x00000003003d7212 */ /* 0x000fe400078efcff */
[----:B------:R-:W-:Y:S02]  /*10e500*/  SHF.R.U32.HI R0, RZ, 0x8, R28 ;  /* 0x00000008ff007819 */ /* 0x000fe4000001161c */
[----:B------:R-:W-:Y:S02]  /*10e510*/  LOP3.LUT R60, R11, R8, RZ, 0xfc, !PT ;  /* 0x000000080b3c7212 */ /* 0x000fe400078efcff */
[----:B------:R-:W-:Y:S02]  /*10e520*/  PRMT R2, R20, 0x7732, RZ ;  /* 0x0000773214027816 */ /* 0x000fe400000000ff */
[----:B------:R-:W-:-:S02]  /*10e530*/  SHF.R.U32.HI R3, RZ, 0x8, R31 ;  /* 0x00000008ff037819 */ /* 0x000fc4000001161f */
[----:B------:R-:W-:Y:S02]  /*10e540*/  PRMT R8, R22, 0x7732, RZ ;  /* 0x0000773216087816 */ /* 0x000fe400000000ff */
[----:B------:R-:W-:Y:S02]  /*10e550*/  LOP3.LUT R11, R0, 0xff, RZ, 0xc0, !PT ;  /* 0x000000ff000b7812 */ /* 0x000fe400078ec0ff */
[----:B------:R-:W-:Y:S02]  /*10e560*/  SHF.R.U32.HI R0, RZ, 0x8, R2 ;  /* 0x00000008ff007819 */ /* 0x000fe40000011602 */
[----:B------:R-:W-:Y:S02]  /*10e570*/  LOP3.LUT R10, R3, 0xff, RZ, 0xc0, !PT ;  /* 0x000000ff030a7812 */ /* 0x000fe400078ec0ff */
[----:B------:R-:W-:Y:S02]  /*10e580*/  SHF.R.U32.HI R3, RZ, 0x8, R8 ;  /* 0x00000008ff037819 */ /* 0x000fe40000011608 */
[----:B------:R-:W-:-:S02]  /*10e590*/  LOP3.LUT R63, R26, R63, R24, 0xfe, !PT ;  /* 0x0000003f1a3f7212 */ /* 0x000fc400078efe18 */
[----:B------:R-:W-:Y:S01]  /*10e5a0*/  LOP3.LUT R2, R2, 0xff, RZ, 0xc0, !PT ;  /* 0x000000ff02027812 */ /* 0x000fe200078ec0ff */
[----:B------:R-:W3:Y:S01]  /*10e5b0*/  LDL.128 R24, [R1] ;  /* 0x0000000001187983 */ /* 0x000ee20000100c00 */
[----:B------:R-:W-:Y:S02]  /*10e5c0*/  LOP3.LUT R0, R0, 0xffff, RZ, 0xc0, !PT ;  /* 0x0000ffff00007812 */ /* 0x000fe400078ec0ff */
[----:B------:R-:W-:Y:S02]  /*10e5d0*/  LOP3.LUT R8, R8, 0xff, RZ, 0xc0, !PT ;  /* 0x000000ff08087812 */ /* 0x000fe400078ec0ff */
[----:B------:R-:W-:Y:S01]  /*10e5e0*/  LOP3.LUT R54, R3, 0xffff, RZ, 0xc0, !PT ;  /* 0x0000ffff03367812 */ /* 0x000fe200078ec0ff */
[----:B------:R-:W-:Y:S01]  /*10e5f0*/  IMAD.WIDE.U32 R2, R2, 0x10000, RZ ;  /* 0x0001000002027825 */ /* 0x000fe200078e00ff */
[C---:B------:R-:W-:Y:S02]  /*10e600*/  LOP3.LUT R30, R21.reuse, 0xffff, RZ, 0xc0, !PT ;  /* 0x0000ffff151e7812 */ /* 0x040fe400078ec0ff */
[----:B------:R-:W-:-:S02]  /*10e610*/  PRMT R46, R21, 0x7732, RZ ;  /* 0x00007732152e7816 */ /* 0x000fc400000000ff */
[C---:B------:R-:W-:Y:S02]  /*10e620*/  LOP3.LUT R44, R23.reuse, 0xffff, RZ, 0xc0, !PT ;  /* 0x0000ffff172c7812 */ /* 0x040fe400078ec0ff */
[----:B------:R-:W-:Y:S02]  /*10e630*/  PRMT R47, R23, 0x7732, RZ ;  /* 0x00007732172f7816 */ /* 0x000fe400000000ff */
[----:B------:R-:W-:Y:S01]  /*10e640*/  PRMT R65, R28, 0x6540, R11 ;  /* 0x000065401c417816 */ /* 0x000fe2000000000b */
[----:B------:R-:W4:Y:S01]  /*10e650*/  LDL.128 R20, [R1+0x40] ;  /* 0x0000400001147983 */ /* 0x000f220000100c00 */
[----:B------:R-:W-:Y:S01]  /*10e660*/  IMAD.WIDE.U32 R28, R0, 0x1000000, RZ ;  /* 0x01000000001c7825 */ /* 0x000fe200078e00ff */
[----:B------:R-:W-:Y:S02]  /*10e670*/  SHF.L.U64.HI R45, R11, 0x8, RZ ;  /* 0x000000080b2d7819 */ /* 0x000fe400000102ff */
        /* <DEDUP_REMOVED lines=8> */
[----:B------:R-:W-:Y:S01]  /*10e700*/  PRMT R8, R3, 0x7104, RZ ;  /* 0x0000710403087816 */ /* 0x000fe200000000ff */
[----:B------:R-:W-:Y:S01]  /*10e710*/  IMAD.MOV.U32 R3, RZ, RZ, R46 ;  /* 0x000000ffff037224 */ /* 0x000fe200078e002e */
[----:B------:R-:W-:-:S02]  /*10e720*/  LOP3.LUT R11, R29, 0xff, R30, 0xf8, !PT ;  /* 0x000000ff1d0b7812 */ /* 0x000fc400078ef81e */
[----:B------:R-:W-:Y:S02]  /*10e730*/  PRMT R0, R0, 0x7104, RZ ;  /* 0x0000710400007816 */ /* 0x000fe400000000ff */
[----:B------:R-:W-:Y:S01]  /*10e740*/  LOP3.LUT R53, R53, R8, RZ, 0xfc, !PT ;  /* 0x0000000835357212 */ /* 0x000fe200078efcff */
[----:B------:R-:W-:Y:S01]  /*10e750*/  IMAD.MOV.U32 R8, RZ, RZ, R47 ;  /* 0x000000ffff087224 */ /* 0x000fe200078e002f */
[----:B------:R-:W-:Y:S01]  /*10e760*/  LOP3.LUT R48, R11, R0, RZ, 0xfc, !PT ;  /* 0x000000000b307212 */ /* 0x000fe200078efcff */
[----:B------:R-:W2:Y:S01]  /*10e770*/  LDL.128 R44, [R1+0x30] ;  /* 0x00003000012c7983 */ /* 0x000ea20000100c00 */
[----:B------:R-:W-:Y:S02]  /*10e780*/  SHF.R.U32.HI R0, RZ, 0x8, R3 ;  /* 0x00000008ff007819 */ /* 0x000fe40000011603 */
[----:B------:R-:W-:Y:S02]  /*10e790*/  PRMT R67, R31, 0x6540, R10 ;  /* 0x000065401f437816 */ /* 0x000fe4000000000a */
[----:B------:R-:W-:Y:S01]  /*10e7a0*/  LOP3.LUT R65, R28, R65, R2, 0xfe, !PT ;  /* 0x000000411c417212 */ /* 0x000fe200078efe02 */
[----:B------:R-:W-:Y:S01]  /*10e7b0*/  IMAD.U32 R3, R3, 0x10000, RZ ;  /* 0x0001000003037824 */ /* 0x000fe200078e00ff */
[----:B------:R-:W2:Y:S01]  /*10e7c0*/  LDL.128 R28, [R1+0x10] ;  /* 0x00001000011c7983 */ /* 0x000ea20000100c00 */
[----:B------:R-:W-:Y:S01]  /*10e7d0*/  SHF.R.U32.HI R2, RZ, 0x8, R8 ;  /* 0x00000008ff027819 */ /* 0x000fe20000011608 */
[----:B------:R-:W-:Y:S01]  /*10e7e0*/  IMAD.U32 R8, R8, 0x10000, RZ ;  /* 0x0001000008087824 */ /* 0x000fe200078e00ff */
[----:B------:R-:W-:-:S02]  /*10e7f0*/  LOP3.LUT R0, R0, 0xffff, RZ, 0xc0, !PT ;  /* 0x0000ffff00007812 */ /* 0x000fc400078ec0ff */
[----:B------:R-:W-:Y:S02]  /*10e800*/  LOP3.LUT R10, R2, 0xffff, RZ, 0xc0, !PT ;  /* 0x0000ffff020a7812 */ /* 0x000fe400078ec0ff */
[----:B------:R-:W-:Y:S01]  /*10e810*/  LOP3.LUT R11, R48, 0xff0000, R3, 0xf8, !PT ;  /* 0x00ff0000300b7812 */ /* 0x000fe200078ef803 */
[----:B------:R-:W-:Y:S01]  /*10e820*/  IMAD.SHL.U32 R2, R0, 0x1000000, RZ ;  /* 0x0100000000027824 */ /* 0x000fe200078e00ff */
[----:B------:R-:W-:Y:S02]  /*10e830*/  LOP3.LUT R3, R53, 0xff0000, R8, 0xf8, !PT ;  /* 0x00ff000035037812 */ /* 0x000fe400078ef808 */
[----:B------:R-:W-:Y:S02]  /*10e840*/  LOP3.LUT R0, R54, R67, R52, 0xfe, !PT ;  /* 0x0000004336007212 */ /* 0x000fe400078efe34 */
[----:B------:R-:W2:Y:S01]  /*10e850*/  LDL.128 R52, [R1+0x50] ;  /* 0x0000500001347983 */ /* 0x000ea20000100c00 */
[----:B------:R-:W-:Y:S01]  /*10e860*/  IMAD.SHL.U32 R10, R10, 0x1000000, RZ ;  /* 0x010000000a0a7824 */ /* 0x000fe200078e00ff */
[----:B------:R-:W-:-:S02]  /*10e870*/  LOP3.LUT R67, R11, R2, RZ, 0xfc, !PT ;  /* 0x000000020b437212 */ /* 0x000fc400078efcff */
[----:B-----5:R-:W-:Y:S02]  /*10e880*/  LOP3.LUT R11, R18, 0xffff, RZ, 0xc0, !PT ;  /* 0x0000ffff120b7812 */ /* 0x020fe400078ec0ff */
[----:B------:R-:W-:Y:S02]  /*10e890*/  LOP3.LUT R8, R16, 0xffff, RZ, 0xc0, !PT ;  /* 0x0000ffff10087812 */ /* 0x000fe400078ec0ff */
[----:B------:R-:W-:Y:S02]  /*10e8a0*/  PRMT R18, R18, 0x7732, RZ ;  /* 0x0000773212127816 */ /* 0x000fe400000000ff */
[----:B------:R-:W-:Y:S02]  /*10e8b0*/  LOP3.LUT R2, R3, R10, RZ, 0xfc, !PT ;  /* 0x0000000a03027212 */ /* 0x000fe400078efcff */
[----:B------:R-:W-:Y:S01]  /*10e8c0*/  SHF.R.U32.HI R3, RZ, 0x8, R8 ;  /* 0x00000008ff037819 */ /* 0x000fe20000011608 */
[----:B------:R-:W-:Y:S01]  /*10e8d0*/  IMAD.MOV.U32 R70, RZ, RZ, R18 ;  /* 0x000000ffff467224 */ /* 0x000fe200078e0012 */
[----:B------:R-:W-:-:S02]  /*10e8e0*/  PRMT R48, R16, 0x7732, RZ ;  /* 0x0000773210307816 */ /* 0x000fc400000000ff */
        /* <DEDUP_REMOVED lines=10> */
[----:B------:R-:W-:-:S03]  /*10e990*/  LOP3.LUT R10, R17, 0xffff, RZ, 0xc0, !PT ;  /* 0x0000ffff110a7812 */ /* 0x000fc600078ec0ff */
        /* <DEDUP_REMOVED lines=8> */
[--C-:B------:R-:W-:Y:S02]  /*10ea20*/  SHF.R.U32.HI R3, RZ, 0x8, R10.reuse ;  /* 0x00000008ff037819 */ /* 0x100fe4000001160a */
[----:B------:R-:W-:Y:S02]  /*10ea30*/  LOP3.LUT R16, R19, 0xffff, RZ, 0xc0, !PT ;  /* 0x0000ffff13107812 */ /* 0x000fe400078ec0ff */
[----:B------:R-:W-:-:S02]  /*10ea40*/  LOP3.LUT R10, R69, 0xff, R10, 0xf8, !PT ;  /* 0x000000ff450a7812 */ /* 0x000fc400078ef80a */
[----:B------:R-:W-:Y:S02]  /*10ea50*/  PRMT R3, R3, 0x7104, RZ ;  /* 0x0000710403037816 */ /* 0x000fe400000000ff */
[----:B------:R-:W-:Y:S02]  /*10ea60*/  PRMT R17, R17, 0x7732, RZ ;  /* 0x0000773211117816 */ /* 0x000fe400000000ff */
[----:B------:R-:W-:Y:S02]  /*10ea70*/  PRMT R79, R8, 0x6540, R79 ;  /* 0x00006540084f7816 */ /* 0x000fe4000000004f */
[--C-:B------:R-:W-:Y:S02]  /*10ea80*/  SHF.R.U32.HI R8, RZ, 0x8, R16.reuse ;  /* 0x00000008ff087819 */ /* 0x100fe40000011610 */
[----:B------:R-:W-:Y:S02]  /*10ea90*/  LOP3.LUT R11, R11, 0xff, R16, 0xf8, !PT ;  /* 0x000000ff0b0b7812 */ /* 0x000fe400078ef810 */
[----:B------:R-:W-:-:S02]  /*10eaa0*/  LOP3.LUT R16, R10, R3, RZ, 0xfc, !PT ;  /* 0x000000030a107212 */ /* 0x000fc400078efcff */
[----:B------:R-:W-:Y:S01]  /*10eab0*/  SHF.R.U32.HI R3, RZ, 0x8, R17 ;  /* 0x00000008ff037819 */ /* 0x000fe20000011611 */
[----:B------:R-:W-:-:S03]  /*10eac0*/  IMAD.U32 R17, R17, 0x10000, RZ ;  /* 0x0001000011117824 */ /* 0x000fc600078e00ff */
[----:B------:R-:W-:Y:S02]  /*10ead0*/  LOP3.LUT R3, R3, 0xffff, RZ, 0xc0, !PT ;  /* 0x0000ffff03037812 */ /* 0x000fe400078ec0ff */
[----:B------:R-:W-:Y:S02]  /*10eae0*/  PRMT R8, R8, 0x7104, RZ ;  /* 0x0000710408087816 */ /* 0x000fe400000000ff */
[----:B------:R-:W-:Y:S02]  /*10eaf0*/  PRMT R19, R19, 0x7732, RZ ;  /* 0x0000773213137816 */ /* 0x000fe400000000ff */
[----:B------:R-:W-:Y:S01]  /*10eb00*/  LOP3.LUT R16, R16, 0xff0000, R17, 0xf8, !PT ;  /* 0x00ff000010107812 */ /* 0x000fe200078ef811 */
[----:B------:R-:W-:Y:S01]  /*10eb10*/  IMAD.SHL.U32 R17, R3, 0x1000000, RZ ;  /* 0x0100000003117824 */ /* 0x000fe200078e00ff */
[----:B------:R-:W-:Y:S02]  /*10eb20*/  LOP3.LUT R10, R11, R8, RZ, 0xfc, !PT ;  /* 0x000000080b0a7212 */ /* 0x000fe400078efcff */
[----:B------:R-:W-:Y:S01]  /*10eb30*/  SHF.R.U32.HI R8, RZ, 0x8, R19 ;  /* 0x00000008ff087819 */ /* 0x000fe20000011613 */
[----:B------:R-:W-:Y:S01]  /*10eb40*/  IMAD.U32 R19, R19, 0x10000, RZ ;  /* 0x0001000013137824 */ /* 0x000fe200078e00ff */
[----:B------:R-:W-:-:S02]  /*10eb50*/  LOP3.LUT R17, R16, R17, RZ, 0xfc, !PT ;  /* 0x0000001110117212 */ /* 0x000fc400078efcff */
[----:B------:R-:W-:Y:S02]  /*10eb60*/  LOP3.LUT R62, R14, 0xffff, RZ, 0xc0, !PT ;  /* 0x0000ffff0e3e7812 */ /* 0x000fe400078ec0ff */
[----:B------:R-:W-:Y:S02]  /*10eb70*/  LOP3.LUT R16, R12, 0xffff, RZ, 0xc0, !PT ;  /* 0x0000ffff0c107812 */ /* 0x000fe400078ec0ff */
[----:B------:R-:W-:Y:S02]  /*10eb80*/  PRMT R14, R14, 0x7732, RZ ;  /* 0x000077320e0e7816 */ /* 0x000fe400000000ff */
[----:B------:R-:W-:Y:S02]  /*10eb90*/  LOP3.LUT R19, R10, 0xff0000, R19, 0xf8, !PT ;  /* 0x00ff00000a137812 */ /* 0x000fe400078ef813 */
[----:B------:R-:W-:Y:S02]  /*10eba0*/  LOP3.LUT R3, R72, R77, R70, 0xfe, !PT ;  /* 0x0000004d48037212 */ /* 0x000fe400078efe46 */
[----:B------:R-:W-:-:S02]  /*10ebb0*/  LOP3.LUT R64, R15, 0xffff, RZ, 0xc0, !PT ;  /* 0x0000ffff0f407812 */ /* 0x000fc400078ec0ff */
[----:B------:R-:W-:Y:S01]  /*10ebc0*/  PRMT R70, R15, 0x7732, RZ ;  /* 0x000077320f467816 */ /* 0x000fe200000000ff */
[----:B------:R-:W-:Y:S01]  /*10ebd0*/  IMAD.MOV.U32 R15, RZ, RZ, R14 ;  /* 0x000000ffff0f7224 */ /* 0x000fe200078e000e */
[----:B------:R-:W-:Y:S02]  /*10ebe0*/  SHF.R.U32.HI R10, RZ, 0x8, R16 ;  /* 0x00000008ff0a7819 */ /* 0x000fe40000011610 */
[----:B------:R-:W-:Y:S02]  /*10ebf0*/  PRMT R12, R12, 0x7732, RZ ;  /* 0x000077320c0c7816 */ /* 0x000fe400000000ff */
[----:B------:R-:W-:Y:S02]  /*10ec00*/  LOP3.LUT R8, R8, 0xffff, RZ, 0xc0, !PT ;  /* 0x0000ffff08087812 */ /* 0x000fe400078ec0ff */
[----:B------:R-:W-:Y:S02]  /*10ec10*/  LOP3.LUT R75, R10, 0xff, RZ, 0xc0, !PT ;  /* 0x000000ff0a4b7812 */ /* 0x000fe400078ec0ff */
[----:B------:R-:W-:-:S02]  /*10ec20*/  SHF.R.U32.HI R10, RZ, 0x8, R12 ;  /* 0x00000008ff0a7819 */ /* 0x000fc4000001160c */
[----:B------:R-:W-:Y:S02]  /*10ec30*/  SHF.R.U32.HI R14, RZ, 0x8, R15 ;  /* 0x00000008ff0e7819 */ /* 0x000fe4000001160f */
[C---:B------:R-:W-:Y:S02]  /*10ec40*/  LOP3.LUT R48, R13.reuse, 0xffff, RZ, 0xc0, !PT ;  /* 0x0000ffff0d307812 */ /* 0x040fe400078ec0ff */
[----:B------:R-:W-:Y:S01]  /*10ec50*/  PRMT R66, R13, 0x7732, RZ ;  /* 0x000077320d427816 */ /* 0x000fe200000000ff */
[----:B------:R-:W-:Y:S01]  /*10ec60*/  IMAD.SHL.U32 R8, R8, 0x1000000, RZ ;  /* 0x0100000008087824 */ /* 0x000fe200078e00ff */
[----:B------:R-:W-:Y:S02]  /*10ec70*/  SHF.R.U32.HI R13, RZ, 0x8, R62 ;  /* 0x00000008ff0d7819 */ /* 0x000fe4000001163e */
[----:B------:R-:W-:Y:S02]  /*10ec80*/  LOP3.LUT R12, R12, 0xff, RZ, 0xc0, !PT ;  /* 0x000000ff0c0c7812 */ /* 0x000fe400078ec0ff */
[----:B------:R-:W-:-:S02]  /*10ec90*/  LOP3.LUT R10, R10, 0xffff, RZ, 0xc0, !PT ;  /* 0x0000ffff0a0a7812 */ /* 0x000fc400078ec0ff */
[----:B------:R-:W-:Y:S02]  /*10eca0*/  LOP3.LUT R15, R15, 0xff, RZ, 0xc0, !PT ;  /* 0x000000ff0f0f7812 */ /* 0x000fe400078ec0ff */
[----:B------:R-:W-:Y:S02]  /*10ecb0*/  LOP3.LUT R18, R14, 0xffff, RZ, 0xc0, !PT ;  /* 0x0000ffff0e127812 */ /* 0x000fe400078ec0ff */
[----:B------:R-:W-:Y:S01]  /*10ecc0*/  LOP3.LUT R71, R13, 0xff, RZ, 0xc0, !PT ;  /* 0x000000ff0d477812 */ /* 0x000fe200078ec0ff */
[----:B------:R-:W-:Y:S01]  /*10ecd0*/  IMAD.WIDE.U32 R12, R12, 0x10000, RZ ;  /* 0x000100000c0c7825 */ /* 0x000fe200078e00ff */
[----:B------:R-:W-:Y:S02]  /*10ece0*/  LOP3.LUT R11, R74, R79, R68, 0xfe, !PT ;  /* 0x0000004f4a0b7212 */ /* 0x000fe400078efe44 */
[----:B------:R-:W-:Y:S01]  /*10ecf0*/  LOP3.LUT R8, R19, R8, RZ, 0xfc, !PT ;  /* 0x0000000813087212 */ /* 0x000fe200078efcff */
        /* <DEDUP_REMOVED lines=9> */
[----:B------:R-:W-:Y:S01]  /*10ed90*/  PRMT R75, R16, 0x6540, R75 ;  /* 0x00006540104b7816 */ /* 0x000fe2000000004b */
[----:B------:R-:W-:Y:S01]  /*10eda0*/  IMAD.MOV.U32 R16, RZ, RZ, R70 ;  /* 0x000000ffff107224 */ /* 0x000fe200078e0046 */
[----:B------:R-:W-:-:S02]  /*10edb0*/  LOP3.LUT R19, R69, 0xff, R48, 0xf8, !PT ;  /* 0x000000ff45137812 */ /* 0x000fc400078ef830 */
[----:B------:R-:W-:Y:S02]  /*10edc0*/  PRMT R10, R10, 0x7104, RZ ;  /* 0x000071040a0a7816 */ /* 0x000fe400000000ff */
[----:B------:R-:W-:Y:S02]  /*10edd0*/  LOP3.LUT R64, R15, 0xff, R64, 0xf8, !PT ;  /* 0x000000ff0f407812 */ /* 0x000fe400078ef840 */
[----:B------:R-:W-:Y:S02]  /*10ede0*/  PRMT R13, R13, 0x7104, RZ ;  /* 0x000071040d0d7816 */ /* 0x000fe400000000ff */
        /* <DEDUP_REMOVED lines=8> */
[----:B------:R-:W-:Y:S01]  /*10ee70*/  PRMT R71, R62, 0x6540, R71 ;  /* 0x000065403e477816 */ /* 0x000fe20000000047 */
[----:B------:R-:W-:Y:S01]  /*10ee80*/  IMAD.SHL.U32 R13, R13, 0x1000000, RZ ;  /* 0x010000000d0d7824 */ /* 0x000fe200078e00ff */
[----:B------:R-:W-:Y:S02]  /*10ee90*/  LOP3.LUT R16, R19, 0xff0000, R16, 0xf8, !PT ;  /* 0x00ff000013107812 */ /* 0x000fe400078ef810 */
[----:B------:R-:W-:Y:S02]  /*10eea0*/  LOP3.LUT R69, R48, 0xff0000, R15, 0xf8, !PT ;  /* 0x00ff000030457812 */ /* 0x000fe400078ef80f */
[----:B------:R-:W-:-:S02]  /*10eeb0*/  LOP3.LUT R15, R18, R71, R14, 0xfe, !PT ;  /* 0x00000047120f7212 */ /* 0x000fc400078efe0e */
[----:B------:R-:W-:Y:S02]  /*10eec0*/  LOP3.LUT R13, R16, R13, RZ, 0xfc, !PT ;  /* 0x0000000d100d7212 */ /* 0x000fe400078efcff */
[----:B------:R-:W-:Y:S02]  /*10eed0*/  PRMT R18, R4, 0x7732, RZ ;  /* 0x0000773204127816 */ /* 0x000fe400000000ff */
[C---:B------:R-:W-:Y:S02]  /*10eee0*/  LOP3.LUT R16, R5.reuse, 0xffff, RZ, 0xc0, !PT ;  /* 0x0000ffff05107812 */ /* 0x040fe400078ec0ff */
[----:B------:R-:W-:Y:S02]  /*10eef0*/  PRMT R64, R5, 0x7732, RZ ;  /* 0x0000773205407816 */ /* 0x000fe400000000ff */
[----:B------:R-:W-:Y:S02]  /*10ef00*/  PRMT R5, R6, 0x7732, RZ ;  /* 0x0000773206057816 */ /* 0x000fe400000000ff */
[----:B------:R-:W-:-:S02]  /*10ef10*/  LOP3.LUT R14, R4, 0xffff, RZ, 0xc0, !PT ;  /* 0x0000ffff040e7812 */ /* 0x000fc400078ec0ff */
[----:B------:R-:W-:Y:S01]  /*10ef20*/  LOP3.LUT R48, R6, 0xffff, RZ, 0xc0, !PT ;  /* 0x0000ffff06307812 */ /* 0x000fe200078ec0ff */
[----:B------:R-:W-:Y:S01]  /*10ef30*/  IMAD.MOV.U32 R6, RZ, RZ, R18 ;  /* 0x000000ffff067224 */ /* 0x000fe200078e0012 */
[----:B------:R-:W-:Y:S01]  /*10ef40*/  SHF.R.U32.HI R4, RZ, 0x8, R14 ;  /* 0x00000008ff047819 */ /* 0x000fe2000001160e */
[----:B------:R-:W-:Y:S01]  /*10ef50*/  IMAD.MOV.U32 R18, RZ, RZ, R5 ;  /* 0x000000ffff127224 */ /* 0x000fe200078e0005 */
[----:B------:R-:W-:Y:S02]  /*10ef60*/  SHF.R.U32.HI R5, RZ, 0x8, R48 ;  /* 0x00000008ff057819 */ /* 0x000fe40000011630 */
[----:B------:R-:W-:Y:S02]  /*10ef70*/  LOP3.LUT R10, R10, 0xffff, RZ, 0xc0, !PT ;  /* 0x0000ffff0a0a7812 */ /* 0x000fe400078ec0ff */
[----:B------:R-:W-:Y:S02]  /*10ef80*/  LOP3.LUT R12, R68, R75, R12, 0xfe, !PT ;  /* 0x0000004b440c7212 */ /* 0x000fe400078efe0c */
[----:B------:R-:W-:-:S02]  /*10ef90*/  LOP3.LUT R62, R7, 0xffff, RZ, 0xc0, !PT ;  /* 0x0000ffff073e7812 */ /* 0x000fc400078ec0ff */
        /* <DEDUP_REMOVED lines=20> */
[----:B------:R-:W-:Y:S01]  /*10f0e0*/  PRMT R75, R14, 0x6540, R75 ;  /* 0x000065400e4b7816 */ /* 0x000fe2000000004b */
[----:B------:R-:W-:Y:S01]  /*10f0f0*/  IMAD.MOV.U32 R14, RZ, RZ, R64 ;  /* 0x000000ffff0e7224 */ /* 0x000fe200078e0040 */
[----:B------:R-:W-:Y:S02]  /*10f100*/  PRMT R71, R48, 0x6540, R71 ;  /* 0x0000654030477816 */ /* 0x000fe40000000047 */
[----:B------:R-:W-:-:S02]  /*10f110*/  SHF.R.U32.HI R7, RZ, 0x8, R62 ;  /* 0x00000008ff077819 */ /* 0x000fc4000001163e */
[----:B------:R-:W-:Y:S02]  /*10f120*/  LOP3.LUT R48, R69, 0xff, R16, 0xf8, !PT ;  /* 0x000000ff45307812 */ /* 0x000fe400078ef810 */
[----:B------:R-:W-:Y:S01]  /*10f130*/  PRMT R5, R5, 0x7104, RZ ;  /* 0x0000710405057816 */ /* 0x000fe200000000ff */
[----:B------:R-:W-:Y:S01]  /*10f140*/  IMAD.MOV.U32 R16, RZ, RZ, R66 ;  /* 0x000000ffff107224 */ /* 0x000fe200078e0042 */
[----:B------:R-:W-:Y:S02]  /*10f150*/  LOP3.LUT R62, R19, 0xff, R62, 0xf8, !PT ;  /* 0x000000ff133e7812 */ /* 0x000fe400078ef83e */
        /* <DEDUP_REMOVED lines=11> */
[----:B------:R-:W-:Y:S01]  /*10f210*/  LOP3.LUT R48, R32, 0xffff, RZ, 0xc0, !PT ;  /* 0x0000ffff20307812 */ /* 0x000fe200078ec0ff */
[----:B------:R-:W-:Y:S01]  /*10f220*/  IMAD.SHL.U32 R19, R19, 0x1000000, RZ ;  /* 0x0100000013137824 */ /* 0x000fe200078e00ff */
[----:B------:R-:W-:-:S02]  /*10f230*/  LOP3.LUT R5, R18, R71, R4, 0xfe, !PT ;  /* 0x0000004712057212 */ /* 0x000fc400078efe04 */
[----:B------:R-:W-:Y:S02]  /*10f240*/  LOP3.LUT R16, R69, 0xff0000, R16, 0xf8, !PT ;  /* 0x00ff000045107812 */ /* 0x000fe400078ef810 */
[----:B------:R-:W-:Y:S02]  /*10f250*/  PRMT R18, R32, 0x7732, RZ ;  /* 0x0000773220127816 */ /* 0x000fe400000000ff */
[----:B------:R-:W-:Y:S02]  /*10f260*/  LOP3.LUT R7, R14, R7, RZ, 0xfc, !PT ;  /* 0x000000070e077212 */ /* 0x000fe400078efcff */
[C---:B------:R-:W-:Y:S02]  /*10f270*/  PRMT R32, R34.reuse, 0x7732, RZ ;  /* 0x0000773222207816 */ /* 0x040fe400000000ff */
[----:B------:R-:W-:Y:S02]  /*10f280*/  SHF.R.U32.HI R14, RZ, 0x8, R48 ;  /* 0x00000008ff0e7819 */ /* 0x000fe40000011630 */
[----:B------:R-:W-:-:S02]  /*10f290*/  LOP3.LUT R64, R34, 0xffff, RZ, 0xc0, !PT ;  /* 0x0000ffff22407812 */ /* 0x000fc400078ec0ff */
[----:B------:R-:W-:Y:S02]  /*10f2a0*/  LOP3.LUT R4, R16, R19, RZ, 0xfc, !PT ;  /* 0x0000001310047212 */ /* 0x000fe400078efcff */
[----:B------:R-:W-:Y:S02]  /*10f2b0*/  LOP3.LUT R6, R68, R75, R6, 0xfe, !PT ;  /* 0x0000004b44067212 */ /* 0x000fe400078efe06 */
[----:B------:R-:W-:Y:S02]  /*10f2c0*/  SHF.R.U32.HI R19, RZ, 0x8, R32 ;  /* 0x00000008ff137819 */ /* 0x000fe40000011620 */
[----:B------:R-:W-:Y:S02]  /*10f2d0*/  LOP3.LUT R75, R14, 0xff, RZ, 0xc0, !PT ;  /* 0x000000ff0e4b7812 */ /* 0x000fe400078ec0ff */
[----:B------:R-:W-:Y:S02]  /*10f2e0*/  SHF.R.U32.HI R16, RZ, 0x8, R64 ;  /* 0x00000008ff107819 */ /* 0x000fe40000011640 */
[----:B------:R-:W-:-:S02]  /*10f2f0*/  SHF.R.U32.HI R14, RZ, 0x8, R18 ;  /* 0x00000008ff0e7819 */ /* 0x000fc40000011612 */
[----:B------:R-:W-:Y:S02]  /*10f300*/  LOP3.LUT R32, R32, 0xff, RZ, 0xc0, !PT ;  /* 0x000000ff20207812 */ /* 0x000fe400078ec0ff */
[----:B------:R-:W-:Y:S02]  /*10f310*/  LOP3.LUT R34, R19, 0xffff, RZ, 0xc0, !PT ;  /* 0x0000ffff13227812 */ /* 0x000fe400078ec0ff */
[----:B------:R-:W-:Y:S02]  /*10f320*/  LOP3.LUT R18, R18, 0xff, RZ, 0xc0, !PT ;  /* 0x000000ff12127812 */ /* 0x000fe400078ec0ff */
[----:B------:R-:W-:Y:S02]  /*10f330*/  LOP3.LUT R71, R16, 0xff, RZ, 0xc0, !PT ;  /* 0x000000ff10477812 */ /* 0x000fe400078ec0ff */
[----:B------:R-:W-:Y:S02]  /*10f340*/  LOP3.LUT R14, R14, 0xffff, RZ, 0xc0, !PT ;  /* 0x0000ffff0e0e7812 */ /* 0x000fe400078ec0ff */
        /* <DEDUP_REMOVED lines=9> */
[----:B------:R-:W-:-:S03]  /*10f3e0*/  LOP3.LUT R35, R35, R73, R33, 0xfe, !PT ;  /* 0x0000004923237212 */ /* 0x000fc600078efe21 */
[----:B------:R-:W-:Y:S01]  /*10f3f0*/  IMAD.WIDE.U32 R68, R14, 0x1000000, RZ ;  /* 0x010000000e447825 */ /* 0x000fe200078e00ff */
[----:B------:R-:W-:Y:S02]  /*10f400*/  SHF.R.U32.HI R16, RZ, 0x8, R66 ;  /* 0x00000008ff107819 */ /* 0x000fe40000011642 */
[----:B------:R-:W-:Y:S02]  /*10f410*/  SHF.R.U32.HI R14, RZ, 0x8, R62 ;  /* 0x00000008ff0e7819 */ /* 0x000fe4000001163e */
[----:B------:R-:W-:Y:S01]  /*10f420*/  LOP3.LUT R69, R69, R77, R19, 0xfe, !PT ;  /* 0x0000004d45457212 */ /* 0x000fe200078efe13 */
[----:B------:R-:W-:Y:S01]  /*10f430*/  IMAD.MOV.U32 R33, RZ, RZ, R72 ;  /* 0x000000ffff217224 */ /* 0x000fe200078e0048 */
[----:B------:R-:W-:Y:S02]  /*10f440*/  LOP3.LUT R35, R35, 0xff, R66, 0xf8, !PT ;  /* 0x000000ff23237812 */ /* 0x000fe400078ef842 */
[----:B------:R-:W-:Y:S01]  /*10f450*/  PRMT R16, R16, 0x7104, RZ ;  /* 0x0000710410107816 */ /* 0x000fe200000000ff */
[----:B------:R-:W-:Y:S01]  /*10f460*/  IMAD.MOV.U32 R19, RZ, RZ, R70 ;  /* 0x000000ffff137224 */ /* 0x000fe200078e0046 */
[----:B------:R-:W-:-:S02]  /*10f470*/  LOP3.LUT R69, R69, 0xff, R62, 0xf8, !PT ;  /* 0x000000ff45457812 */ /* 0x000fc400078ef83e */
[----:B------:R-:W-:Y:S02]  /*10f480*/  PRMT R14, R14, 0x7104, RZ ;  /* 0x000071040e0e7816 */ /* 0x000fe400000000ff */
[----:B------:R-:W-:Y:S02]  /*10f490*/  PRMT R75, R48, 0x6540, R75 ;  /* 0x00006540304b7816 */ /* 0x000fe4000000004b */
        /* <DEDUP_REMOVED lines=8> */
[----:B------:R-:W-:Y:S01]  /*10f520*/  IMAD.SHL.U32 R19, R35, 0x1000000, RZ ;  /* 0x0100000023137824 */ /* 0x000fe200078e00ff */
[----:B------:R-:W-:Y:S01]  /*10f530*/  PRMT R71, R64, 0x6540, R71 ;  /* 0x0000654040477816 */ /* 0x000fe20000000047 */
[----:B------:R-:W-:Y:S01]  /*10f540*/  IMAD.U32 R33, R33, 0x10000, RZ ;  /* 0x0001000021217824 */ /* 0x000fe200078e00ff */
[----:B--2---:R-:W-:Y:S01]  /*10f550*/  LOP3.LUT R35, R36, 0xffff, RZ, 0xc0, !PT ;  /* 0x0000ffff24237812 */ /* 0x004fe200078ec0ff */
[----:B------:R-:W-:Y:S01]  /*10f560*/  IMAD.SHL.U32 R16, R14, 0x1000000, RZ ;  /* 0x010000000e107824 */ /* 0x000fe200078e00ff */
[----:B------:R-:W-:Y:S02]  /*10f570*/  LOP3.LUT R62, R38, 0xffff, RZ, 0xc0, !PT ;  /* 0x0000ffff263e7812 */ /* 0x000fe400078ec0ff */
[----:B------:R-:W-:-:S02]  /*10f580*/  LOP3.LUT R14, R68, R75, R18, 0xfe, !PT ;  /* 0x0000004b440e7212 */ /* 0x000fc400078efe12 */
[----:B------:R-:W-:Y:S02]  /*10f590*/  LOP3.LUT R32, R34, R71, R32, 0xfe, !PT ;  /* 0x0000004722207212 */ /* 0x000fe400078efe20 */
[----:B------:R-:W-:Y:S02]  /*10f5a0*/  SHF.R.U32.HI R18, RZ, 0x8, R35 ;  /* 0x00000008ff127819 */ /* 0x000fe40000011623 */
[----:B------:R-:W-:Y:S02]  /*10f5b0*/  LOP3.LUT R48, R48, 0xff0000, R33, 0xf8, !PT ;  /* 0x00ff000030307812 */ /* 0x000fe400078ef821 */
        /* <DEDUP_REMOVED lines=9> */
[----:B------:R-:W-:Y:S02]  /*10f650*/  LOP3.LUT R38, R38, 0xff, RZ, 0xc0, !PT ;  /* 0x000000ff26267812 */ /* 0x000fe400078ec0ff */
[----:B------:R-:W-:Y:S02]  /*10f660*/  LOP3.LUT R33, R33, 0xffff, RZ, 0xc0, !PT ;  /* 0x0000ffff21217812 */ /* 0x000fe400078ec0ff */
[----:B------:R-:W-:Y:S02]  /*10f670*/  LOP3.LUT R19, R48, R19, RZ, 0xfc, !PT ;  /* 0x0000001330137212 */ /* 0x000fe400078efcff */
[C---:B------:R-:W-:Y:S02]  /*10f680*/  LOP3.LUT R48, R37.reuse, 0xffff, RZ, 0xc0, !PT ;  /* 0x0000ffff25307812 */ /* 0x040fe400078ec0ff */
[----:B------:R-:W-:Y:S02]  /*10f690*/  PRMT R66, R37, 0x7732, RZ ;  /* 0x0000773225427816 */ /* 0x000fe400000000ff */
[----:B------:R-:W-:Y:S01]  /*10f6a0*/  PRMT R75, R35, 0x6540, R36 ;  /* 0x00006540234b7816 */ /* 0x000fe20000000024 */
[----:B------:R-:W-:Y:S01]  /*10f6b0*/  IMAD.WIDE.U32 R34, R34, 0x10000, RZ ;  /* 0x0001000022227825 */ /* 0x000fe200078e00ff */
[----:B------:R-:W-:-:S02]  /*10f6c0*/  SHF.L.U64.HI R77, R36, 0x8, RZ ;  /* 0x00000008244d7819 */ /* 0x000fc400000102ff */
[----:B------:R-:W-:Y:S01]  /*10f6d0*/  LOP3.LUT R16, R69, R16, RZ, 0xfc, !PT ;  /* 0x0000001045107212 */ /* 0x000fe200078efcff */
        /* <DEDUP_REMOVED lines=8> */
[----:B------:R-:W-:Y:S02]  /*10f760*/  LOP3.LUT R37, R37, R77, R35, 0xfe, !PT ;  /* 0x0000004d25257212 */ /* 0x000fe400078efe23 */
[----:B------:R-:W-:Y:S02]  /*10f770*/  SHF.R.U32.HI R34, RZ, 0x8, R48 ;  /* 0x00000008ff227819 */ /* 0x000fe40000011630 */
[----:B------:R-:W-:Y:S02]  /*10f780*/  LOP3.LUT R39, R69, R73, R39, 0xfe, !PT ;  /* 0x0000004945277212 */ /* 0x000fe400078efe27 */
[----:B------:R-:W-:Y:S02]  /*10f790*/  SHF.R.U32.HI R35, RZ, 0x8, R64 ;  /* 0x00000008ff237819 */ /* 0x000fe40000011640 */
[----:B------:R-:W-:Y:S02]  /*10f7a0*/  LOP3.LUT R18, R68, R71, R38, 0xfe, !PT ;  /* 0x0000004744127212 */ /* 0x000fe400078efe26 */
[----:B------:R-:W-:-:S02]  /*10f7b0*/  LOP3.LUT R71, R37, 0xff, R48, 0xf8, !PT ;  /* 0x000000ff25477812 */ /* 0x000fc400078ef830 */
[----:B------:R-:W-:Y:S01]  /*10f7c0*/  PRMT R36, R34, 0x7104, RZ ;  /* 0x0000710422247816 */ /* 0x000fe200000000ff */
[----:B------:R-:W-:Y:S01]  /*10f7d0*/  IMAD.MOV.U32 R34, RZ, RZ, R66 ;  /* 0x000000ffff227224 */ /* 0x000fe200078e0042 */
[----:B------:R-:W-:Y:S02]  /*10f7e0*/  LOP3.LUT R38, R39, 0xff, R64, 0xf8, !PT ;  /* 0x000000ff27267812 */ /* 0x000fe400078ef840 */
[----:B------:R-:W-:Y:S01]  /*10f7f0*/  PRMT R37, R35, 0x7104, RZ ;  /* 0x0000710423257816 */ /* 0x000fe200000000ff */
[----:B------:R-:W-:Y:S01]  /*10f800*/  IMAD.MOV.U32 R35, RZ, RZ, R70 ;  /* 0x000000ffff237224 */ /* 0x000fe200078e0046 */
[----:B------:R-:W-:Y:S01]  /*10f810*/  LOP3.LUT R71, R71, R36, RZ, 0xfc, !PT ;  /* 0x0000002447477212 */ /* 0x000fe200078efcff */
[----:B------:R-:W-:Y:S01]  /*10f820*/  IMAD.U32 R36, R34, 0x10000, RZ ;  /* 0x0001000022247824 */ /* 0x000fe200078e00ff */
[----:B------:R-:W-:Y:S01]  /*10f830*/  LOP3.LUT R38, R38, R37, RZ, 0xfc, !PT ;  /* 0x0000002526267212 */ /* 0x000fe200078efcff */
[----:B------:R-:W-:Y:S01]  /*10f840*/  IMAD.U32 R37, R35, 0x10000, RZ ;  /* 0x0001000023257824 */ /* 0x000fe200078e00ff */
[----:B---3--:R-:W-:-:S02]  /*10f850*/  IADD3 R39, P0, P1, R63, R42, R26 ;  /* 0x0000002a3f277210 */ /* 0x008fc4000791e01a */
[----:B------:R-:W-:Y:S02]  /*10f860*/  LOP3.LUT R71, R71, 0xff0000, R36, 0xf8, !PT ;  /* 0x00ff000047477812 */ /* 0x000fe400078ef824 */
[----:B------:R-:W-:Y:S02]  /*10f870*/  LOP3.LUT R36, R38, 0xff0000, R37, 0xf8, !PT ;  /* 0x00ff000026247812 */ /* 0x000fe400078ef825 */
[----:B----4-:R-:W-:Y:S02]  /*10f880*/  LOP3.LUT R37, R22, 0x2b3e6c1f, R39, 0x96, !PT ;  /* 0x2b3e6c1f16257812 */ /* 0x010fe400078e9627 */
[----:B------:R-:W-:Y:S02]  /*10f890*/  IADD3.X R69, R61, R43, R27, P0, P1 ;  /* 0x0000002b3d457210 */ /* 0x000fe400007e241b */
[----:B------:R-:W-:Y:S02]  /*10f8a0*/  SHF.R.U32.HI R22, RZ, 0x8, R35 ;  /* 0x00000008ff167819 */ /* 0x000fe40000011623 */
[----:B------:R-:W-:-:S02]  /*10f8b0*/  SHF.R.U32.HI R34, RZ, 0x8, R34 ;  /* 0x00000008ff227819 */ /* 0x000fc40000011622 */
[----:B------:R-:W-:Y:S02]  /*10f8c0*/  IADD3 R35, P0, P1, R59, R40, R24 ;  /* 0x000000283b237210 */ /* 0x000fe4000791e018 */
[----:B------:R-:W-:Y:S02]  /*10f8d0*/  LOP3.LUT R48, R23, 0x9b05688c, R69, 0x96, !PT ;  /* 0x9b05688c17307812 */ /* 0x000fe400078e9645 */
[----:B------:R-:W-:Y:S02]  /*10f8e0*/  LOP3.LUT R34, R34, 0xffff, RZ, 0xc0, !PT ;  /* 0x0000ffff22227812 */ /* 0x000fe400078ec0ff */
[----:B------:R-:W-:Y:S02]  /*10f8f0*/  IADD3.X R81, R49, R41, R25, P0, P1 ;  /* 0x0000002931517210 */ /* 0x000fe400007e2419 */
[----:B------:R-:W-:Y:S01]  /*10f900*/  IADD3 R75, P2, R48, -0x7b3558c5, RZ ;  /* 0x84caa73b304b7810 */ /* 0x000fe20007f5e0ff */
[----:B------:R-:W-:Y:S01]  /*10f910*/  IMAD.SHL.U32 R34, R34, 0x1000000, RZ ;  /* 0x0100000022227824 */ /* 0x000fe200078e00ff */
[----:B------:R-:W-:-:S02]  /*10f920*/  LOP3.LUT R23, R22, 0xffff, RZ, 0xc0, !PT ;  /* 0x0000ffff16177812 */ /* 0x000fc400078ec0ff */
[----:B------:R-:W-:Y:S02]  /*10f930*/  LOP3.LUT R70, R21, 0x510e527f, R81, 0x96, !PT ;  /* 0x510e527f15467812 */ /* 0x000fe400078e9651 */
[----:B------:R-:W-:Y:S01]  /*10f940*/  IADD3.X R77, R37, -0x4498517b, RZ, P2, !PT ;  /* 0xbb67ae85254d7810 */ /* 0x000fe200017fe4ff */
[----:B------:R-:W-:Y:S01]  /*10f950*/  IMAD.SHL.U32 R23, R23, 0x1000000, RZ ;  /* 0x0100000017177824 */ /* 0x000fe200078e00ff */
[----:B------:R-:W-:Y:S02]  /*10f960*/  LOP3.LUT R79, R20, 0xade682d1, R35, 0x96, !PT ;  /* 0xade682d1144f7812 */ /* 0x000fe400078e9623 */
[----:B------:R-:W-:Y:S02]  /*10f970*/  IADD3 R66, P0, R70, -0xc4336f8, RZ ;  /* 0xf3bcc90846427810 */ /* 0x000fe40007f1e0ff */
[----:B------:R-:W-:Y:S02]  /*10f980*/  LOP3.LUT R22, R71, R34, RZ, 0xfc, !PT ;  /* 0x0000002247167212 */ /* 0x000fe400078efcff */
[----:B------:R-:W-:-:S02]  /*10f990*/  LOP3.LUT R34, R42, R75, RZ, 0x3c, !PT ;  /* 0x0000004b2a227212 */ /* 0x000fc400078e3cff */
[----:B------:R-:W-:Y:S02]  /*10f9a0*/  LOP3.LUT R21, R43, R77, RZ, 0x3c, !PT ;  /* 0x0000004d2b157212 */ /* 0x000fe400078e3cff */
[----:B------:R-:W-:Y:S02]  /*10f9b0*/  IADD3.X R64, R79, 0x6a09e667, RZ, P0, !PT ;  /* 0x6a09e6674f407810 */ /* 0x000fe400007fe4ff */
[----:B------:R-:W-:Y:S02]  /*10f9c0*/  IADD3 R97, P0, P1, R65, R44, R28 ;  /* 0x0000002c41617210 */ /* 0x000fe4000791e01c */
[----:B------:R-:W-:Y:S02]  /*10f9d0*/  LOP3.LUT R20, R36, R23, RZ, 0xfc, !PT ;  /* 0x0000001724147212 */ /* 0x000fe400078efcff */
[----:B------:R-:W-:Y:S02]  /*10f9e0*/  SHF.L.W.U32.HI R36, R34, 0x8, R21 ;  /* 0x0000000822247819 */ /* 0x000fe40000010e15 */
[----:B------:R-:W-:-:S02]  /*10f9f0*/  IADD3 R91, P2, P3, R11, R46, R30 ;  /* 0x0000002e0b5b7210 */ /* 0x000fc40007b5e01e */
[----:B------:R-:W-:Y:S02]  /*10fa00*/  IADD3.X R99, R67, R45, R29, P0, P1 ;  /* 0x0000002d43637210 */ /* 0x000fe400007e241d */
[----:B------:R-:W-:Y:S02]  /*10fa10*/  SHF.L.W.U32.HI R34, R21, 0x8, R34 ;  /* 0x0000000815227819 */ /* 0x000fe40000010e22 */
[----:B------:R-:W-:Y:S02]  /*10fa20*/  IADD3 R39, P4, P5, R58, R39, R36 ;  /* 0x000000273a277210 */ /* 0x000fe40007d9e024 */
[----:B------:R-:W-:Y:S02]  /*10fa30*/  IADD3.X R95, R17, R47, R31, P2, P3 ;  /* 0x0000002f115f7210 */ /* 0x000fe400017e641f */
[----:B------:R-:W-:Y:S02]  /*10fa40*/  LOP3.LUT R71, R40, R66, RZ, 0x3c, !PT ;  /* 0x0000004228477212 */ /* 0x000fe400078e3cff */
[----:B------:R-:W-:-:S02]  /*10fa50*/  LOP3.LUT R68, R41, R64, RZ, 0x3c, !PT ;  /* 0x0000004029447212 */ /* 0x000fc400078e3cff */
[----:B------:R-:W-:Y:S02]  /*10fa60*/  LOP3.LUT R73, R53, 0x1f83d9ab, R99, 0x96, !PT ;  /* 0x1f83d9ab35497812 */ /* 0x000fe400078e9663 */
[----:B------:R-:W-:Y:S02]  /*10fa70*/  IADD3.X R38, R60, R69, R34, P4, P5 ;  /* 0x000000453c267210 */ /* 0x000fe400027ea422 */
[----:B------:R-:W-:Y:S02]  /*10fa80*/  LOP3.LUT R55, R55, 0x5be0cd19, R95, 0x96, !PT ;  /* 0x5be0cd1937377812 */ /* 0x000fe400078e965f */
[----:B------:R-:W-:Y:S02]  /*10fa90*/  SHF.L.W.U32.HI R62, R68, 0x8, R71 ;  /* 0x00000008443e7819 */ /* 0x000fe40000010e47 */
[----:B------:R-:W-:Y:S02]  /*10faa0*/  SHF.L.W.U32.HI R71, R71, 0x8, R68 ;  /* 0x0000000847477819 */ /* 0x000fe40000010e44 */
[----:B------:R-:W-:-:S02]  /*10fab0*/  LOP3.LUT R85, R52, 0xfb41bd6b, R97, 0x96, !PT ;  /* 0xfb41bd6b34557812 */ /* 0x000fc400078e9661 */
[----:B------:R-:W-:Y:S02]  /*10fac0*/  IADD3 R87, P2, R73, -0x16b07d5, RZ ;  /* 0xfe94f82b49577810 */ /* 0x000fe40007f5e0ff */
[----:B------:R-:W-:Y:S02]  /*10fad0*/  LOP3.LUT R23, R48, R39, RZ, 0x3c, !PT ;  /* 0x0000002730177212 */ /* 0x000fe400078e3cff */
[----:B------:R-:W-:Y:S02]  /*10fae0*/  LOP3.LUT R48, R37, R38, RZ, 0x3c, !PT ;  /* 0x0000002625307212 */ /* 0x000fe400078e3cff */
[----:B------:R-:W-:Y:S02]  /*10faf0*/  LOP3.LUT R68, R54, 0x137e2179, R91, 0x96, !PT ;  /* 0x137e217936447812 */ /* 0x000fe400078e965b */
[----:B------:R-:W-:Y:S02]  /*10fb00*/  IADD3 R89, P3, R55, 0x5f1d36f1, RZ ;  /* 0x5f1d36f137597810 */ /* 0x000fe40007f7e0ff */
[----:B------:R-:W-:-:S02]  /*10fb10*/  IADD3 R69, P0, P1, R56, R35, R71 ;  /* 0x0000002338457210 */ /* 0x000fc4000791e047 */
[----:B------:R-:W-:Y:S02]  /*10fb20*/  IADD3.X R93, R85, 0x3c6ef372, RZ, P2, !PT ;  /* 0x3c6ef372555d7810 */ /* 0x000fe400017fe4ff */
[----:B------:R-:W-:Y:S02]  /*10fb30*/  SHF.L.W.U32.HI R21, R48, 0x10, R23 ;  /* 0x0000001030157819 */ /* 0x000fe40000010e17 */
[----:B------:R-:W-:Y:S02]  /*10fb40*/  IADD3.X R76, R68, -0x5ab00ac6, RZ, P3, !PT ;  /* 0xa54ff53a444c7810 */ /* 0x000fe40001ffe4ff */
[----:B------:R-:W-:Y:S02]  /*10fb50*/  SHF.L.W.U32.HI R23, R23, 0x10, R48 ;  /* 0x0000001017177819 */ /* 0x000fe40000010e30 */
[----:B------:R-:W-:Y:S02]  /*10fb60*/  LOP3.LUT R53, R44, R87, RZ, 0x3c, !PT ;  /* 0x000000572c357212 */ /* 0x000fe400078e3cff */
        /* <DEDUP_REMOVED lines=8> */
[----:B------:R-:W-:Y:S02]  /*10fbf0*/  IADD3 R75, P0, R23, R75, RZ ;  /* 0x0000004b174b7210 */ /* 0x000fe40007f1e0ff */
[----:B------:R-:W-:Y:S02]  /*10fc00*/  SHF.L.W.U32.HI R54, R83, 0x8, R52 ;  /* 0x0000000853367819 */ /* 0x000fe40000010e34 */
[----:B------:R-:W-:Y:S01]  /*10fc10*/  SHF.L.W.U32.HI R37, R70, 0x10, R35 ;  /* 0x0000001046257819 */ /* 0x000fe20000010e23 */
[----:B------:R-:W-:Y:S01]  /*10fc20*/  IMAD.X R77, R21, 0x1, R77, P0 ;  /* 0x00000001154d7824 */ /* 0x000fe200000e064d */
[----:B------:R-:W-:Y:S02]  /*10fc30*/  SHF.L.W.U32.HI R35, R35, 0x10, R70 ;  /* 0x0000001023237819 */ /* 0x000fe40000010e46 */
[----:B------:R-:W-:-:S02]  /*10fc40*/  IADD3 R72, P1, P2, R0, R97, R81 ;  /* 0x0000006100487210 */ /* 0x000fc40007a3e051 */
[----:B------:R-:W-:Y:S02]  /*10fc50*/  SHF.L.W.U32.HI R83, R52, 0x8, R83 ;  /* 0x0000000834537819 */ /* 0x000fe40000010e53 */
[----:B------:R-:W-:Y:S02]  /*10fc60*/  IADD3 R70, P3, P4, R3, R91, R54 ;  /* 0x0000005b03467210 */ /* 0x000fe40007c7e036 */
[----:B------:R-:W-:Y:S02]  /*10fc70*/  IADD3.X R82, R2, R99, R53, P1, P2 ;  /* 0x0000006302527210 */ /* 0x000fe40000fe4435 */
[----:B------:R-:W-:Y:S02]  /*10fc80*/  IADD3.X R91, R8, R95, R83, P3, P4 ;  /* 0x0000005f085b7210 */ /* 0x000fe40001fe8453 */
        /* <DEDUP_REMOVED lines=66> */
[----:B------:R-:W-:Y:S02]  /*1100b0*/  LOP3.LUT R62, R62, R75, RZ, 0x3c, !PT ;  /* 0x0000004b3e3e7212 */ /* 0x000fe400078e3cff */
[----:B------:R-:W-:Y:S02]  /*1100c0*/  LOP3.LUT R85, R66, R77, RZ, 0x3c, !PT ;  /* 0x0000004d42557212 */ /* 0x000fe400078e3cff */
[----:B------:R-:W-:-:S02]  /*1100d0*/  IADD3 R70, P0, P1, R15, R69, R86 ;  /* 0x000000450f467210 */ /* 0x000fc4000791e056 */
[----:B------:R-:W-:Y:S02]  /*1100e0*/  IADD3 R66, P2, P3, R5, R64, R78 ;  /* 0x0000004005427210 */ /* 0x000fe40007b5e04e */
[----:B------:R-:W-:Y:S02]  /*1100f0*/  SHF.L.W.U32.HI R83, R85, 0x8, R62 ;  /* 0x0000000855537819 */ /* 0x000fe40000010e3e */
[----:B------:R-:W-:Y:S02]  /*110100*/  LOP3.LUT R88, R70, R55, R80, 0x96, !PT ;  /* 0x0000003746587212 */ /* 0x000fe400078e9650 */
        /* <DEDUP_REMOVED lines=88> */
[----:B------:R-:W-:Y:S02]  /*110690*/  SHF.L.W.U32.HI R87, R72, 0x8, R75 ;  /* 0x0000000848577819 */ /* 0x000fe40000010e4b */
        /* <DEDUP_REMOVED lines=18> */
[----:B------:R-:W-:Y:S02]  /*1107c0*/  LOP3.LUT R88, R73, R53, R90, 0x96, !PT ;  /* 0x0000003549587212 */ /* 0x000fe400078e965a */
[----:B------:R-:W-:Y:S01]  /*1107d0*/  SHF.L.W.U32.HI R36, R36, 0x10, R37 ;  /* 0x0000001024247819 */ /* 0x000fe20000010e25 */
[----:B------:R-:W-:Y:S01]  /*1107e0*/  IMAD.X R77, R35, 0x1, R81, P0 ;  /* 0x00000001234d7824 */ /* 0x000fe200000e0651 */
[----:B------:R-:W-:-:S02]  /*1107f0*/  IADD3 R76, P1, R34, R71, RZ ;  /* 0x00000047224c7210 */ /* 0x000fc40007f3e0ff */
[----:B------:R-:W-:Y:S02]  /*110800*/  SHF.L.W.U32.HI R37, R88, 0x10, R89 ;  /* 0x0000001058257819 */ /* 0x000fe40000010e59 */
[----:B------:R-:W-:Y:S01]  /*110810*/  IADD3 R74, P2, R36, R55, RZ ;  /* 0x00000037244a7210 */ /* 0x000fe20007f5e0ff */
[----:B------:R-:W-:Y:S01]  /*110820*/  IMAD.X R95, R21, 0x1, R54, P1 ;  /* 0x00000001155f7824 */ /* 0x000fe200008e0636 */
[----:B------:R-:W-:Y:S02]  /*110830*/  LOP3.LUT R83, R83, R66, RZ, 0x3c, !PT ;  /* 0x0000004253537212 */ /* 0x000fe400078e3cff */
[----:B------:R-:W-:Y:S01]  /*110840*/  LOP3.LUT R82, R82, R77, RZ, 0x3c, !PT ;  /* 0x0000004d52527212 */ /* 0x000fe200078e3cff */
[----:B------:R-:W-:Y:S01]  /*110850*/  IMAD.X R93, R39, 0x1, R62, P2 ;  /* 0x00000001275d7824 */ /* 0x000fe200010e063e */
[----:B------:R-:W-:Y:S02]  /*110860*/  SHF.L.W.U32.HI R53, R89, 0x10, R88 ;  /* 0x0000001059357819 */ /* 0x000fe40000010e58 */
        /* <DEDUP_REMOVED lines=9> */
[----:B------:R-:W-:Y:S02]  /*110900*/  LOP3.LUT R62, R69, R90, RZ, 0x3c, !PT ;  /* 0x0000005a453e7212 */ /* 0x000fe400078e3cff */
[----:B------:R-:W-:Y:S02]  /*110910*/  SHF.L.W.U32.HI R85, R87, 0x1, R48 ;  /* 0x0000000157557819 */ /* 0x000fe40000010e30 */
[----:B------:R-:W-:Y:S02]  /*110920*/  LOP3.LUT R69, R52, R97, RZ, 0x3c, !PT ;  /* 0x0000006134457212 */ /* 0x000fe400078e3cff */
[----:B------:R-:W-:Y:S02]  /*110930*/  SHF.L.W.U32.HI R89, R86, 0x1, R91 ;  /* 0x0000000156597819 */ /* 0x000fe40000010e5b */
[----:B------:R-:W-:-:S02]  /*110940*/  IADD3.X R88, R57, R83, R64, P2, P3 ;  /* 0x0000005339587210 */ /* 0x000fc400017e6440 */
[----:B------:R-:W-:Y:S02]  /*110950*/  SHF.L.W.U32.HI R87, R48, 0x1, R87 ;  /* 0x0000000130577819 */ /* 0x000fe40000010e57 */
[----:B------:R-:W-:Y:S02]  /*110960*/  IADD3 R78, P4, P5, R59, R85, R78 ;  /* 0x000000553b4e7210 */ /* 0x000fe40007d9e04e */
[----:B------:R-:W-:Y:S02]  /*110970*/  SHF.L.W.U32.HI R91, R91, 0x1, R86 ;  /* 0x000000015b5b7819 */ /* 0x000fe40000010e56 */
[----:B------:R-:W-:Y:S02]  /*110980*/  SHF.L.W.U32.HI R55, R69, 0x1, R62 ;  /* 0x0000000145377819 */ /* 0x000fe40000010e3e */
[----:B------:R-:W-:Y:S02]  /*110990*/  IADD3 R52, P1, P0, R5, R89, R72 ;  /* 0x0000005905347210 */ /* 0x000fe4000783e048 */
[----:B------:R-:W-:-:S02]  /*1109a0*/  LOP3.LUT R80, R39, R88, RZ, 0x3c, !PT ;  /* 0x0000005827507212 */ /* 0x000fc400078e3cff */
[----:B------:R-:W-:Y:S02]  /*1109b0*/  IADD3.X R72, R49, R87, R68, P4, P5 ;  /* 0x0000005731487210 */ /* 0x000fe400027ea444 */
[----:B------:R-:W-:Y:S02]  /*1109c0*/  SHF.L.W.U32.HI R62, R62, 0x1, R69 ;  /* 0x000000013e3e7819 */ /* 0x000fe40000010e45 */
[----:B------:R-:W-:Y:S02]  /*1109d0*/  IADD3 R71, P2, P3, R0, R55, R70 ;  /* 0x0000003700477210 */ /* 0x000fe40007b5e046 */
[----:B------:R-:W-:Y:S02]  /*1109e0*/  IADD3.X R82, R4, R91, R79, P1, P0 ;  /* 0x0000005b04527210 */ /* 0x000fe40000fe044f */
[----:B------:R-:W-:Y:S02]  /*1109f0*/  IADD3 R80, P0, R80, R76, RZ ;  /* 0x0000004c50507210 */ /* 0x000fe40007f1e0ff */
[----:B------:R-:W-:-:S02]  /*110a00*/  LOP3.LUT R84, R36, R73, RZ, 0x3c, !PT ;  /* 0x0000004924547212 */ /* 0x000fc400078e3cff */
        /* <DEDUP_REMOVED lines=42> */
[----:B------:R-:W-:Y:S02]  /*110cb0*/  SHF.L.W.U32.HI R21, R39, 0x10, R36 ;  /* 0x0000001027157819 */ /* 0x000fe40000010e24 */
[----:B------:R-:W-:Y:S02]  /*110cc0*/  LOP3.LUT R35, R70, R35, R82, 0x96, !PT ;  /* 0x0000002346237212 */ /* 0x000fe400078e9652 */
[----:B------:R-:W-:Y:S02]  /*110cd0*/  LOP3.LUT R52, R78, R23, R52, 0x96, !PT ;  /* 0x000000174e347212 */ /* 0x000fe400078e9634 */
[----:B------:R-:W-:-:S02]  /*110ce0*/  IADD3.X R75, R60, R75, R85, P2, P3 ;  /* 0x0000004b3c4b7210 */ /* 0x000fc400017e6455 */
[----:B------:R-:W-:Y:S02]  /*110cf0*/  SHF.L.W.U32.HI R23, R36, 0x10, R39 ;  /* 0x0000001024177819 */ /* 0x000fe40000010e27 */
[----:B------:R-:W-:Y:S02]  /*110d00*/  IADD3 R73, P0, R21, R80, RZ ;  /* 0x0000005015497210 */ /* 0x000fe40007f1e0ff */
[----:B------:R-:W-:Y:S02]  /*110d10*/  SHF.L.W.U32.HI R39, R52, 0x10, R35 ;  /* 0x0000001034277819 */ /* 0x000fe40000010e23 */
[----:B------:R-:W-:Y:S02]  /*110d20*/  LOP3.LUT R34, R75, R34, R71, 0x96, !PT ;  /* 0x000000224b227212 */ /* 0x000fe400078e9647 */
        /* <DEDUP_REMOVED lines=248> */
[----:B------:R-:W-:Y:S02]  /*111cb0*/  IADD3.X R71, R57, R84, R88, P2, P3 ;  /* 0x0000005439477210 */ /* 0x000fe400017e6458 */
[----:B------:R-:W-:Y:S02]  /*111cc0*/  IADD3 R75, P2, P3, R33, R76, R89 ;  /* 0x0000004c214b7210 */ /* 0x000fe40007b5e059 */
[----:B------:R-:W-:-:S02]  /*111cd0*/  LOP3.LUT R37, R74, R37, R84, 0x96, !PT ;  /* 0x000000254a257212 */ /* 0x000fc400078e9654 */
[----:B------:R-:W-:Y:S02]  /*111ce0*/  LOP3.LUT R80, R66, R39, R80, 0x96, !PT ;  /* 0x0000002742507212 */ /* 0x000fe400078e9650 */
[----:B------:R-:W-:Y:S02]  /*111cf0*/  IADD3.X R84, R16, R77, R83, P0, P1 ;  /* 0x0000004d10547210 */ /* 0x000fe400007e2453 */
[----:B------:R-:W-:Y:S02]  /*111d00*/  LOP3.LUT R39, R72, R36, R77, 0x96, !PT ;  /* 0x0000002448277212 */ /* 0x000fe400078e964d */
[----:B------:R-:W-:Y:S02]  /*111d10*/  LOP3.LUT R70, R71, R35, R70, 0x96, !PT ;  /* 0x0000002347467212 */ /* 0x000fe400078e9646 */
[----:B------:R-:W-:Y:S02]  /*111d20*/  LOP3.LUT R36, R75, R23, R82, 0x96, !PT ;  /* 0x000000174b247212 */ /* 0x000fe400078e9652 */
[----:B------:R-:W-:-:S02]  /*111d30*/  IADD3.X R82, R22, R82, R87, P2, P3 ;  /* 0x0000005216527210 */ /* 0x000fc400017e6457 */
[----:B------:R-:W-:Y:S02]  /*111d40*/  LOP3.LUT R34, R84, R34, R73, 0x96, !PT ;  /* 0x0000002254227212 */ /* 0x000fe400078e9649 */
[----:B------:R-:W-:Y:S02]  /*111d50*/  SHF.L.W.U32.HI R23, R37, 0x10, R70 ;  /* 0x0000001025177819 */ /* 0x000fe40000010e46 */
[----:B------:R-:W-:Y:S02]  /*111d60*/  SHF.L.W.U32.HI R35, R70, 0x10, R37 ;  /* 0x0000001046237819 */ /* 0x000fe40000010e25 */
[----:B------:R-:W-:Y:S02]  /*111d70*/  LOP3.LUT R37, R82, R21, R76, 0x96, !PT ;  /* 0x0000001552257212 */ /* 0x000fe400078e964c */
[----:B------:R-:W-:Y:S02]  /*111d80*/  SHF.L.W.U32.HI R21, R34, 0x10, R39 ;  /* 0x0000001022157819 */ /* 0x000fe40000010e27 */
[----:B------:R-:W-:-:S02]  /*111d90*/  SHF.L.W.U32.HI R34, R39, 0x10, R34 ;  /* 0x0000001027227819 */ /* 0x000fc40000010e22 */
[----:B------:R-:W-:Y:S02]  /*111da0*/  LOP3.LUT R81, R68, R53, R90, 0x96, !PT ;  /* 0x0000003544517212 */ /* 0x000fe400078e965a */
[----:B------:R-:W-:Y:S02]  /*111db0*/  IADD3 R70, P0, R23, R78, RZ ;  /* 0x0000004e17467210 */ /* 0x000fe40007f1e0ff */
[----:B------:R-:W-:Y:S02]  /*111dc0*/  SHF.L.W.U32.HI R39, R37, 0x10, R36 ;  /* 0x0000001025277819 */ /* 0x000fe40000010e24 */
[----:B------:R-:W-:Y:S02]  /*111dd0*/  IADD3 R76, P1, R34, R69, RZ ;  /* 0x00000045224c7210 */ /* 0x000fe40007f3e0ff */
[----:B------:R-:W-:Y:S02]  /*111de0*/  SHF.L.W.U32.HI R36, R36, 0x10, R37 ;  /* 0x0000001024247819 */ /* 0x000fe40000010e25 */
        /* <DEDUP_REMOVED lines=44> */
[----:B------:R-:W-:-:S02]  /*1120b0*/  IADD3 R66, P2, R66, R91, RZ ;  /* 0x0000005b42427210 */ /* 0x000fc40007f5e0ff */
[----:B------:R-:W-:Y:S02]  /*1120c0*/  LOP3.LUT R62, R23, R54, RZ, 0x3c, !PT ;  /* 0x00000036173e7212 */ /* 0x000fe400078e3cff */
[----:B------:R-:W-:Y:S01]  /*1120d0*/  LOP3.LUT R88, R73, R80, RZ, 0x3c, !PT ;  /* 0x0000005049587212 */ /* 0x000fe200078e3cff */
[----:B------:R-:W-:Y:S01]  /*1120e0*/  IMAD.X R77, R64, 0x1, R77, P3 ;  /* 0x00000001404d7824 */ /* 0x000fe200018e064d */
        /* <DEDUP_REMOVED lines=18> */
[----:B------:R-:W-:Y:S02]  /*112210*/  IADD3 R71, P2, P3, R12, R75, R87 ;  /* 0x0000004b0c477210 */ /* 0x000fe40007b5e057 */
[----:B------:R-:W-:Y:S02]  /*112220*/  SHF.L.W.U32.HI R85, R79, 0x8, R48 ;  /* 0x000000084f557819 */ /* 0x000fe40000010e30 */
[----:B------:R-:W-:Y:S02]  /*112230*/  IADD3.X R48, R17, R92, R81, P0, P1 ;  /* 0x0000005c11307210 */ /* 0x000fe400007e2451 */
[----:B------:R-:W-:Y:S02]  /*112240*/  LOP3.LUT R79, R76, R53, R90, 0x96, !PT ;  /* 0x000000354c4f7212 */ /* 0x000fe400078e965a */
[----:B------:R-:W-:-:S02]  /*112250*/  IADD3 R70, P0, P1, R59, R54, R83 ;  /* 0x000000363b467210 */ /* 0x000fc4000791e053 */
[----:B------:R-:W-:Y:S02]  /*112260*/  LOP3.LUT R90, R64, R37, R74, 0x96, !PT ;  /* 0x00000025405a7212 */ /* 0x000fe400078e964a */
        /* <DEDUP_REMOVED lines=46> */
[----:B------:R-:W-:Y:S02]  /*112550*/  LOP3.LUT R48, R53, R92, RZ, 0x3c, !PT ;  /* 0x0000005c35307212 */ /* 0x000fe400078e3cff */
[----:B------:R-:W-:-:S02]  /*112560*/  IADD3 R71, P2, P3, R6, R68, R71 ;  /* 0x0000004406477210 */ /* 0x000fc40007b5e047 */
[----:B------:R-:W-:Y:S02]  /*112570*/  LOP3.LUT R80, R39, R72, RZ, 0x3c, !PT ;  /* 0x0000004827507212 */ /* 0x000fe400078e3cff */
[----:B------:R-:W-:Y:S02]  /*112580*/  LOP3.LUT R38, R36, R77, RZ, 0x3c, !PT ;  /* 0x0000004d24267212 */ /* 0x000fe400078e3cff */
[----:B------:R-:W-:Y:S02]  /*112590*/  IADD3 R48, P0, R48, R84, RZ ;  /* 0x0000005430307210 */ /* 0x000fe40007f1e0ff */
[----:B------:R-:W-:Y:S02]  /*1125a0*/  IADD3.X R82, R7, R83, R82, P2, P3 ;  /* 0x0000005307527210 */ /* 0x000fe400017e6452 */
        /* <DEDUP_REMOVED lines=60> */
[----:B------:R-:W-:Y:S02]  /*112970*/  SHF.L.W.U32.HI R53, R94, 0x10, R89 ;  /* 0x000000105e357819 */ /* 0x000fe40000010e59 */
[----:B------:R-:W-:Y:S02]  /*112980*/  IADD3 R95, P0, R37, R48, RZ ;  /* 0x00000030255f7210 */ /* 0x000fe40007f1e0ff */
[----:B------:R-:W-:-:S02]  /*112990*/  LOP3.LUT R90, R90, R91, RZ, 0x3c, !PT ;  /* 0x0000005b5a5a7212 */ /* 0x000fc400078e3cff */
[----:B------:R-:W-:Y:S01]  /*1129a0*/  LOP3.LUT R55, R88, R93, RZ, 0x3c, !PT ;  /* 0x0000005d58377212 */ /* 0x000fe200078e3cff */
[----:B------:R-:W-:Y:S02]  /*1129b0*/  IMAD.X R82, R39, 0x1, R64, P2 ;  /* 0x0000000127527824 */ /* 0x000fe400010e0640 */
[----:B------:R-:W-:Y:S01]  /*1129c0*/  IMAD.X R97, R53, 0x1, R38, P0 ;  /* 0x0000000135617824 */ /* 0x000fe200000e0626 */
        /* <DEDUP_REMOVED lines=55> */
[----:B------:R-:W-:-:S02]  /*112d40*/  LOP3.LUT R88, R74, R53, R72, 0x96, !PT ;  /* 0x000000354a587212 */ /* 0x000fc400078e9648 */
[----:B------:R-:W-:Y:S02]  /*112d50*/  IADD3.X R64, R16, R72, R73, P2, P3 ;  /* 0x0000004810407210 */ /* 0x000fe400017e6449 */
[----:B------:R-:W-:Y:S02]  /*112d60*/  IADD3 R72, P2, P3, R32, R83, R87 ;  /* 0x0000005320487210 */ /* 0x000fe40007b5e057 */
        /* <DEDUP_REMOVED lines=57> */
[----:B------:R-:W-:-:S03]  /*113100*/  LOP3.LUT R39, R23, R82, RZ, 0x3c, !PT ;  /* 0x0000005217277212 */ /* 0x000fc600078e3cff */
[----:B------:R-:W-:Y:S01]  /*113110*/  IMAD.X R78, R78, 0x1, R89, P1 ;  /* 0x000000014e4e7824 */ /* 0x000fe200008e0659 */
        /* <DEDUP_REMOVED lines=31> */
[----:B------:R-:W-:-:S02]  /*113310*/  IADD3.X R79, R4, R79, R80, P0, P1 ;  /* 0x0000004f044f7210 */ /* 0x000fc400007e2450 */
[----:B------:R-:W-:Y:S02]  /*113320*/  LOP3.LUT R36, R81, R23, R82, 0x96, !PT ;  /* 0x0000001751247212 */ /* 0x000fe400078e9652 */
        /* <DEDUP_REMOVED lines=87> */
[----:B------:R-:W-:Y:S02]  /*1138a0*/  IADD3.X R82, R13, R82, R86, P2, P3 ;  /* 0x000000520d527210 */ /* 0x000fe400017e6456 */
        /* <DEDUP_REMOVED lines=127> */
[----:B------:R-:W-:Y:S02]  /*1140a0*/  IADD3 R52, P1, P0, R15, R83, R72 ;  /* 0x000000530f347210 */ /* 0x000fe4000783e048 */
[----:B------:R-:W-:Y:S02]  /*1140b0*/  SHF.L.W.U32.HI R74, R69, 0x1, R74 ;  /* 0x00000001454a7819 */ /* 0x000fe40000010e4a */
        /* <DEDUP_REMOVED lines=134> */
[----:B------:R-:W-:Y:S02]  /*114920*/  LOP3.LUT R70, R66, R35, R70, 0x96, !PT ;  /* 0x0000002342467212 */ /* 0x000fe400078e9646 */
[----:B------:R-:W-:Y:S02]  /*114930*/  LOP3.LUT R36, R68, R23, R72, 0x96, !PT ;  /* 0x0000001744247212 */ /* 0x000fe400078e9648 */
[----:B------:R-:W-:Y:S02]  /*114940*/  IADD3.X R72, R13, R72, R87, P2, P3 ;  /* 0x000000480d487210 */ /* 0x000fe400017e6457 */
[----:B------:R-:W-:-:S02]  /*114950*/  LOP3.LUT R34, R81, R34, R75, 0x96, !PT ;  /* 0x0000002251227212 */ /* 0x000fc400078e964b */
[----:B------:R-:W-:Y:S02]  /*114960*/  SHF.L.W.U32.HI R23, R53, 0x10, R70 ;  /* 0x0000001035177819 */ /* 0x000fe40000010e46 */
        /* <DEDUP_REMOVED lines=95> */
[----:B------:R-:W-:Y:S02]  /*114f60*/  LOP3.LUT R77, R81, R68, RZ, 0x3c, !PT ;  /* 0x00000044514d7212 */ /* 0x000fe400078e3cff */
        /* <DEDUP_REMOVED lines=76> */
[----:B------:R-:W-:-:S02]  /*115430*/  SHF.L.W.U32.HI R23, R53, 0x10, R66 ;  /* 0x0000001035177819 */ /* 0x000fc40000010e42 */
[----:B------:R-:W-:Y:S02]  /*115440*/  IADD3.X R76, R10, R76, R89, P2, P3 ;  /* 0x0000004c0a4c7210 */ /* 0x000fe400017e6459 */
[----:B------:R-:W-:Y:S02]  /*115450*/  SHF.L.W.U32.HI R35, R66, 0x10, R53 ;  /* 0x0000001042237819 */ /* 0x000fe40000010e35 */
[----:B------:R-:W-:Y:S02]  /*115460*/  LOP3.LUT R79, R78, R34, R79, 0x96, !PT ;  /* 0x000000224e4f7212 */ /* 0x000fe400078e964f */
[----:B------:R-:W-:Y:S02]  /*115470*/  IADD3 R66, P0, R23, R72, RZ ;  /* 0x0000004817427210 */ /* 0x000fe40007f1e0ff */
[----:B------:R-:W-:Y:S02]  /*115480*/  LOP3.LUT R53, R76, R21, R70, 0x96, !PT ;  /* 0x000000154c357212 */ /* 0x000fe400078e9646 */
[----:B------:R-:W-:-:S02]  /*115490*/  SHF.L.W.U32.HI R21, R79, 0x10, R38 ;  /* 0x000000104f157819 */ /* 0x000fc40000010e26 */
[----:B------:R-:W-:Y:S01]  /*1154a0*/  SHF.L.W.U32.HI R34, R38, 0x10, R79 ;  /* 0x0000001026227819 */ /* 0x000fe20000010e4f */
[----:B------:R-:W-:Y:S01]  /*1154b0*/  IMAD.X R79, R35, 0x1, R74, P0 ;  /* 0x00000001234f7824 */ /* 0x000fe200000e064a */
[----:B------:R-:W-:Y:S02]  /*1154c0*/  LOP3.LUT R83, R75, R52, R83, 0x96, !PT ;  /* 0x000000344b537212 */ /* 0x000fe400078e9653 */
        /* <DEDUP_REMOVED lines=19> */
[----:B------:R-:W-:-:S02]  /*115600*/  IADD3 R68, P2, P3, R14, R83, R68 ;  /* 0x000000530e447210 */ /* 0x000fc40007b5e044 */
[----:B------:R-:W-:Y:S02]  /*115610*/  LOP3.LUT R70, R69, R86, RZ, 0x3c, !PT ;  /* 0x0000005645467212 */ /* 0x000fe400078e3cff */
[----:B------:R-:W-:Y:S02]  /*115620*/  LOP3.LUT R55, R55, R88, RZ, 0x3c, !PT ;  /* 0x0000005837377212 */ /* 0x000fe400078e3cff */
        /* <DEDUP_REMOVED lines=8> */
[----:B------:R-:W-:Y:S02]  /*1156b0*/  LOP3.LUT R62, R52, R89, RZ, 0x3c, !PT ;  /* 0x00000059343e7212 */ /* 0x000fe400078e3cff */
[----:B------:R-:W-:-:S02]  /*1156c0*/  SHF.L.W.U32.HI R70, R70, 0x1, R55 ;  /* 0x0000000146467819 */ /* 0x000fc40000010e37 */
[----:B------:R-:W-:Y:S02]  /*1156d0*/  IADD3 R75, P2, P3, R6, R37, R64 ;  /* 0x00000025064b7210 */ /* 0x000fe40007b5e040 */
[----:B------:R-:W-:Y:S02]  /*1156e0*/  IADD3.X R78, R57, R74, R78, P1, P0 ;  /* 0x0000004a394e7210 */ /* 0x000fe40000fe044e */
[----:B------:R-:W-:Y:S02]  /*1156f0*/  LOP3.LUT R39, R53, R90, RZ, 0x3c, !PT ;  /* 0x0000005a35277212 */ /* 0x000fe400078e3cff */
[----:B------:R-:W-:Y:S02]  /*115700*/  IADD3 R62, P0, R62, R71, RZ ;  /* 0x000000473e3e7210 */ /* 0x000fe40007f1e0ff */
[----:B------:R-:W-:Y:S02]  /*115710*/  LOP3.LUT R80, R36, R68, RZ, 0x3c, !PT ;  /* 0x0000004424507212 */ /* 0x000fe400078e3cff */
[----:B------:R-:W-:-:S02]  /*115720*/  IADD3.X R76, R7, R70, R76, P2, P3 ;  /* 0x00000046074c7210 */ /* 0x000fc400017e644c */
[----:B------:R-:W-:Y:S01]  /*115730*/  LOP3.LUT R64, R35, R78, RZ, 0x3c, !PT ;  /* 0x0000004e23407212 */ /* 0x000fe200078e3cff */
[----:B------:R-:W-:Y:S01]  /*115740*/  IMAD.X R80, R80, 0x1, R87, P0 ;  /* 0x0000000150507824 */ /* 0x000fe200000e0657 */
        /* <DEDUP_REMOVED lines=126> */
[----:B------:R-:W-:-:S02]  /*115f30*/  LOP3.LUT R36, R75, R23, R76, 0x96, !PT ;  /* 0x000000174b247212 */ /* 0x000fc400078e964c */
[----:B------:R-:W-:Y:S02]  /*115f40*/  IADD3.X R76, R2, R76, R91, P2, P3 ;  /* 0x0000004c024c7210 */ /* 0x000fe400017e645b */
        /* <DEDUP_REMOVED lines=14> */
[----:B------:R-:W-:Y:S02]  /*116030*/  SHF.L.W.U32.HI R69, R87, 0x10, R86 ;  /* 0x0000001057457819 */ /* 0x000fe40000010e56 */
        /* <DEDUP_REMOVED lines=64> */
[----:B------:R-:W-:-:S02]  /*116440*/  IADD3 R66, P2, P3, R59, R75, R88 ;  /* 0x0000004b3b427210 */ /* 0x000fc40007b5e058 */
[----:B------:R-:W-:Y:S02]  /*116450*/  LOP3.LUT R87, R68, R69, R90, 0x96, !PT ;  /* 0x0000004544577212 */ /* 0x000fe400078e965a */
[----:B------:R-:W-:Y:S02]  /*116460*/  LOP3.LUT R35, R74, R35, R80, 0x96, !PT ;  /* 0x000000234a237212 */ /* 0x000fe400078e9650 */
[----:B------:R-:W-:Y:S02]  /*116470*/  LOP3.LUT R90, R64, R38, R81, 0x96, !PT ;  /* 0x00000026405a7212 */ /* 0x000fe400078e9651 */
[----:B------:R-:W-:Y:S02]  /*116480*/  IADD3.X R80, R16, R80, R79, P0, P1 ;  /* 0x0000005010507210 */ /* 0x000fe400007e244f */
[----:B------:R-:W-:Y:S02]  /*116490*/  LOP3.LUT R53, R62, R53, R93, 0x96, !PT ;  /* 0x000000353e357212 */ /* 0x000fe400078e965d */
[----:B------:R-:W-:-:S02]  /*1164a0*/  LOP3.LUT R92, R52, R36, R83, 0x96, !PT ;  /* 0x00000024345c7212 */ /* 0x000fc400078e9653 */
[----:B------:R-:W-:Y:S02]  /*1164b0*/  LOP3.LUT R38, R66, R21, R76, 0x96, !PT ;  /* 0x0000001542267212 */ /* 0x000fe400078e964c */
[----:B------:R-:W-:Y:S02]  /*1164c0*/  IADD3.X R76, R49, R76, R86, P2, P3 ;  /* 0x0000004c314c7210 */ /* 0x000fe400017e6456 */
        /* <DEDUP_REMOVED lines=49> */
[----:B------:R-:W-:-:S02]  /*1167e0*/  LOP3.LUT R77, R23, R68, RZ, 0x3c, !PT ;  /* 0x00000044174d7212 */ /* 0x000fc400078e3cff */
[----:B------:R-:W-:Y:S02]  /*1167f0*/  IADD3 R62, P2, R62, R69, RZ ;  /* 0x000000453e3e7210 */ /* 0x000fe40007f5e0ff */
        /* <DEDUP_REMOVED lines=34> */
[----:B------:R-:W-:Y:S02]  /*116a20*/  LOP3.LUT R36, R82, R23, R68, 0x96, !PT ;  /* 0x0000001752247212 */ /* 0x000fe400078e9644 */
[----:B------:R-:W-:Y:S02]  /*116a30*/  SHF.L.W.U32.HI R23, R54, 0x10, R91 ;  /* 0x0000001036177819 */ /* 0x000fe40000010e5b */
[----:B------:R-:W-:Y:S02]  /*116a40*/  IADD3.X R73, R2, R73, R85, P0, P1 ;  /* 0x0000004902497210 */ /* 0x000fe400007e2455 */
[----:B------:R-:W-:Y:S02]  /*116a50*/  IADD3.X R84, R8, R68, R87, P2, P3 ;  /* 0x0000004408547210 */ /* 0x000fe400017e6457 */
[----:B------:R-:W-:Y:S02]  /*116a60*/  SHF.L.W.U32.HI R35, R91, 0x10, R54 ;  /* 0x000000105b237819 */ /* 0x000fe40000010e36 */
[----:B------:R-:W-:-:S02]  /*116a70*/  IADD3 R54, P0, R23, R70, RZ ;  /* 0x0000004617367210 */ /* 0x000fc40007f1e0ff */
[----:B------:R-:W-:Y:S02]  /*116a80*/  LOP3.LUT R48, R73, R34, R37, 0x96, !PT ;  /* 0x0000002249307212 */ /* 0x000fe400078e9625 */
[----:B------:R-:W-:Y:S02]  /*116a90*/  LOP3.LUT R91, R84, R21, R66, 0x96, !PT ;  /* 0x00000015545b7212 */ /* 0x000fe400078e9642 */
[----:B------:R-:W-:Y:S02]  /*116aa0*/  SHF.L.W.U32.HI R21, R71, 0x10, R86 ;  /* 0x0000001047157819 */ /* 0x000fe40000010e56 */
[----:B------:R-:W-:Y:S01]  /*116ab0*/  SHF.L.W.U32.HI R34, R86, 0x10, R71 ;  /* 0x0000001056227819 */ /* 0x000fe20000010e47 */
[----:B------:R-:W-:Y:S01]  /*116ac0*/  IMAD.X R71, R35, 0x1, R88, P0 ;  /* 0x0000000123477824 */ /* 0x000fe200000e0658 */
[----:B------:R-:W-:Y:S02]  /*116ad0*/  SHF.L.W.U32.HI R38, R48, 0x10, R39 ;  /* 0x0000001030267819 */ /* 0x000fe40000010e27 */
[----:B------:R-:W-:-:S02]  /*116ae0*/  LOP3.LUT R89, R89, R54, RZ, 0x3c, !PT ;  /* 0x0000003659597212 */ /* 0x000fc400078e3cff */
[----:B------:R-:W-:Y:S02]  /*116af0*/  LOP3.LUT R72, R72, R71, RZ, 0x3c, !PT ;  /* 0x0000004748487212 */ /* 0x000fe400078e3cff */
[----:B------:R-:W-:Y:S02]  /*116b00*/  SHF.L.W.U32.HI R39, R39, 0x10, R48 ;  /* 0x0000001027277819 */ /* 0x000fe40000010e30 */
[----:B------:R-:W-:Y:S02]  /*116b10*/  IADD3 R93, P0, R34, R55, RZ ;  /* 0x00000037225d7210 */ /* 0x000fe40007f1e0ff */
[----:B------:R-:W-:Y:S02]  /*116b20*/  SHF.L.W.U32.HI R48, R72, 0x1, R89 ;  /* 0x0000000148307819 */ /* 0x000fe40000010e59 */
[----:B------:R-:W-:Y:S02]  /*116b30*/  SHF.L.W.U32.HI R55, R89, 0x1, R72 ;  /* 0x0000000159377819 */ /* 0x000fe40000010e48 */
[----:B------:R-:W-:-:S02]  /*116b40*/  SHF.L.W.U32.HI R37, R91, 0x10, R36 ;  /* 0x000000105b257819 */ /* 0x000fc40000010e24 */
[----:B------:R-:W-:Y:S02]  /*116b50*/  IADD3 R89, P1, R39, R62, RZ ;  /* 0x0000003e27597210 */ /* 0x000fe40007f3e0ff */
[----:B------:R-:W-:Y:S01]  /*116b60*/  SHF.L.W.U32.HI R36, R36, 0x10, R91 ;  /* 0x0000001024247819 */ /* 0x000fe20000010e5b */
[----:B------:R-:W-:Y:S02]  /*116b70*/  IMAD.X R90, R21, 0x1, R52, P0 ;  /* 0x00000001155a7824 */ /* 0x000fe400000e0634 */
        /* <DEDUP_REMOVED lines=39> */
[----:B------:R-:W-:Y:S02]  /*116df0*/  IMAD.X R52, R52, 0x1, R78, P1 ;  /* 0x0000000134347824 */ /* 0x000fe400008e064e */
        /* <DEDUP_REMOVED lines=17> */
[----:B------:R-:W-:Y:S02]  /*116f10*/  LOP3.LUT R39, R48, R39, R68, 0x96, !PT ;  /* 0x0000002730277212 */ /* 0x000fe400078e9644 */
[----:B------:R-:W-:Y:S02]  /*116f20*/  SHF.L.W.U32.HI R64, R78, 0x8, R75 ;  /* 0x000000084e407819 */ /* 0x000fe40000010e4b */
[----:B------:R-:W-:Y:S02]  /*116f30*/  IADD3 R68, P4, P5, R32, R81, R85 ;  /* 0x0000005120447210 */ /* 0x000fe40007d9e055 */
[----:B------:R-:W-:Y:S02]  /*116f40*/  LOP3.LUT R38, R55, R38, R91, 0x96, !PT ;  /* 0x0000002637267212 */ /* 0x000fe400078e965b */
[----:B------:R-:W-:Y:S02]  /*116f50*/  IADD3 R78, P2, P3, R5, R66, R83 ;  /* 0x00000042054e7210 */ /* 0x000fe40007b5e053 */
[----:B------:R-:W-:-:S02]  /*116f60*/  LOP3.LUT R88, R74, R37, R86, 0x96, !PT ;  /* 0x000000254a587212 */ /* 0x000fc400078e9656 */
[----:B------:R-:W-:Y:S02]  /*116f70*/  IADD3.X R73, R13, R86, R64, P0, P1 ;  /* 0x000000560d497210 */ /* 0x000fe400007e2440 */
[----:B------:R-:W-:Y:S02]  /*116f80*/  LOP3.LUT R37, R68, R21, R84, 0x96, !PT ;  /* 0x0000001544257212 */ /* 0x000fe400078e9654 */
[----:B------:R-:W-:Y:S02]  /*116f90*/  LOP3.LUT R86, R78, R35, R76, 0x96, !PT ;  /* 0x000000234e567212 */ /* 0x000fe400078e964c */
        /* <DEDUP_REMOVED lines=8> */
[----:B------:R-:W-:Y:S02]  /*117020*/  LOP3.LUT R36, R75, R34, R81, 0x96, !PT ;  /* 0x000000224b247212 */ /* 0x000fe400078e9651 */
        /* <DEDUP_REMOVED lines=89> */
[----:B------:R-:W-:Y:S02]  /*1175c0*/  LOP3.LUT R53, R84, R34, R53, 0x96, !PT ;  /* 0x0000002254357212 */ /* 0x000fe400078e9635 */
[----:B------:R-:W-:Y:S02]  /*1175d0*/  SHF.L.W.U32.HI R15, R64, 0x10, R11 ;  /* 0x00000010400f7819 */ /* 0x000fe40000010e0b */
[----:B------:R-:W-:Y:S02]  /*1175e0*/  SHF.L.W.U32.HI R11, R11, 0x10, R64 ;  /* 0x000000100b0b7819 */ /* 0x000fe40000010e40 */
[----:B------:R-:W-:Y:S02]  /*1175f0*/  IADD3 R36, P0, R7, R54, RZ ;  /* 0x0000003607247210 */ /* 0x000fe40007f1e0ff */
        /* <DEDUP_REMOVED lines=21> */
[----:B------:R-:W-:-:S02]  /*117750*/  SHF.L.W.U32.HI R33, R68, 0x1, R19 ;  /* 0x0000000144217819 */ /* 0x000fc40000010e13 */
[----:B------:R-:W-:Y:S02]  /*117760*/  IADD3 R55, P1, P0, R5, R32, R74 ;  /* 0x0000002005377210 */ /* 0x000fe4000783e04a */
[----:B------:R-:W-:Y:S02]  /*117770*/  IADD3.X R68, R57, R18, R84, P2, P3 ;  /* 0x0000001239447210 */ /* 0x000fe400017e6454 */
[----:B------:R-:W-:Y:S02]  /*117780*/  SHF.L.W.U32.HI R19, R34, 0x1, R21 ;  /* 0x0000000122137819 */ /* 0x000fe40000010e15 */
[----:B------:R-:W-:Y:S02]  /*117790*/  IADD3 R59, P4, P5, R59, R20, R79 ;  /* 0x000000143b3b7210 */ /* 0x000fe40007d9e04f */
[----:B------:R-:W-:Y:S02]  /*1177a0*/  IADD3.X R52, R4, R33, R71, P1, P0 ;  /* 0x0000002104347210 */ /* 0x000fe40000fe0447 */
[----:B------:R-:W-:-:S02]  /*1177b0*/  LOP3.LUT R64, R15, R68, RZ, 0x3c, !PT ;  /* 0x000000440f407212 */ /* 0x000fc400078e3cff */
[----:B------:R-:W-:Y:S02]  /*1177c0*/  SHF.L.W.U32.HI R21, R21, 0x1, R34 ;  /* 0x0000000115157819 */ /* 0x000fe40000010e22 */
        /* <DEDUP_REMOVED lines=33> */
[----:B------:R-:W-:-:S02]  /*1179e0*/  IADD3.X R57, R16, R68, R5, P2, P3 ;  /* 0x0000004410397210 */ /* 0x000fc400017e6405 */
[----:B------:R-:W-:Y:S02]  /*1179f0*/  LOP3.LUT R14, R32, R15, R68, 0x96, !PT ;  /* 0x0000000f200e7212 */ /* 0x000fe400078e9644 */
[----:B------:R-:W-:Y:S02]  /*117a00*/  SHF.L.W.U32.HI R37, R19, 0x8, R18 ;  /* 0x0000000813257819 */ /* 0x000fe40000010e12 */
[----:B------:R-:W-:Y:S02]  /*117a10*/  IADD3 R15, P2, P3, R3, R55, R4 ;  /* 0x00000037030f7210 */ /* 0x000fe40007b5e004 */
[----:B------:R-:W-:Y:S02]  /*117a20*/  IADD3 R63, P1, P0, R63, R59, R2 ;  /* 0x0000003b3f3f7210 */ /* 0x000fe4000783e002 */
[----:B------:R-:W-:Y:S02]  /*117a30*/  SHF.L.W.U32.HI R35, R18, 0x8, R19 ;  /* 0x0000000812237819 */ /* 0x000fe40000010e13 */
        /* <DEDUP_REMOVED lines=17> */
[-C--:B------:R-:W-:Y:S02]  /*117b50*/  LOP3.LUT R16, R4, R7.reuse, RZ, 0x3c, !PT ;  /* 0x0000000704107212 */ /* 0x080fe400078e3cff */
[----:B------:R-:W-:-:S02]  /*117b60*/  LOP3.LUT R32, R24, R7, R32, 0x96, !PT ;  /* 0x0000000718207212 */ /* 0x000fc400078e9620 */
[----:B------:R-:W-:-:S04]  /*117b70*/  IADD3 R7, P1, R21, R54, RZ ;  /* 0x0000003615077210 */ /* 0x000fc80007f3e0ff */
[-C--:B------:R-:W-:Y:S01]  /*117b80*/  LOP3.LUT R12, R2, R7.reuse, RZ, 0x3c, !PT ;  /* 0x00000007020c7212 */ /* 0x080fe200078e3cff */
[----:B------:R-:W-:Y:S01]  /*117b90*/  IMAD.X R2, R10, 0x1, R48, P2 ;  /* 0x000000010a027824 */ /* 0x000fe200010e0630 */
[----:B------:R-:W-:Y:S01]  /*117ba0*/  LOP3.LUT R22, R30, R7, R3, 0x96, !PT ;  /* 0x000000071e167212 */ /* 0x000fe200078e9603 */
[----:B------:R-:W-:Y:S01]  /*117bb0*/  IMAD.X R3, R19, 0x1, R56, P1 ;  /* 0x0000000113037824 */ /* 0x000fe200008e0638 */
[----:B------:R-:W-:Y:S02]  /*117bc0*/  LOP3.LUT R17, R57, R11, R66, 0x96, !PT ;  /* 0x0000000b39117212 */ /* 0x000fe400078e9642 */
[----:B------:R-:W-:Y:S02]  /*117bd0*/  LOP3.LUT R13, R25, R2, R57, 0x96, !PT ;  /* 0x00000002190d7212 */ /* 0x000fe400078e9639 */
[----:B------:R-:W-:Y:S02]  /*117be0*/  SHF.L.W.U32.HI R11, R17, 0x10, R14 ;  /* 0x00000010110b7819 */ /* 0x000fe40000010e0e */
[----:B------:R-:W-:Y:S01]  /*117bf0*/  LOP3.LUT R25, R0, R3, RZ, 0x3c, !PT ;  /* 0x0000000300197212 */ /* 0x000fe200078e3cff */
[----:B------:R-:W-:Y:S01]  /*117c00*/  IMAD.SHL.U32 R0, R32, 0x1000000, RZ ;  /* 0x0100000020007824 */ /* 0x000fe200078e00ff */
[----:B------:R-:W-:-:S02]  /*117c10*/  SHF.L.W.U32.HI R17, R14, 0x10, R17 ;  /* 0x000000100e117819 */ /* 0x000fc40000010e11 */
[----:B------:R-:W-:Y:S01]  /*117c20*/  LOP3.LUT R31, R31, R3, R60, 0x96, !PT ;  /* 0x000000031f1f7212 */ /* 0x000fe200078e963c */
[----:B------:R-:W-:Y:S01]  /*117c30*/  IMAD.SHL.U32 R3, R32, 0x100, RZ ;  /* 0x0000010020037824 */ /* 0x000fe200078e00ff */
[----:B------:R-:W-:Y:S02]  /*117c40*/  IADD3 R24, P0, R17, R64, RZ ;  /* 0x0000004011187210 */ /* 0x000fe40007f1e0ff */
[----:B------:R-:W-:Y:S02]  /*117c50*/  IADD3 R14, P3, R20, R34, RZ ;  /* 0x00000022140e7210 */ /* 0x000fe40007f7e0ff */
[----:B------:R-:W-:Y:S02]  /*117c60*/  LOP3.LUT R0, R0, R9, RZ, 0xfc, !PT ;  /* 0x0000000900007212 */ /* 0x000fe400078efcff */
[----:B------:R-:W-:Y:S02]  /*117c70*/  LOP3.LUT R23, R23, R24, RZ, 0x3c, !PT ;  /* 0x0000001817177212 */ /* 0x000fe400078e3cff */
[----:B------:R-:W-:-:S02]  /*117c80*/  LOP3.LUT R4, R37, R14, RZ, 0x3c, !PT ;  /* 0x0000000e25047212 */ /* 0x000fc400078e3cff */
[----:B------:R-:W-:Y:S01]  /*117c90*/  LOP3.LUT R24, R28, R24, R15, 0x96, !PT ;  /* 0x000000181c187212 */ /* 0x000fe200078e960f */
[----:B------:R-:W-:Y:S01]  /*117ca0*/  IMAD.X R28, R11, 0x1, R65, P0 ;  /* 0x000000010b1c7824 */ /* 0x000fe200000e0641 */
[----:B------:R-:W-:Y:S02]  /*117cb0*/  LOP3.LUT R3, R0, 0xff0000, R3, 0xf8, !PT ;  /* 0x00ff000000037812 */ /* 0x000fe400078ef803 */
[----:B------:R-:W-:Y:S01]  /*117cc0*/  LOP3.LUT R14, R26, R14, R63, 0x96, !PT ;  /* 0x0000000e1a0e7212 */ /* 0x000fe200078e963f */
[----:B------:R-:W-:Y:S01]  /*117cd0*/  IMAD.X R26, R18, 0x1, R36, P3 ;  /* 0x00000001121a7824 */ /* 0x000fe200018e0624 */
[----:B------:R-:W-:Y:S02]  /*117ce0*/  SHF.R.U32.HI R0, RZ, 0x8, R32 ;  /* 0x00000008ff007819 */ /* 0x000fe40000011620 */
[----:B------:R-:W-:Y:S02]  /*117cf0*/  LOP3.LUT R33, R33, R2, RZ, 0x3c, !PT ;  /* 0x0000000221217212 */ /* 0x000fe400078e3cff */
[----:B------:R-:W-:-:S02]  /*117d00*/  LOP3.LUT R3, R3, 0xff00, R0, 0xf8, !PT ;  /* 0x0000ff0003037812 */ /* 0x000fc400078ef800 */
[----:B------:R-:W-:Y:S02]  /*117d10*/  LOP3.LUT R2, R5, R28, RZ, 0x3c, !PT ;  /* 0x0000001c05027212 */ /* 0x000fe400078e3cff */
[----:B------:R-:W-:Y:S02]  /*117d20*/  SHF.R.U32.HI R0, RZ, 0x18, R32 ;  /* 0x00000018ff007819 */ /* 0x000fe40000011620 */
        /* <DEDUP_REMOVED lines=8> */
[----:B------:R-:W-:Y:S02]  /*117db0*/  SHF.L.W.U32.HI R23, R25, 0x1, R12 ;  /* 0x0000000119177819 */ /* 0x000fe40000010e0c */
[----:B------:R-:W-:Y:S01]  /*117dc0*/  SHF.L.W.U32.HI R25, R12, 0x1, R25 ;  /* 0x000000010c197819 */ /* 0x000fe20000010e19 */
[----:B------:R-:W-:Y:S01]  /*117dd0*/  IMAD.MOV.U32 R12, RZ, RZ, R32 ;  /* 0x000000ffff0c7224 */ /* 0x000fe200078e0020 */
[----:B------:R-:W-:-:S02]  /*117de0*/  ISETP.NE.AND P0, PT, R0, R9, PT ;  /* 0x000000090000720c */ /* 0x000fc40003f05270 */
[----:B------:R-:W-:Y:S02]  /*117df0*/  LOP3.LUT R15, R27, R26, R61, 0x96, !PT ;  /* 0x0000001a1b0f7212 */ /* 0x000fe400078e963d */
[----:B------:R-:W-:Y:S02]  /*117e00*/  LOP3.LUT R6, R42, R6, R5, 0x96, !PT ;  /* 0x000000062a067212 */ /* 0x000fe400078e9605 */
[----:B------:R-:W-:Y:S02]  /*117e10*/  LOP3.LUT R7, R43, R10, R7, 0x96, !PT ;  /* 0x0000000a2b077212 */ /* 0x000fe400078e9607 */
[----:B------:R-:W-:Y:S02]  /*117e20*/  LOP3.LUT R29, R29, R28, R49, 0x96, !PT ;  /* 0x0000001c1d1d7212 */ /* 0x000fe400078e9631 */
[----:B------:R-:W-:Y:S02]  /*117e30*/  LOP3.LUT R41, R41, R19, R4, 0x96, !PT ;  /* 0x0000001329297212 */ /* 0x000fe400078e9604 */
[----:B------:R-:W-:-:S02]  /*117e40*/  LOP3.LUT R2, R46, R17, R2, 0x96, !PT ;  /* 0x000000112e027212 */ /* 0x000fc400078e9602 */
[----:B------:R-:W-:Y:S01]  /*117e50*/  LOP3.LUT R3, R47, R11, R16, 0x96, !PT ;  /* 0x0000000b2f037212 */ /* 0x000fe200078e9610 */
[----:B------:R0:W-:Y:S01]  /*117e60*/  STL.128 [R1], R12 ;  /* 0x0000000c01007387 */ /* 0x0001e20000100c00 */
[----:B------:R-:W-:Y:S01]  /*117e70*/  IMAD.MOV.U32 R10, RZ, RZ, R6 ;  /* 0x000000ffff0a7224 */ /* 0x000fe200078e0006 */
[----:B------:R-:W-:Y:S01]  /*117e80*/  LOP3.LUT R8, R40, R21, R8, 0x96, !PT ;  /* 0x0000001528087212 */ /* 0x000fe200078e9608 */
[----:B------:R-:W-:Y:S01]  /*117e90*/  IMAD.MOV.U32 R11, RZ, RZ, R7 ;  /* 0x000000ffff0b7224 */ /* 0x000fe200078e0007 */
[----:B------:R-:W-:Y:S01]  /*117ea0*/  LOP3.LUT R4, R44, R20, R23, 0x96, !PT ;  /* 0x000000142c047212 */ /* 0x000fe200078e9617 */
[----:B------:R-:W-:Y:S01]  /*117eb0*/  IMAD.MOV.U32 R9, RZ, RZ, R41 ;  /* 0x000000ffff097224 */ /* 0x000fe200078e0029 */
[----:B------:R-:W-:Y:S01]  /*117ec0*/  LOP3.LUT R5, R45, R18, R25, 0x96, !PT ;  /* 0x000000122d057212 */ /* 0x000fe200078e9619 */
[----:B------:R-:W-:Y:S02]  /*117ed0*/  IMAD.MOV.U32 R6, RZ, RZ, R2 ;  /* 0x000000ffff067224 */ /* 0x000fe400078e0002 */
[----:B------:R-:W-:Y:S01]  /*117ee0*/  IMAD.MOV.U32 R7, RZ, RZ, R3 ;  /* 0x000000ffff077224 */ /* 0x000fe200078e0003 */
[----:B------:R1:W-:Y:S01]  /*117ef0*/  STL.128 [R1+0x20], R8 ;  /* 0x0000200801007387 */ /* 0x0003e20000100c00 */
[----:B0-----:R-:W-:-:S02]  /*117f00*/  IMAD.MOV.U32 R12, RZ, RZ, R24 ;  /* 0x000000ffff0c7224 */ /* 0x001fc400078e0018 */
[----:B------:R-:W-:Y:S02]  /*117f10*/  IMAD.MOV.U32 R13, RZ, RZ, R29 ;  /* 0x000000ffff0d7224 */ /* 0x000fe400078e001d */
[----:B------:R-:W-:Y:S02]  /*117f20*/  IMAD.MOV.U32 R14, RZ, RZ, R22 ;  /* 0x000000ffff0e7224 */ /* 0x000fe400078e0016 */
[----:B------:R-:W-:Y:S01]  /*117f30*/  IMAD.MOV.U32 R15, RZ, RZ, R31 ;  /* 0x000000ffff0f7224 */ /* 0x000fe200078e001f */
[----:B------:R1:W-:Y:S04]  /*117f40*/  STL.128 [R1+0x30], R4 ;  /* 0x0000300401007387 */ /* 0x0003e80000100c00 */
[----:B------:R1:W-:Y:S01]  /*117f50*/  STL.128 [R1+0x10], R12 ;  /* 0x0000100c01007387 */ /* 0x0003e20000100c00 */
[----:B------:R-:W-:Y:S05]  /*117f60*/  @P0 EXIT ;  /* 0x000000000000094d */ /* 0x000fea0003800000 */
[----:B------:R-:W-:Y:S01]  /*117f70*/  ULDC.64 UR4, c[0x0][0x1a0] ;  /* 0x0000680000047ab9 */ /* 0x000fe20000000a00 */
[----:B-1----:R-:W-:-:S02]  /*117f80*/  IMAD.MOV.U32 R5, RZ, RZ, 0x1 ;  /* 0x00000001ff057424 */ /* 0x002fc400078e00ff */
[----:B------:R-:W-:Y:S02]  /*117f90*/  IMAD.U32 R2, RZ, RZ, UR4 ;  /* 0x00000004ff027e24 */ /* 0x000fe4000f8e00ff */
[----:B------:R-:W-:Y:S02]  /*117fa0*/  IMAD.MOV.U32 R4, RZ, RZ, RZ ;  /* 0x000000ffff047224 */ /* 0x000fe400078e00ff */
[----:B------:R-:W-:-:S05]  /*117fb0*/  IMAD.U32 R3, RZ, RZ, UR5 ;  /* 0x00000005ff037e24 */ /* 0x000fca000f8e00ff */
[----:B------:R-:W2:Y:S02]  /*117fc0*/  ATOMG.E.CAS.STRONG.GPU PT, R2, [R2], R4, R5 ;  /* 0x00000004020273a9 */ /* 0x000ea400001ee105 */
[----:B--2---:R-:W-:-:S13]  /*117fd0*/  ISETP.NE.AND P0, PT, R2, RZ, PT ;  /* 0x000000ff0200720c */ /* 0x004fda0003f05270 */
[----:B------:R-:W-:Y:S05]  /*117fe0*/  @P0 EXIT ;  /* 0x000000000000094d */ /* 0x000fea0003800000 */
[----:B------:R-:W0:Y:S01]  /*117ff0*/  S2R R0, SR_TID.X ;  /* 0x0000000000007919 */ /* 0x000e220000002100 */
[----:B------:R-:W-:-:S03]  /*118000*/  IMAD.MOV.U32 R2, RZ, RZ, c[0x0][0x198] ;  /* 0x00006600ff027624 */ /* 0x000fc600078e00ff */
[----:B------:R-:W0:Y:S02]  /*118010*/  S2R R3, SR_CTAID.X ;  /* 0x0000000000037919 */ /* 0x000e240000002500 */
[----:B0-----:R-:W-:-:S05]  /*118020*/  IMAD R3, R3, c[0x0][0x0], R0 ;  /* 0x0000000003037a24 */ /* 0x001fca00078e0200 */
[----:B------:R-:W-:Y:S01]  /*118030*/  IADD3 R4, P0, R3, R50, RZ ;  /* 0x0000003203047210 */ /* 0x000fe20007f1e0ff */
[----:B------:R-:W-:-:S04]  /*118040*/  IMAD.MOV.U32 R3, RZ, RZ, c[0x0][0x19c] ;  /* 0x00006700ff037624 */ /* 0x000fc800078e00ff */
[----:B------:R-:W-:-:S05]  /*118050*/  IMAD.X R5, RZ, RZ, R51, P0 ;  /* 0x000000ffff057224 */ /* 0x000fca00000e0633 */
[----:B------:R-:W-:Y:S01]  /*118060*/  STG.E.64 [R2.64], R4 ;  /* 0x0000000402007986 */ /* 0x000fe2000c101b0e */
[----:B------:R-:W-:Y:S05]  /*118070*/  EXIT ;  /* 0x000000000000794d */ /* 0x000fea0003800000 */
        .type           $mine_kernel_v2$_Z13blake2b_finalP10Blake2bCtxPv,@function
        .size           $mine_kernel_v2$_Z13blake2b_finalP10Blake2bCtxPv,($mine_kernel_v2$_Z14blake2b_updateP10Blake2bCtxPKvy - $mine_kernel_v2$_Z13blake2b_finalP10Blake2bCtxPv)
$mine_kernel_v2$_Z13blake2b_finalP10Blake2bCtxPv:
[----:B------:R-:W-:-:S05]  /*118080*/  IADD3 R8, R7, -c[0x0][0x20], RZ ;  /* 0x8000080007087a10 */ /* 0x000fca0007ffe0ff */
[----:B------:R-:W2:Y:S04]  /*118090*/  LDL.64 R18, [R8+0xe0] ;  /* 0x0000e00008127983 */ /* 0x000ea80000100a00 */
[----:B------:R-:W2:Y:S02]  /*1180a0*/  LDL.64 R10, [R8+0x40] ;  /* 0x00004000080a7983 */ /* 0x000ea40000100a00 */
[----:B--2---:R-:W-:-:S04]  /*1180b0*/  IADD3 R14, P1, R10, R18, RZ ;  /* 0x000000120a0e7210 */ /* 0x004fc80007f3e0ff */
[----:B------:R-:W-:Y:S01]  /*1180c0*/  ISETP.GE.U32.AND P0, PT, R14, R10, PT ;  /* 0x0000000a0e00720c */ /* 0x000fe20003f06070 */
[----:B------:R-:W-:-:S05]  /*1180d0*/  IMAD.X R15, R11, 0x1, R19, P1 ;  /* 0x000000010b0f7824 */ /* 0x000fca00008e0613 */
[----:B------:R-:W-:-:S13]  /*1180e0*/  ISETP.GE.U32.AND.EX P0, PT, R15, R11, PT, P0 ;  /* 0x0000000b0f00720c */ /* 0x000fda0003f06100 */
[----:B------:R-:W2:Y:S01]  /*1180f0*/  @!P0 LDL.64 R10, [R8+0x48] ;  /* 0x00004800080a8983 */ /* 0x000ea20000100a00 */
[----:B------:R-:W-:Y:S01]  /*118100*/  IMAD.MOV.U32 R16, RZ, RZ, -0x1 ;  /* 0xffffffffff107424 */ /* 0x000fe200078e00ff */
[----:B------:R-:W-:Y:S01]  /*118110*/  BSSY B1, `(.L_x_364) ;  /* 0x000006c000017945 */ /* 0x000fe20003800000 */
[----:B------:R-:W-:Y:S01]  /*118120*/  IMAD.MOV.U32 R17, RZ, RZ, -0x1 ;  /* 0xffffffffff117424 */ /* 0x000fe200078e00ff */
[----:B------:R0:W-:Y:S04]  /*118130*/  STL.64 [R8+0x40], R14 ;  /* 0x0000400e08007387 */ /* 0x0001e80000100a00 */
[----:B------:R0:W-:Y:S01]  /*118140*/  STL.64 [R8+0x50], R16 ;  /* 0x0000501008007387 */ /* 0x0001e20000100a00 */
[----:B--2---:R-:W-:-:S05]  /*118150*/  @!P0 IADD3 R10, P1, R10, 0x1, RZ ;  /* 0x000000010a0a8810 */ /* 0x004fca0007f3e0ff */
[----:B------:R-:W-:-:S05]  /*118160*/  @!P0 IMAD.X R11, RZ, RZ, R11, P1 ;  /* 0x000000ffff0b8224 */ /* 0x000fca00008e060b */
[----:B------:R0:W-:Y:S01]  /*118170*/  @!P0 STL.64 [R8+0x48], R10 ;  /* 0x0000480a08008387 */ /* 0x0001e20000100a00 */
[----:B------:R-:W-:-:S04]  /*118180*/  ISETP.GT.U32.AND P0, PT, R18, 0x7f, PT ;  /* 0x0000007f1200780c */ /* 0x000fc80003f04070 */
[----:B------:R-:W-:-:S13]  /*118190*/  ISETP.GT.U32.AND.EX P0, PT, R19, RZ, PT, P0 ;  /* 0x000000ff1300720c */ /* 0x000fda0003f04100 */
[----:B------:R-:W-:Y:S05]  /*1181a0*/  @P0 BRA `(.L_x_365) ;  /* 0x0000062000000947 */ /* 0x000fea0003800000 */
[--C-:B0-----:R-:W-:Y:S01]  /*1181b0*/  IMAD.MOV R7, RZ, RZ, -R18.reuse ;  /* 0x000000ffff077224 */ /* 0x101fe200078e0a12 */
[----:B------:R-:W-:Y:S01]  /*1181c0*/  IADD3 R10, P2, -R18, 0x7f, RZ ;  /* 0x0000007f120a7810 */ /* 0x000fe20007f5e1ff */
[----:B------:R-:W-:Y:S01]  /*1181d0*/  BSSY B3, `(.L_x_366) ;  /* 0x0000018000037945 */ /* 0x000fe20003800000 */
[----:B------:R-:W-:Y:S02]  /*1181e0*/  IMAD.MOV.U32 R15, RZ, RZ, R18 ;  /* 0x000000ffff0f7224 */ /* 0x000fe400078e0012 */
[----:B------:R-:W-:Y:S01]  /*1181f0*/  LOP3.LUT R7, R7, 0x3, RZ, 0xc0, !PT ;  /* 0x0000000307077812 */ /* 0x000fe200078ec0ff */
[--C-:B------:R-:W-:Y:S01]  /*118200*/  IMAD.MOV.U32 R12, RZ, RZ, R19.reuse ;  /* 0x000000ffff0c7224 */ /* 0x100fe200078e0013 */
[----:B------:R-:W-:Y:S01]  /*118210*/  ISETP.GE.U32.AND P1, PT, R10, 0x3, PT ;  /* 0x000000030a00780c */ /* 0x000fe20003f26070 */
[----:B------:R-:W-:Y:S01]  /*118220*/  IMAD.X R10, RZ, RZ, ~R19, P2 ;  /* 0x000000ffff0a7224 */ /* 0x000fe200010e0e13 */
[----:B------:R-:W-:-:S04]  /*118230*/  ISETP.NE.U32.AND P0, PT, R7, RZ, PT ;  /* 0x000000ff0700720c */ /* 0x000fc80003f05070 */
[----:B------:R-:W-:Y:S02]  /*118240*/  ISETP.NE.AND.EX P0, PT, RZ, RZ, PT, P0 ;  /* 0x000000ffff00720c */ /* 0x000fe40003f05300 */
[----:B------:R-:W-:-:S11]  /*118250*/  ISETP.GE.U32.AND.EX P1, PT, R10, RZ, PT, P1 ;  /* 0x000000ff0a00720c */ /* 0x000fd60003f26110 */
[----:B------:R-:W-:Y:S05]  /*118260*/  @!P0 BRA `(.L_x_367) ;  /* 0x000000e000008947 */ /* 0x000fea0003800000 */
[----:B------:R-:W-:Y:S01]  /*118270*/  IADD3 R7, P0, RZ, -R7, RZ ;  /* 0x80000007ff077210 */ /* 0x000fe20007f1e0ff */
[--C-:B------:R-:W-:Y:S01]  /*118280*/  IMAD.MOV.U32 R15, RZ, RZ, R18.reuse ;  /* 0x000000ffff0f7224 */ /* 0x100fe200078e0012 */
[----:B------:R-:W-:Y:S01]  /*118290*/  IADD3 R11, R8, 0x60, R18 ;  /* 0x00000060080b7810 */ /* 0x000fe20007ffe012 */
[----:B------:R-:W-:Y:S02]  /*1182a0*/  IMAD.MOV.U32 R12, RZ, RZ, R19 ;  /* 0x000000ffff0c7224 */ /* 0x000fe400078e0013 */
[----:B------:R-:W-:Y:S02]  /*1182b0*/  IMAD.X R10, RZ, RZ, -0x1, P0 ;  /* 0xffffffffff0a7424 */ /* 0x000fe400000e06ff */
.L_x_368:
        /* <DEDUP_REMOVED lines=9> */
.L_x_367:
[----:B------:R-:W-:Y:S05]  /*118350*/  BSYNC B3 ;  /* 0x0000000000037941 */ /* 0x000fea0003800000 */
.L_x_366:
[----:B------:R-:W-:Y:S05]  /*118360*/  @!P1 BRA `(.L_x_365) ;  /* 0x0000046000009947 */ /* 0x000fea0003800000 */
[----:B------:R-:W-:Y:S01]  /*118370*/  ISETP.GE.U32.AND P1, PT, R15, 0x80, PT ;  /* 0x000000800f00780c */ /* 0x000fe20003f26070 */
[----:B------:R-:W-:Y:S01]  /*118380*/  BSSY B3, `(.L_x_369) ;  /* 0x0000029000037945 */ /* 0x000fe20003800000 */
[----:B------:R-:W-:Y:S02]  /*118390*/  IADD3 R7, R8, 0x63, R15 ;  /* 0x0000006308077810 */ /* 0x000fe40007ffe00f */
[----:B------:R-:W-:-:S13]  /*1183a0*/  ISETP.GE.U32.AND.EX P1, PT, R12, RZ, PT, P1 ;  /* 0x000000ff0c00720c */ /* 0x000fda0003f26110 */
[----:B------:R-:W-:Y:S01]  /*1183b0*/  @P1 IADD3 R15, P0, R15, 0x4, RZ ;  /* 0x000000040f0f1810 */ /* 0x000fe20007f1e0ff */
[----:B------:R-:W-:Y:S03]  /*1183c0*/  @P1 STL.U8 [R7+-0x3], RZ ;  /* 0xfffffdff07001387 */ /* 0x000fe60000100000 */
[C---:B------:R-:W-:Y:S01]  /*1183d0*/  IADD3 R10, P3, -R15.reuse, 0x80, RZ ;  /* 0x000000800f0a7810 */ /* 0x040fe20007f7e1ff */
[----:B------:R-:W-:Y:S01]  /*1183e0*/  @P1 IMAD.X R12, RZ, RZ, R12, P0 ;  /* 0x000000ffff0c1224 */ /* 0x000fe200000e060c */
[----:B------:R-:W-:Y:S01]  /*1183f0*/  ISETP.GE.U32.AND P0, PT, R15, 0x80, PT ;  /* 0x000000800f00780c */ /* 0x000fe20003f06070 */
[----:B------:R-:W-:Y:S01]  /*118400*/  @P1 STL.U8 [R7+-0x2], RZ ;  /* 0xfffffeff07001387 */ /* 0x000fe20000100000 */
[----:B------:R-:W-:Y:S01]  /*118410*/  ISETP.LE.U32.AND P2, PT, R10, 0xc, PT ;  /* 0x0000000c0a00780c */ /* 0x000fe20003f43070 */
[----:B------:R-:W-:Y:S01]  /*118420*/  IMAD.X R10, RZ, RZ, ~R12, P3 ;  /* 0x000000ffff0a7224 */ /* 0x000fe200018e0e0c */
[----:B------:R-:W-:Y:S01]  /*118430*/  ISETP.GE.U32.AND.EX P0, PT, R12, RZ, PT, P0 ;  /* 0x000000ff0c00720c */ /* 0x000fe20003f06100 */
[----:B------:R-:W-:Y:S03]  /*118440*/  @P1 STL.U8 [R7+-0x1], RZ ;  /* 0xffffffff07001387 */ /* 0x000fe60000100000 */
[----:B------:R-:W-:Y:S01]  /*118450*/  ISETP.LE.U32.OR.EX P2, PT, R10, RZ, P0, P2 ;  /* 0x000000ff0a00720c */ /* 0x000fe20000743520 */
[----:B------:R0:W-:Y:S01]  /*118460*/  @P1 STL.U8 [R7], RZ ;  /* 0x000000ff07001387 */ /* 0x0001e20000100000 */
[----:B------:R-:W-:-:S02]  /*118470*/  PLOP3.LUT P0, PT, P1, PT, PT, 0x8, 0x0 ;  /* 0x000000000000781c */ /* 0x000fc40000f0e170 */
[----:B0-----:R-:W-:-:S09]  /*118480*/  @P1 IADD3 R7, R7, 0x4, RZ ;  /* 0x0000000407071810 */ /* 0x001fd20007ffe0ff */
[----:B------:R-:W-:Y:S05]  /*118490*/  @P2 BRA `(.L_x_370) ;  /* 0x0000017000002947 */ /* 0x000fea0003800000 */
[----:B------:R-:W-:Y:S02]  /*1184a0*/  PLOP3.LUT P0, PT, PT, PT, PT, 0x8, 0x0 ;  /* 0x000000000000781c */ /* 0x000fe40003f0e170 */
.L_x_371:
[----:B------:R-:W-:Y:S01]  /*1184b0*/  IADD3 R15, P1, R15, 0x10, RZ ;  /* 0x000000100f0f7810 */ /* 0x000fe20007f3e0ff */
[----:B------:R-:W-:Y:S04]  /*1184c0*/  STL.U8 [R7+-0x3], RZ ;  /* 0xfffffdff07007387 */ /* 0x000fe80000100000 */
[----:B------:R-:W-:Y:S01]  /*1184d0*/  IMAD.X R12, RZ, RZ, R12, P1 ;  /* 0x000000ffff0c7224 */ /* 0x000fe200008e060c */
[----:B------:R-:W-:Y:S01]  /*1184e0*/  ISETP.GE.U32.AND P1, PT, R15, 0x74, PT ;  /* 0x000000740f00780c */ /* 0x000fe20003f26070 */
[----:B------:R-:W-:Y:S03]  /*1184f0*/  STL.U8 [R7+-0x2], RZ ;  /* 0xfffffeff07007387 */ /* 0x000fe60000100000 */
[----:B------:R-:W-:Y:S01]  /*118500*/  ISETP.GE.U32.AND.EX P1, PT, R12, RZ, PT, P1 ;  /* 0x000000ff0c00720c */ /* 0x000fe20003f26110 */
[----:B------:R-:W-:Y:S04]  /*118510*/  STL.U8 [R7+-0x1], RZ ;  /* 0xffffffff07007387 */ /* 0x000fe80000100000 */
[----:B------:R-:W-:Y:S04]  /*118520*/  STL.U8 [R7], RZ ;  /* 0x000000ff07007387 */ /* 0x000fe80000100000 */
[----:B------:R-:W-:Y:S04]  /*118530*/  STL.U8 [R7+0x1], RZ ;  /* 0x000001ff07007387 */ /* 0x000fe80000100000 */
        /* <DEDUP_REMOVED lines=10> */
[----:B------:R0:W-:Y:S02]  /*1185e0*/  STL.U8 [R7+0xc], RZ ;  /* 0x00000cff07007387 */ /* 0x0001e40000100000 */
[----:B0-----:R-:W-:Y:S01]  /*1185f0*/  IADD3 R7, R7, 0x10, RZ ;  /* 0x0000001007077810 */ /* 0x001fe20007ffe0ff */
[----:B------:R-:W-:Y:S05]  /*118600*/  @!P1 BRA `(.L_x_371) ;  /* 0xfffffea000009947 */ /* 0x000fea000383ffff */
.L_x_370:
[----:B------:R-:W-:Y:S05]  /*118610*/  BSYNC B3 ;  /* 0x0000000000037941 */ /* 0x000fea0003800000 */
.L_x_369:
[C---:B------:R-:W-:Y:S01]  /*118620*/  IADD3 R10, P3, -R15.reuse, 0x80, RZ ;  /* 0x000000800f0a7810 */ /* 0x040fe20007f7e1ff */
[----:B------:R-:W-:Y:S01]  /*118630*/  BSSY B3, `(.L_x_372) ;  /* 0x0000013000037945 */ /* 0x000fe20003800000 */
[----:B------:R-:W-:-:S02]  /*118640*/  ISETP.GE.U32.AND P2, PT, R15, 0x80, PT ;  /* 0x000000800f00780c */ /* 0x000fc40003f46070 */
[----:B------:R-:W-:Y:S01]  /*118650*/  ISETP.LE.U32.AND P1, PT, R10, 0x4, PT ;  /* 0x000000040a00780c */ /* 0x000fe20003f23070 */
[----:B------:R-:W-:Y:S01]  /*118660*/  IMAD.X R10, RZ, RZ, ~R12, P3 ;  /* 0x000000ffff0a7224 */ /* 0x000fe200018e0e0c */
[----:B------:R-:W-:-:S04]  /*118670*/  ISETP.GE.U32.AND.EX P2, PT, R12, RZ, PT, P2 ;  /* 0x000000ff0c00720c */ /* 0x000fc80003f46120 */
[----:B------:R-:W-:-:S13]  /*118680*/  ISETP.LE.U32.OR.EX P1, PT, R10, RZ, P2, P1 ;  /* 0x000000ff0a00720c */ /* 0x000fda0001723510 */
[----:B------:R-:W-:Y:S05]  /*118690*/  @P1 BRA `(.L_x_373) ;  /* 0x000000c000001947 */ /* 0x000fea0003800000 */
[----:B------:R-:W-:Y:S01]  /*1186a0*/  IADD3 R15, P1, R15, 0x8, RZ ;  /* 0x000000080f0f7810 */ /* 0x000fe20007f3e0ff */
[----:B------:R-:W-:Y:S01]  /*1186b0*/  STL.U8 [R7+-0x3], RZ ;  /* 0xfffffdff07007387 */ /* 0x000fe20000100000 */
[----:B------:R-:W-:-:S03]  /*1186c0*/  PLOP3.LUT P0, PT, PT, PT, PT, 0x8, 0x0 ;  /* 0x000000000000781c */ /* 0x000fc60003f0e170 */
[----:B------:R-:W-:Y:S01]  /*1186d0*/  STL.U8 [R7+-0x2], RZ ;  /* 0xfffffeff07007387 */ /* 0x000fe20000100000 */
[----:B------:R-:W-:-:S03]  /*1186e0*/  IMAD.X R12, RZ, RZ, R12, P1 ;  /* 0x000000ffff0c7224 */ /* 0x000fc600008e060c */
[----:B------:R-:W-:Y:S04]  /*1186f0*/  STL.U8 [R7+-0x1], RZ ;  /* 0xffffffff07007387 */ /* 0x000fe80000100000 */
[----:B------:R-:W-:Y:S04]  /*118700*/  STL.U8 [R7], RZ ;  /* 0x000000ff07007387 */ /* 0x000fe80000100000 */
[----:B------:R-:W-:Y:S04]  /*118710*/  STL.U8 [R7+0x1], RZ ;  /* 0x000001ff07007387 */ /* 0x000fe80000100000 */
[----:B------:R-:W-:Y:S04]  /*118720*/  STL.U8 [R7+0x2], RZ ;  /* 0x000002ff07007387 */ /* 0x000fe80000100000 */
[----:B------:R-:W-:Y:S04]  /*118730*/  STL.U8 [R7+0x3], RZ ;  /* 0x000003ff07007387 */ /* 0x000fe80000100000 */
[----:B------:R0:W-:Y:S02]  /*118740*/  STL.U8 [R7+0x4], RZ ;  /* 0x000004ff07007387 */ /* 0x0001e40000100000 */
[----:B0-----:R-:W-:-:S02]  /*118750*/  IADD3 R7, R7, 0x8, RZ ;  /* 0x0000000807077810 */ /* 0x001fc40007ffe0ff */
.L_x_373:
[----:B------:R-:W-:Y:S05]  /*118760*/  BSYNC B3 ;  /* 0x0000000000037941 */ /* 0x000fea0003800000 */
.L_x_372:
[----:B------:R-:W-:-:S04]  /*118770*/  ISETP.LT.U32.AND P1, PT, R15, 0x80, PT ;  /* 0x000000800f00780c */ /* 0x000fc80003f21070 */
[----:B------:R-:W-:-:S13]  /*118780*/  ISETP.LT.U32.OR.EX P0, PT, R12, RZ, P0, P1 ;  /* 0x000000ff0c00720c */ /* 0x000fda0000701510 */
[----:B------:R0:W-:Y:S04]  /*118790*/  @P0 STL.U8 [R7+-0x3], RZ ;  /* 0xfffffdff07000387 */ /* 0x0001e80000100000 */
[----:B------:R0:W-:Y:S04]  /*1187a0*/  @P0 STL.U8 [R7+-0x2], RZ ;  /* 0xfffffeff07000387 */ /* 0x0001e80000100000 */
[----:B------:R0:W-:Y:S04]  /*1187b0*/  @P0 STL.U8 [R7+-0x1], RZ ;  /* 0xffffffff07000387 */ /* 0x0001e80000100000 */
[----:B------:R0:W-:Y:S02]  /*1187c0*/  @P0 STL.U8 [R7], RZ ;  /* 0x000000ff07000387 */ /* 0x0001e40000100000 */
.L_x_365:
[----:B0-----:R-:W-:Y:S05]  /*1187d0*/  BSYNC B1 ;  /* 0x0000000000017941 */ /* 0x001fea0003800000 */
.L_x_364:
[----:B------:R-:W2:Y:S04]  /*1187e0*/  LDL.U8 R10, [R8+0x61] ;  /* 0x00006100080a7983 */ /* 0x000ea80000100000 */
[----:B------:R-:W3:Y:S04]  /*1187f0*/  LDL.U8 R11, [R8+0x62] ;  /* 0x00006200080b7983 */ /* 0x000ee80000100000 */
[----:B------:R-:W4:Y:S04]  /*118800*/  LDL.U8 R14, [R8+0x63] ;  /* 0x00006300080e7983 */ /* 0x000f280000100000 */
[----:B------:R-:W5:Y:S04]  /*118810*/  LDL.U8 R19, [R8+0x65] ;  /* 0x0000650008137983 */ /* 0x000f680000100000 */
        /* <DEDUP_REMOVED lines=70> */
[----:B------:R-:W5:Y:S01]  /*118c80*/  LDL.U8 R99, [R8+0xb4] ;  /* 0x0000b40008637983 */ /* 0x000f620000100000 */
[----:B--2---:R-:W-:-:S03]  /*118c90*/  LOP3.LUT R45, R10, 0xff, RZ, 0xc0, !PT ;  /* 0x000000ff0a2d7812 */ /* 0x004fc600078ec0ff */
[----:B------:R-:W2:Y:S01]  /*118ca0*/  LDL.U8 R95, [R8+0xbb] ;  /* 0x0000bb00085f7983 */ /* 0x000ea20000100000 */
[----:B---3--:R-:W-:Y:S01]  /*118cb0*/  IMAD.WIDE.U32 R10, R11, 0x10000, RZ ;  /* 0x000100000b0a7825 */ /* 0x008fe200078e00ff */
[----:B------:R-:W-:Y:S02]  /*118cc0*/  SHF.L.U64.HI R33, R45, 0x8, RZ ;  /* 0x000000082d217819 */ /* 0x000fe400000102ff */
[----:B------:R-:W3:Y:S01]  /*118cd0*/  LDL.U8 R103, [R8+0xbd] ;  /* 0x0000bd0008677983 */ /* 0x000ee20000100000 */
[----:B----4-:R-:W-:-:S03]  /*118ce0*/  IMAD.WIDE.U32 R14, R14, 0x1000000, RZ ;  /* 0x010000000e0e7825 */ /* 0x010fc600078e00ff */
[----:B------:R-:W4:Y:S01]  /*118cf0*/  LDL.U8 R98, [R8+0xc1] ;  /* 0x0000c10008627983 */ /* 0x000f220000100000 */
[----:B------:R-:W-:Y:S01]  /*118d00*/  IMAD.SHL.U32 R45, R45, 0x100, RZ ;  /* 0x000001002d2d7824 */ /* 0x000fe200078e00ff */
[----:B------:R-:W-:Y:S01]  /*118d10*/  LOP3.LUT R11, R15, R33, R11, 0xfe, !PT ;  /* 0x000000210f0b7212 */ /* 0x000fe200078efe0b */
[----:B-----5:R-:W-:Y:S01]  /*118d20*/  IMAD.SHL.U32 R74, R19, 0x100, RZ ;  /* 0x00000100134a7824 */ /* 0x020fe200078e00ff */
[----:B------:R-:W5:Y:S02]  /*118d30*/  LDL.U8 R93, [R8+0xbc] ;  /* 0x0000bc00085d7983 */ /* 0x000f640000100000 */
[----:B------:R-:W-:Y:S02]  /*118d40*/  LOP3.LUT R45, R45, 0xffff00ff, R16, 0xf8, !PT ;  /* 0xffff00ff2d2d7812 */ /* 0x000fe400078ef810 */
[----:B------:R-:W2:Y:S01]  /*118d50*/  LDL.U8 R94, [R8+0xbe] ;  /* 0x0000be00085e7983 */ /* 0x000ea20000100000 */
[----:B------:R-:W-:-:S03]  /*118d60*/  IMAD.U32 R22, R22, 0x10000, RZ ;  /* 0x0001000016167824 */ /* 0x000fc600078e00ff */
[----:B------:R-:W2:Y:S01]  /*118d70*/  LDL.U8 R91, [R8+0xc3] ;  /* 0x0000c300085b7983 */ /* 0x000ea20000100000 */
[----:B------:R-:W-:-:S03]  /*118d80*/  IMAD.SHL.U32 R23, R23, 0x1000000, RZ ;  /* 0x0100000017177824 */ /* 0x000fc600078e00ff */
[----:B------:R-:W2:Y:S01]  /*118d90*/  LDL.U8 R100, [R8+0xb6] ;  /* 0x0000b60008647983 */ /* 0x000ea20000100000 */
[----:B------:R-:W-:-:S03]  /*118da0*/  LOP3.LUT R16, R29, 0xff, RZ, 0xc0, !PT ;  /* 0x000000ff1d107812 */ /* 0x000fc600078ec0ff */
[----:B------:R-:W2:Y:S01]  /*118db0*/  LDL.U8 R102, [R8+0xb7] ;  /* 0x0000b70008667983 */ /* 0x000ea20000100000 */
[----:B------:R-:W-:Y:S01]  /*118dc0*/  LOP3.LUT R17, R74, R11, R17, 0xfe, !PT ;  /* 0x0000000b4a117212 */ /* 0x000fe200078efe11 */
[----:B------:R-:W-:Y:S01]  /*118dd0*/  IMAD.SHL.U32 R29, R16, 0x100, RZ ;  /* 0x00000100101d7824 */ /* 0x000fe200078e00ff */
[----:B------:R-:W-:Y:S01]  /*118de0*/  LOP3.LUT R45, R14, R45, R10, 0xfe, !PT ;  /* 0x0000002d0e2d7212 */ /* 0x000fe200078efe0a */
[----:B------:R-:W2:Y:S01]  /*118df0*/  LDL.U8 R97, [R8+0xc5] ;  /* 0x0000c50008617983 */ /* 0x000ea20000100000 */
[----:B------:R-:W-:Y:S02]  /*118e00*/  LOP3.LUT R54, R54, 0xff, RZ, 0xc0, !PT ;  /* 0x000000ff36367812 */ /* 0x000fe400078ec0ff */
[----:B------:R-:W-:Y:S01]  /*118e10*/  LOP3.LUT R33, R23, R17, R22, 0xfe, !PT ;  /* 0x0000001117217212 */ /* 0x000fe200078efe16 */
[----:B------:R-:W2:Y:S01]  /*118e20*/  LDL.U8 R92, [R8+0xc4] ;  /* 0x0000c400085c7983 */ /* 0x000ea20000100000 */
[----:B------:R-:W-:Y:S01]  /*118e30*/  IMAD.WIDE.U32 R76, R76, 0x10000, RZ ;  /* 0x000100004c4c7825 */ /* 0x000fe200078e00ff */
[----:B------:R-:W-:-:S02]  /*118e40*/  SHF.L.U64.HI R23, R16, 0x8, RZ ;  /* 0x0000000810177819 */ /* 0x000fc400000102ff */
[----:B------:R-:W2:Y:S01]  /*118e50*/  LDL.U8 R89, [R8+0xc9] ;  /* 0x0000c90008597983 */ /* 0x000ea20000100000 */
[----:B------:R-:W-:Y:S01]  /*118e60*/  IMAD.WIDE.U32 R10, R36, 0x1000000, RZ ;  /* 0x01000000240a7825 */ /* 0x000fe200078e00ff */
[----:B------:R-:W-:Y:S02]  /*118e70*/  SHF.L.U64.HI R19, R54, 0x8, RZ ;  /* 0x0000000836137819 */ /* 0x000fe400000102ff */
[----:B------:R-:W2:Y:S01]  /*118e80*/  LDL.U8 R36, [R8+0x96] ;  /* 0x0000960008247983 */ /* 0x000ea20000100000 */
[----:B------:R-:W-:-:S03]  /*118e90*/  IMAD.WIDE.U32 R14, R55, 0x10000, RZ ;  /* 0x00010000370e7825 */ /* 0x000fc600078e00ff */
[----:B------:R-:W3:Y:S01]  /*118ea0*/  LDL.U8 R96, [R8+0xbf] ;  /* 0x0000bf0008607983 */ /* 0x000ee20000100000 */
[----:B------:R-:W-:Y:S01]  /*118eb0*/  IMAD.WIDE.U32 R16, R67, 0x1000000, RZ ;  /* 0x0100000043107825 */ /* 0x000fe200078e00ff */
[----:B------:R-:W-:Y:S02]  /*118ec0*/  LOP3.LUT R23, R11, R23, R77, 0xfe, !PT ;  /* 0x000000170b177212 */ /* 0x000fe400078efe4d */
[----:B------:R-:W3:Y:S01]  /*118ed0*/  LDL.U8 R78, [R8+0xc0] ;  /* 0x0000c000084e7983 */ /* 0x000ee20000100000 */
[----:B------:R-:W-:Y:S01]  /*118ee0*/  IMAD.SHL.U32 R69, R69, 0x100, RZ ;  /* 0x0000010045457824 */ /* 0x000fe200078e00ff */
[----:B------:R-:W-:Y:S01]  /*118ef0*/  LOP3.LUT R11, R17, R19, R15, 0xfe, !PT ;  /* 0x00000013110b7212 */ /* 0x000fe200078efe0f */
[----:B------:R-:W-:Y:S01]  /*118f00*/  IMAD.SHL.U32 R22, R54, 0x100, RZ ;  /* 0x0000010036167824 */ /* 0x000fe200078e00ff */
[----:B------:R-:W3:Y:S01]  /*118f10*/  LDL.U8 R19, [R8+0x97] ;  /* 0x0000970008137983 */ /* 0x000ee20000100000 */
[----:B------:R-:W-:-:S03]  /*118f20*/  IMAD.SHL.U32 R40, R40, 0x100, RZ ;  /* 0x0000010028287824 */ /* 0x000fc600078e00ff */
[----:B------:R-:W5:Y:S01]  /*118f30*/  LDL.64 R54, [R8] ;  /* 0x0000000008367983 */ /* 0x000f620000100a00 */
[----:B------:R-:W-:-:S03]  /*118f40*/  LOP3.LUT R29, R29, 0xffff00ff, R24, 0xf8, !PT ;  /* 0xffff00ff1d1d7812 */ /* 0x000fc600078ef818 */
[----:B------:R-:W5:Y:S01]  /*118f50*/  LDL.U8 R82, [R8+0xca] ;  /* 0x0000ca0008527983 */ /* 0x000f620000100000 */
[----:B------:R-:W-:-:S03]  /*118f60*/  LOP3.LUT R68, R69, R11, R68, 0xfe, !PT ;  /* 0x0000000b45447212 */ /* 0x000fc600078efe44 */
[----:B------:R-:W5:Y:S01]  /*118f70*/  LDL.U8 R90, [R8+0xcb] ;  /* 0x0000cb00085a7983 */ /* 0x000f620000100000 */
[----:B------:R-:W-:Y:S01]  /*118f80*/  IMAD.U32 R24, R47, 0x10000, RZ ;  /* 0x000100002f187824 */ /* 0x000fe200078e00ff */
[----:B------:R-:W-:Y:S02]  /*118f90*/  LOP3.LUT R76, R10, R29, R76, 0xfe, !PT ;  /* 0x0000001d0a4c7212 */ /* 0x000fe400078efe4c */
[----:B------:R-:W5:Y:S01]  /*118fa0*/  LDL.U8 R47, [R8+0x95] ;  /* 0x00009500082f7983 */ /* 0x000f620000100000 */
[----:B------:R-:W-:-:S03]  /*118fb0*/  IMAD.SHL.U32 R11, R52, 0x1000000, RZ ;  /* 0x01000000340b7824 */ /* 0x000fc600078e00ff */
[----:B------:R-:W5:Y:S01]  /*118fc0*/  LDL.U8 R85, [R8+0xd1] ;  /* 0x0000d10008557983 */ /* 0x000f620000100000 */
[----:B------:R-:W-:-:S03]  /*118fd0*/  LOP3.LUT R39, R40, R23, R39, 0xfe, !PT ;  /* 0x0000001728277212 */ /* 0x000fc600078efe27 */
[----:B------:R-:W5:Y:S01]  /*118fe0*/  LDL.U8 R23, [R8+0x9c] ;  /* 0x00009c0008177983 */ /* 0x000f620000100000 */
[----:B------:R-:W-:Y:S02]  /*118ff0*/  LOP3.LUT R53, R22, 0xffff00ff, R53, 0xf8, !PT ;  /* 0xffff00ff16357812 */ /* 0x000fe400078ef835 */
[----:B------:R-:W-:Y:S01]  /*119000*/  LOP3.LUT R24, R11, R39, R24, 0xfe, !PT ;  /* 0x000000270b187212 */ /* 0x000fe200078efe18 */
[----:B------:R-:W5:Y:S01]  /*119010*/  LDL.U8 R22, [R8+0x94] ;  /* 0x0000940008167983 */ /* 0x000f620000100000 */
[----:B------:R-:W-:Y:S02]  /*119020*/  LOP3.LUT R72, R72, 0xff, RZ, 0xc0, !PT ;  /* 0x000000ff48487812 */ /* 0x000fe400078ec0ff */
[----:B------:R-:W-:Y:S01]  /*119030*/  LOP3.LUT R40, R16, R53, R14, 0xfe, !PT ;  /* 0x0000003510287212 */ /* 0x000fe200078efe0e */
[----:B------:R-:W5:Y:S01]  /*119040*/  LDL.U8 R11, [R8+0x9d] ;  /* 0x00009d00080b7983 */ /* 0x000f620000100000 */
[----:B------:R-:W-:Y:S01]  /*119050*/  IMAD.WIDE.U32 R16, R73, 0x10000, RZ ;  /* 0x0001000049107825 */ /* 0x000fe200078e00ff */
[----:B------:R-:W-:-:S02]  /*119060*/  SHF.L.U64.HI R15, R72, 0x8, RZ ;  /* 0x00000008480f7819 */ /* 0x000fc400000102ff */
[----:B------:R-:W5:Y:S01]  /*119070*/  LDL.U8 R39, [R8+0x9e] ;  /* 0x00009e0008277983 */ /* 0x000f620000100000 */
[----:B------:R-:W-:-:S03]  /*119080*/  IMAD.WIDE.U32 R28, R28, 0x1000000, RZ ;  /* 0x010000001c1c7825 */ /* 0x000fc600078e00ff */
[----:B------:R-:W5:Y:S01]  /*119090*/  LDL.U8 R81, [R8+0xcd] ;  /* 0x0000cd0008517983 */ /* 0x000f620000100000 */
[----:B------:R-:W-:Y:S01]  /*1190a0*/  IMAD.SHL.U32 R10, R26, 0x100, RZ ;  /* 0x000001001a0a7824 */ /* 0x000fe200078e00ff */
[----:B------:R-:W-:Y:S02]  /*1190b0*/  LOP3.LUT R15, R29, R15, R17, 0xfe, !PT ;  /* 0x0000000f1d0f7212 */ /* 0x000fe400078efe11 */
[----:B------:R-:W5:Y:S02]  /*1190c0*/  LDL.U8 R26, [R8+0xa5] ;  /* 0x0000a500081a7983 */ /* 0x000f640000100000 */
[----:B------:R-:W-:Y:S02]  /*1190d0*/  LOP3.LUT R10, R10, R15, R43, 0xfe, !PT ;  /* 0x0000000f0a0a7212 */ /* 0x000fe400078efe2b */
[----:B------:R-:W5:Y:S01]  /*1190e0*/  LDL.U8 R43, [R8+0xa4] ;  /* 0x0000a400082b7983 */ /* 0x000f620000100000 */
[----:B------:R-:W-:-:S03]  /*1190f0*/  IMAD.SHL.U32 R53, R72, 0x100, RZ ;  /* 0x0000010048357824 */ /* 0x000fc600078e00ff */
[----:B------:R-:W5:Y:S01]  /*119100*/  LDL.U8 R80, [R8+0xd0] ;  /* 0x0000d00008507983 */ /* 0x000f620000100000 */
[----:B------:R-:W-:Y:S02]  /*119110*/  LOP3.LUT R67, R7, 0xff, RZ, 0xc0, !PT ;  /* 0x000000ff07437812 */ /* 0x000fe400078ec0ff */
[----:B------:R-:W-:Y:S01]  /*119120*/  LOP3.LUT R17, R53, 0xffff00ff, R46, 0xf8, !PT ;  /* 0xffff00ff35117812 */ /* 0x000fe200078ef82e */
[----:B------:R-:W5:Y:S01]  /*119130*/  LDL.U8 R7, [R8+0xb2] ;  /* 0x0000b20008077983 */ /* 0x000f620000100000 */
[----:B------:R-:W-:Y:S02]  /*119140*/  IMAD.U32 R35, R35, 0x10000, RZ ;  /* 0x0001000023237824 */ /* 0x000fe400078e00ff */
[----:B------:R-:W-:Y:S01]  /*119150*/  LOP3.LUT R15, R28, R17, R16, 0xfe, !PT ;  /* 0x000000111c0f7212 */ /* 0x000fe200078efe10 */
[----:B------:R-:W5:Y:S01]  /*119160*/  LDL.64 R52, [R8+0x20] ;  /* 0x0000200008347983 */ /* 0x000f620000100a00 */
[----:B------:R-:W-:-:S03]  /*119170*/  IMAD.SHL.U32 R30, R30, 0x1000000, RZ ;  /* 0x010000001e1e7824 */ /* 0x000fc600078e00ff */
[----:B------:R-:W5:Y:S01]  /*119180*/  LDL.U8 R16, [R8+0xa8] ;  /* 0x0000a80008107983 */ /* 0x000f620000100000 */
[----:B------:R-:W-:Y:S01]  /*119190*/  IMAD.SHL.U32 R17, R67, 0x100, RZ ;  /* 0x0000010043117824 */ /* 0x000fe200078e00ff */
[----:B------:R-:W-:Y:S02]  /*1191a0*/  LOP3.LUT R30, R30, R10, R35, 0xfe, !PT ;  /* 0x0000000a1e1e7212 */ /* 0x000fe400078efe23 */
[----:B------:R-:W5:Y:S01]  /*1191b0*/  LDL.U8 R10, [R8+0xba] ;  /* 0x0000ba00080a7983 */ /* 0x000f620000100000 */
[----:B------:R-:W-:Y:S01]  /*1191c0*/  IMAD.WIDE.U32 R28, R31, 0x10000, RZ ;  /* 0x000100001f1c7825 */ /* 0x000fe200078e00ff */
[----:B------:R-:W-:Y:S02]  /*1191d0*/  LOP3.LUT R17, R17, 0xffff00ff, R20, 0xf8, !PT ;  /* 0xffff00ff11117812 */ /* 0x000fe400078ef814 */
[----:B------:R-:W5:Y:S01]  /*1191e0*/  LDL.U8 R20, [R8+0xb0] ;  /* 0x0000b00008147983 */ /* 0x000f620000100000 */
[----:B------:R-:W-:Y:S01]  /*1191f0*/  IMAD.WIDE.U32 R34, R34, 0x1000000, RZ ;  /* 0x0100000022227825 */ /* 0x000fe200078e00ff */
[----:B------:R-:W-:-:S02]  /*119200*/  SHF.L.U64.HI R67, R67, 0x8, RZ ;  /* 0x0000000843437819 */ /* 0x000fc400000102ff */
[----:B------:R-:W5:Y:S02]  /*119210*/  LDL.U8 R31, [R8+0xb8] ;  /* 0x0000b800081f7983 */ /* 0x000f640000100000 */
[----:B------:R-:W-:Y:S02]  /*119220*/  LOP3.LUT R46, R34, R17, R28, 0xfe, !PT ;  /* 0x00000011222e7212 */ /* 0x000fe400078efe1c */
[----:B------:R-:W5:Y:S01]  /*119230*/  LDL.U8 R17, [R8+0xc2] ;  /* 0x0000c20008117983 */ /* 0x000f620000100000 */
[----:B------:R-:W-:Y:S01]  /*119240*/  LOP3.LUT R79, R49, 0xff, RZ, 0xc0, !PT ;  /* 0x000000ff314f7812 */ /* 0x000fe200078ec0ff */
[----:B------:R-:W-:Y:S01]  /*119250*/  IMAD.U32 R70, R70, 0x10000, RZ ;  /* 0x0001000046467824 */ /* 0x000fe200078e00ff */
[----:B------:R-:W-:Y:S01]  /*119260*/  LOP3.LUT R67, R35, R67, R29, 0xfe, !PT ;  /* 0x0000004323437212 */ /* 0x000fe200078efe1d */
[----:B------:R-:W5:Y:S01]  /*119270*/  LDL.U8 R34, [R8+0xc6] ;  /* 0x0000c60008227983 */ /* 0x000f620000100000 */
[----:B------:R-:W-:Y:S01]  /*119280*/  IMAD.SHL.U32 R71, R71, 0x1000000, RZ ;  /* 0x0100000047477824 */ /* 0x000fe200078e00ff */
[----:B------:R-:W-:-:S02]  /*119290*/  SHF.L.U64.HI R35, R79, 0x8, RZ ;  /* 0x000000084f237819 */ /* 0x000fc400000102ff */
[----:B------:R-:W5:Y:S01]  /*1192a0*/  LDL.U8 R88, [R8+0xcf] ;  /* 0x0000cf0008587983 */ /* 0x000f620000100000 */
[----:B------:R-:W-:Y:S01]  /*1192b0*/  IMAD.WIDE.U32 R48, R48, 0x10000, RZ ;  /* 0x0001000030307825 */ /* 0x000fe200078e00ff */
[----:B------:R-:W-:Y:S02]  /*1192c0*/  LOP3.LUT R14, R71, R68, R70, 0xfe, !PT ;  /* 0x00000044470e7212 */ /* 0x000fe400078efe46 */
[----:B------:R-:W5:Y:S01]  /*1192d0*/  LDL.U8 R87, [R8+0xdd] ;  /* 0x0000dd0008577983 */ /* 0x000f620000100000 */
[----:B------:R-:W-:-:S03]  /*1192e0*/  IMAD.WIDE.U32 R28, R66, 0x1000000, RZ ;  /* 0x01000000421c7825 */ /* 0x000fc600078e00ff */
[----:B------:R-:W5:Y:S01]  /*1192f0*/  LDL.U8 R77, [R8+0xde] ;  /* 0x0000de00084d7983 */ /* 0x000f620000100000 */
[----:B------:R-:W-:Y:S01]  /*119300*/  IMAD.SHL.U32 R68, R65, 0x100, RZ ;  /* 0x0000010041447824 */ /* 0x000fe200078e00ff */
[----:B------:R-:W-:Y:S01]  /*119310*/  LOP3.LUT R29, R29, R35, R49, 0xfe, !PT ;  /* 0x000000231d1d7212 */ /* 0x000fe200078efe31 */
[----:B------:R-:W-:Y:S01]  /*119320*/  IMAD.SHL.U32 R79, R79, 0x100, RZ ;  /* 0x000001004f4f7824 */ /* 0x000fe200078e00ff */
[----:B------:R-:W5:Y:S01]  /*119330*/  LDL.U8 R49, [R8+0xd2] ;  /* 0x0000d20008317983 */ /* 0x000f620000100000 */
[----:B------:R-:W-:-:S03]  /*119340*/  IMAD.SHL.U32 R66, R42, 0x100, RZ ;  /* 0x000001002a427824 */ /* 0x000fc600078e00ff */
[----:B------:R-:W5:Y:S01]  /*119350*/  LDL.U8 R42, [R8+0xc7] ;  /* 0x0000c700082a7983 */ /* 0x000f620000100000 */
[----:B------:R-:W-:-:S03]  /*119360*/  LOP3.LUT R79, R79, 0xffff00ff, R56, 0xf8, !PT ;  /* 0xffff00ff4f4f7812 */ /* 0x000fc600078ef838 */
[----:B------:R-:W5:Y:S01]  /*119370*/  LDL.U8 R117, [R8+0xdf] ;  /* 0x0000df0008757983 */ /* 0x000f620000100000 */
[----:B------:R-:W-:-:S03]  /*119380*/  LOP3.LUT R29, R68, R29, R57, 0xfe, !PT ;  /* 0x0000001d441d7212 */ /* 0x000fc600078efe39 */
[----:B------:R-:W5:Y:S01]  /*119390*/  LDL.64 R56, [R8+0x40] ;  /* 0x0000400008387983 */ /* 0x000f620000100a00 */
[----:B------:R-:W-:-:S03]  /*1193a0*/  LOP3.LUT R35, R66, R67, R25, 0xfe, !PT ;  /* 0x0000004342237212 */ /* 0x000fc600078efe19 */
[----:B------:R-:W5:Y:S01]  /*1193b0*/  LDL.U8 R25, [R8+0xc8] ;  /* 0x0000c80008197983 */ /* 0x000f620000100000 */
[----:B------:R-:W-:-:S03]  /*1193c0*/  LOP3.LUT R65, R32, 0xff, RZ, 0xc0, !PT ;  /* 0x000000ff20417812 */ /* 0x000fc600078ec0ff */
[----:B------:R-:W5:Y:S01]  /*1193d0*/  LDL.U8 R83, [R8+0xdc] ;  /* 0x0000dc0008537983 */ /* 0x000f620000100000 */
[----:B------:R-:W-:-:S03]  /*1193e0*/  IMAD.U32 R27, R27, 0x10000, RZ ;  /* 0x000100001b1b7824 */ /* 0x000fc600078e00ff */
[----:B------:R-:W5:Y:S01]  /*1193f0*/  LDL.U8 R84, [R8+0xd6] ;  /* 0x0000d60008547983 */ /* 0x000f620000100000 */
[----:B------:R-:W-:-:S03]  /*119400*/  IMAD.SHL.U32 R32, R37, 0x1000000, RZ ;  /* 0x0100000025207824 */ /* 0x000fc600078e00ff */
[----:B------:R-:W5:Y:S02]  /*119410*/  LDL.U8 R86, [R8+0xd7] ;  /* 0x0000d70008567983 */ /* 0x000f640000100000 */
[----:B------:R-:W-:Y:S02]  /*119420*/  LOP3.LUT R27, R32, R35, R27, 0xfe, !PT ;  /* 0x00000023201b7212 */ /* 0x000fe400078efe1b */
[----:B------:R-:W5:Y:S01]  /*119430*/  LDL.U8 R32, [R8+0xcc] ;  /* 0x0000cc0008207983 */ /* 0x000f620000100000 */
[----:B------:R-:W-:Y:S02]  /*119440*/  IMAD.U32 R37, R41, 0x10000, RZ ;  /* 0x0001000029257824 */ /* 0x000fe400078e00ff */
[----:B------:R-:W-:Y:S01]  /*119450*/  IMAD.SHL.U32 R66, R59, 0x1000000, RZ ;  /* 0x010000003b427824 */ /* 0x000fe200078e00ff */
[----:B------:R-:W5:Y:S01]  /*119460*/  LDL.U8 R41, [R8+0xd3] ;  /* 0x0000d30008297983 */ /* 0x000f620000100000 */
[----:B------:R-:W-:-:S03]  /*119470*/  IMAD.SHL.U32 R68, R65, 0x100, RZ ;  /* 0x0000010041447824 */ /* 0x000fc600078e00ff */
[----:B------:R-:W-:Y:S01]  /*119480*/  LOP3.LUT R37, R66, R29, R37, 0xfe, !PT ;  /* 0x0000001d42257212 */ /* 0x000fe200078efe25 */
[----:B------:R-:W5:Y:S01]  /*119490*/  LDL.64 R70, [R8+0x48] ;  /* 0x0000480008467983 */ /* 0x000f620000100a00 */
[----:B------:R-:W-:Y:S02]  /*1194a0*/  LOP3.LUT R66, R44, 0xff, RZ, 0xc0, !PT ;  /* 0x000000ff2c427812 */ /* 0x000fe400078ec0ff */
[----:B------:R-:W-:Y:S01]  /*1194b0*/  LOP3.LUT R79, R28, R79, R48, 0xfe, !PT ;  /* 0x0000004f1c4f7212 */ /* 0x000fe200078efe30 */
[----:B------:R-:W-:Y:S01]  /*1194c0*/  IMAD.WIDE.U32 R58, R58, 0x10000, RZ ;  /* 0x000100003a3a7825 */ /* 0x000fe200078e00ff */
[----:B------:R-:W-:Y:S01]  /*1194d0*/  LOP3.LUT R35, R68, 0xffff00ff, R21, 0xf8, !PT ;  /* 0xffff00ff44237812 */ /* 0x000fe200078ef815 */
[----:B------:R-:W5:Y:S02]  /*1194e0*/  LDL.U8 R48, [R8+0xd9] ;  /* 0x0000d90008307983 */ /* 0x000f640000100000 */
[----:B------:R-:W-:Y:S02]  /*1194f0*/  IMAD.WIDE.U32 R28, R63, 0x1000000, RZ ;  /* 0x010000003f1c7825 */ /* 0x000fe400078e00ff */
[----:B------:R-:W5:Y:S01]  /*119500*/  LDL.U8 R21, [R8+0xce] ;  /* 0x0000ce0008157983 */ /* 0x000f620000100000 */
[----:B------:R-:W-:Y:S01]  /*119510*/  LOP3.LUT R69, R38, 0xff, RZ, 0xc0, !PT ;  /* 0x000000ff26457812 */ /* 0x000fe200078ec0ff */
[----:B------:R-:W-:-:S02]  /*119520*/  IMAD.SHL.U32 R121, R66, 0x100, RZ ;  /* 0x0000010042797824 */ /* 0x000fc400078e00ff */
[----:B------:R-:W5:Y:S01]  /*119530*/  LDL.U8 R38, [R8+0xd5] ;  /* 0x0000d50008267983 */ /* 0x000f620000100000 */
[----:B------:R-:W-:-:S03]  /*119540*/  LOP3.LUT R28, R28, R35, R58, 0xfe, !PT ;  /* 0x000000231c1c7212 */ /* 0x000fc600078efe3a */
[----:B------:R-:W5:Y:S01]  /*119550*/  LDL.U8 R35, [R8+0xd4] ;  /* 0x0000d40008237983 */ /* 0x000f620000100000 */
[----:B------:R-:W-:-:S03]  /*119560*/  LOP3.LUT R121, R121, 0xffff00ff, R12, 0xf8, !PT ;  /* 0xffff00ff79797812 */ /* 0x000fc600078ef80c */
[----:B------:R-:W5:Y:S04]  /*119570*/  LDL.U8 R12, [R8+0xda] ;  /* 0x0000da00080c7983 */ /* 0x000f680000100000 */
[----:B------:R-:W5:Y:S01]  /*119580*/  LDL.U8 R44, [R8+0xdb] ;  /* 0x0000db00082c7983 */ /* 0x000f620000100000 */
[----:B------:R-:W-:Y:S01]  /*119590*/  SHF.L.U64.HI R63, R65, 0x8, RZ ;  /* 0x00000008413f7819 */ /* 0x000fe200000102ff */
[----:B------:R-:W-:Y:S02]  /*1195a0*/  IMAD.SHL.U32 R119, R69, 0x100, RZ ;  /* 0x0000010045777824 */ /* 0x000fe400078e00ff */
[----:B------:R-:W5:Y:S01]  /*1195b0*/  LDL.64 R72, [R8+0x50] ;  /* 0x0000500008487983 */ /* 0x000f620000100a00 */
[----:B------:R-:W-:Y:S01]  /*1195c0*/  LOP3.LUT R29, R29, R63, R59, 0xfe, !PT ;  /* 0x0000003f1d1d7212 */ /* 0x000fe200078efe3b */
[----:B------:R-:W-:Y:S01]  /*1195d0*/  IMAD.WIDE.U32 R58, R61, 0x1000000, RZ ;  /* 0x010000003d3a7825 */ /* 0x000fe200078e00ff */
[----:B------:R-:W-:Y:S01]  /*1195e0*/  SHF.L.U64.HI R69, R69, 0x8, RZ ;  /* 0x0000000845457819 */ /* 0x000fe200000102ff */
[----:B------:R-:W5:Y:S01]  /*1195f0*/  LDL.64 R74, [R8+0x58] ;  /* 0x00005800084a7983 */ /* 0x000f620000100a00 */
[----:B------:R-:W-:Y:S01]  /*119600*/  SHF.L.U64.HI R67, R66, 0x8, RZ ;  /* 0x0000000842437819 */ /* 0x000fe200000102ff */
[----:B------:R-:W-:Y:S01]  /*119610*/  IMAD.WIDE.U32 R64, R64, 0x10000, RZ ;  /* 0x0001000040407825 */ /* 0x000fe200078e00ff */
[----:B------:R-:W-:-:S02]  /*119620*/  LOP3.LUT R119, R119, 0xffff00ff, R18, 0xf8, !PT ;  /* 0xffff00ff77777812 */ /* 0x000fc400078ef812 */
[----:B------:R-:W5:Y:S01]  /*119630*/  LDL.U8 R18, [R8+0xd8] ;  /* 0x0000d80008127983 */ /* 0x000f620000100000 */
[----:B------:R-:W-:-:S04]  /*119640*/  IMAD.WIDE.U32 R60, R60, 0x10000, RZ ;  /* 0x000100003c3c7825 */ /* 0x000fc800078e00ff */
[----:B------:R-:W-:Y:S01]  /*119650*/  IMAD.WIDE.U32 R62, R62, 0x1000000, RZ ;  /* 0x010000003e3e7825 */ /* 0x000fe200078e00ff */
[----:B------:R-:W-:Y:S02]  /*119660*/  LOP3.LUT R118, R59, R69, R65, 0xfe, !PT ;  /* 0x000000453b767212 */ /* 0x000fe400078efe41 */
[----:B------:R-:W-:Y:S01]  /*119670*/  LOP3.LUT R119, R58, R119, R64, 0xfe, !PT ;  /* 0x000000773a777212 */ /* 0x000fe200078efe40 */
[----:B------:R-:W5:Y:S01]  /*119680*/  LDL.64 R68, [R8+0x18] ;  /* 0x0000180008447983 */ /* 0x000f620000100a00 */
[----:B------:R-:W-:Y:S02]  /*119690*/  LOP3.LUT R120, R63, R67, R61, 0xfe, !PT ;  /* 0x000000433f787212 */ /* 0x000fe400078efe3d */
[----:B------:R-:W-:Y:S01]  /*1196a0*/  LOP3.LUT R121, R62, R121, R60, 0xfe, !PT ;  /* 0x000000793e797212 */ /* 0x000fe200078efe3c */
[----:B------:R-:W5:Y:S04]  /*1196b0*/  LDL.64 R58, [R8+0x28] ;  /* 0x00002800083a7983 */ /* 0x000f680000100a00 */
[----:B------:R-:W5:Y:S04]  /*1196c0*/  LDL.64 R60, [R8+0x8] ;  /* 0x00000800083c7983 */ /* 0x000f680000100a00 */
[----:B------:R-:W5:Y:S04]  /*1196d0*/  LDL.64 R62, [R8+0x30] ;  /* 0x00003000083e7983 */ /* 0x000f680000100a00 */
[----:B------:R-:W5:Y:S04]  /*1196e0*/  LDL.64 R64, [R8+0x10] ;  /* 0x0000100008407983 */ /* 0x000f680000100a00 */
[----:B------:R-:W5:Y:S01]  /*1196f0*/  LDL.64 R66, [R8+0x38] ;  /* 0x0000380008427983 */ /* 0x000f620000100a00 */
[----:B------:R-:W-:Y:S01]  /*119700*/  IMAD.SHL.U32 R116, R116, 0x1000000, RZ ;  /* 0x0100000074747824 */ /* 0x000fe200078e00ff */
[----:B------:R-:W-:Y:S01]  /*119710*/  LOP3.LUT R111, R111, 0xff, RZ, 0xc0, !PT ;  /* 0x000000ff6f6f7812 */ /* 0x000fe200078ec0ff */
[----:B------:R-:W-:-:S02]  /*119720*/  IMAD.SHL.U32 R108, R108, 0x1000000, RZ ;  /* 0x010000006c6c7824 */ /* 0x000fc400078e00ff */
[----:B------:R-:W-:Y:S01]  /*119730*/  IMAD.SHL.U32 R114, R114, 0x1000000, RZ ;  /* 0x0100000072727824 */ /* 0x000fe200078e00ff */
[----:B------:R-:W-:Y:S02]  /*119740*/  LOP3.LUT R104, R104, 0xff, RZ, 0xc0, !PT ;  /* 0x000000ff68687812 */ /* 0x000fe400078ec0ff */
[----:B----4-:R-:W-:Y:S01]  /*119750*/  LOP3.LUT R98, R98, 0xff, RZ, 0xc0, !PT ;  /* 0x000000ff62627812 */ /* 0x010fe200078ec0ff */
[----:B--2---:R-:W-:Y:S02]  /*119760*/  IMAD.U32 R36, R36, 0x10000, RZ ;  /* 0x0001000024247824 */ /* 0x004fe400078e00ff */
[----:B---3--:R-:W-:Y:S02]  /*119770*/  IMAD.SHL.U32 R19, R19, 0x1000000, RZ ;  /* 0x0100000013137824 */ /* 0x008fe400078e00ff */
[----:B-----5:R-:W-:Y:S02]  /*119780*/  IMAD.SHL.U32 R47, R47, 0x100, RZ ;  /* 0x000001002f2f7824 */ /* 0x020fe400078e00ff */
[----:B------:R-:W-:-:S03]  /*119790*/  IMAD.SHL.U32 R11, R11, 0x100, RZ ;  /* 0x000001000b0b7824 */ /* 0x000fc600078e00ff */
[----:B------:R-:W-:Y:S01]  /*1197a0*/  LOP3.LUT R22, R47, R29, R22, 0xfe, !PT ;  /* 0x0000001d2f167212 */ /* 0x000fe200078efe16 */
[----:B------:R-:W-:Y:S01]  /*1197b0*/  IMAD.U32 R39, R39, 0x10000, RZ ;  /* 0x0001000027277824 */ /* 0x000fe200078e00ff */
[----:B------:R-:W-:Y:S01]  /*1197c0*/  LOP3.LUT R23, R11, R118, R23, 0xfe, !PT ;  /* 0x000000760b177212 */ /* 0x000fe200078efe17 */
[----:B------:R-:W-:Y:S01]  /*1197d0*/  IMAD.U32 R29, R112, 0x10000, RZ ;  /* 0x00010000701d7824 */ /* 0x000fe200078e00ff */
[----:B------:R-:W-:Y:S01]  /*1197e0*/  LOP3.LUT R19, R19, R22, R36, 0xfe, !PT ;  /* 0x0000001613137212 */ /* 0x000fe200078efe24 */
[----:B------:R-:W-:Y:S01]  /*1197f0*/  IMAD.SHL.U32 R11, R26, 0x100, RZ ;  /* 0x000001001a0b7824 */ /* 0x000fe200078e00ff */
[----:B------:R-:W-:Y:S01]  /*119800*/  LOP3.LUT R26, R116, R23, R39, 0xfe, !PT ;  /* 0x00000017741a7212 */ /* 0x000fe200078efe27 */
[----:B------:R-:W-:-:S03]  /*119810*/  IMAD.WIDE.U32 R22, R113, 0x10000, RZ ;  /* 0x0001000071167825 */ /* 0x000fc600078e00ff */
[----:B------:R-:W-:Y:S01]  /*119820*/  LOP3.LUT R43, R11, R120, R43, 0xfe, !PT ;  /* 0x000000780b2b7212 */ /* 0x000fe200078efe2b */
[----:B------:R-:W-:Y:S01]  /*119830*/  IMAD.WIDE.U32 R112, R107, 0x1000000, RZ ;  /* 0x010000006b707825 */ /* 0x000fe200078e00ff */
[----:B------:R-:W-:-:S03]  /*119840*/  SHF.L.U64.HI R11, R111, 0x8, RZ ;  /* 0x000000086f0b7819 */ /* 0x000fc600000102ff */
[----:B------:R-:W-:Y:S01]  /*119850*/  IMAD.SHL.U32 R36, R115, 0x100, RZ ;  /* 0x0000010073247824 */ /* 0x000fe200078e00ff */
[----:B------:R-:W-:Y:S01]  /*119860*/  LOP3.LUT R11, R113, R11, R23, 0xfe, !PT ;  /* 0x0000000b710b7212 */ /* 0x000fe200078efe17 */
[----:B------:R-:W-:Y:S01]  /*119870*/  IMAD.SHL.U32 R39, R111, 0x100, RZ ;  /* 0x000001006f277824 */ /* 0x000fe200078e00ff */
[----:B------:R-:W-:Y:S02]  /*119880*/  LOP3.LUT R47, R110, 0xff, RZ, 0xc0, !PT ;  /* 0x000000ff6e2f7812 */ /* 0x000fe400078ec0ff */
[----:B------:R-:W-:Y:S01]  /*119890*/  LOP3.LUT R36, R36, R11, R105, 0xfe, !PT ;  /* 0x0000000b24247212 */ /* 0x000fe200078efe69 */
[----:B------:R-:W-:Y:S01]  /*1198a0*/  IMAD.U32 R11, R106, 0x10000, RZ ;  /* 0x000100006a0b7824 */ /* 0x000fe200078e00ff */
[----:B------:R-:W-:Y:S01]  /*1198b0*/  SHF.L.U64.HI R23, R47, 0x8, RZ ;  /* 0x000000082f177819 */ /* 0x000fe200000102ff */
[----:B------:R-:W-:-:S04]  /*1198c0*/  IMAD.WIDE.U32 R106, R7, 0x10000, RZ ;  /* 0x00010000076a7825 */ /* 0x000fc800078e00ff */
[----:B------:R-:W-:Y:S01]  /*1198d0*/  IMAD.WIDE.U32 R110, R101, 0x1000000, RZ ;  /* 0x01000000656e7825 */ /* 0x000fe200078e00ff */
[----:B------:R-:W-:-:S03]  /*1198e0*/  LOP3.LUT R39, R39, 0xffff00ff, R16, 0xf8, !PT ;  /* 0xffff00ff27277812 */ /* 0x000fc600078ef810 */
[----:B------:R-:W-:Y:S01]  /*1198f0*/  IMAD.SHL.U32 R16, R109, 0x100, RZ ;  /* 0x000001006d107824 */ /* 0x000fe200078e00ff */
[----:B------:R-:W-:Y:S02]  /*119900*/  LOP3.LUT R23, R111, R23, R107, 0xfe, !PT ;  /* 0x000000176f177212 */ /* 0x000fe400078efe6b */
[----:B------:R-:W-:Y:S02]  /*119910*/  LOP3.LUT R112, R112, R39, R22, 0xfe, !PT ;  /* 0x0000002770707212 */ /* 0x000fe400078efe16 */
[----:B------:R-:W-:Y:S01]  /*119920*/  LOP3.LUT R7, R108, R36, R11, 0xfe, !PT ;  /* 0x000000246c077212 */ /* 0x000fe200078efe0b */
[----:B------:R-:W-:Y:S01]  /*119930*/  IMAD.WIDE.U32 R10, R10, 0x10000, RZ ;  /* 0x000100000a0a7825 */ /* 0x000fe200078e00ff */
[----:B------:R-:W-:Y:S02]  /*119940*/  LOP3.LUT R99, R16, R23, R99, 0xfe, !PT ;  /* 0x0000001710637212 */ /* 0x000fe400078efe63 */
[----:B------:R-:W-:Y:S01]  /*119950*/  LOP3.LUT R29, R114, R43, R29, 0xfe, !PT ;  /* 0x0000002b721d7212 */ /* 0x000fe200078efe1d */
[----:B------:R-:W-:Y:S01]  /*119960*/  IMAD.WIDE.U32 R22, R95, 0x1000000, RZ ;  /* 0x010000005f167825 */ /* 0x000fe200078e00ff */
[----:B------:R-:W-:-:S03]  /*119970*/  SHF.L.U64.HI R43, R104, 0x8, RZ ;  /* 0x00000008682b7819 */ /* 0x000fc600000102ff */
[----:B------:R-:W-:Y:S01]  /*119980*/  IMAD.SHL.U32 R16, R103, 0x100, RZ ;  /* 0x0000010067107824 */ /* 0x000fe200078e00ff */
[----:B------:R-:W-:Y:S01]  /*119990*/  LOP3.LUT R11, R23, R43, R11, 0xfe, !PT ;  /* 0x0000002b170b7212 */ /* 0x000fe200078efe0b */
[----:B------:R-:W-:-:S03]  /*1199a0*/  IMAD.SHL.U32 R47, R47, 0x100, RZ ;  /* 0x000001002f2f7824 */ /* 0x000fc600078e00ff */
[----:B------:R-:W-:Y:S01]  /*1199b0*/  LOP3.LUT R93, R16, R11, R93, 0xfe, !PT ;  /* 0x0000000b105d7212 */ /* 0x000fe200078efe5d */
[----:B------:R-:W-:Y:S01]  /*1199c0*/  IMAD.U32 R11, R94, 0x10000, RZ ;  /* 0x000100005e0b7824 */ /* 0x000fe200078e00ff */
[----:B------:R-:W-:Y:S01]  /*1199d0*/  SHF.L.U64.HI R23, R98, 0x8, RZ ;  /* 0x0000000862177819 */ /* 0x000fe200000102ff */
[----:B------:R-:W-:Y:S01]  /*1199e0*/  IMAD.WIDE.U32 R16, R17, 0x10000, RZ ;  /* 0x0001000011107825 */ /* 0x000fe200078e00ff */
[----:B------:R-:W-:-:S03]  /*1199f0*/  LOP3.LUT R47, R47, 0xffff00ff, R20, 0xf8, !PT ;  /* 0xffff00ff2f2f7812 */ /* 0x000fc600078ef814 */
[----:B------:R-:W-:-:S04]  /*119a00*/  IMAD.WIDE.U32 R94, R91, 0x1000000, RZ ;  /* 0x010000005b5e7825 */ /* 0x000fc800078e00ff */
[----:B------:R-:W-:Y:S01]  /*119a10*/  IMAD.U32 R20, R100, 0x10000, RZ ;  /* 0x0001000064147824 */ /* 0x000fe200078e00ff */
[----:B------:R-:W-:Y:S01]  /*119a20*/  LOP3.LUT R17, R95, R23, R17, 0xfe, !PT ;  /* 0x000000175f117212 */ /* 0x000fe200078efe11 */
[----:B------:R-:W-:Y:S02]  /*119a30*/  IMAD.SHL.U32 R39, R102, 0x1000000, RZ ;  /* 0x0100000066277824 */ /* 0x000fe400078e00ff */
[----:B------:R-:W-:Y:S02]  /*119a40*/  IMAD.SHL.U32 R97, R97, 0x100, RZ ;  /* 0x0000010061617824 */ /* 0x000fe400078e00ff */
[----:B------:R-:W-:Y:S01]  /*119a50*/  IMAD.SHL.U32 R36, R104, 0x100, RZ ;  /* 0x0000010068247824 */ /* 0x000fe200078e00ff */
[----:B------:R-:W-:Y:S02]  /*119a60*/  LOP3.LUT R20, R39, R99, R20, 0xfe, !PT ;  /* 0x0000006327147212 */ /* 0x000fe400078efe14 */
[----:B------:R-:W-:Y:S02]  /*119a70*/  LOP3.LUT R92, R97, R17, R92, 0xfe, !PT ;  /* 0x00000011615c7212 */ /* 0x000fe400078efe5c */
[----:B------:R-:W-:-:S02]  /*119a80*/  LOP3.LUT R39, R36, 0xffff00ff, R31, 0xf8, !PT ;  /* 0xffff00ff24277812 */ /* 0x000fc400078ef81f */
[----:B------:R-:W-:Y:S01]  /*119a90*/  IADD3 R17, P0, P1, R45, R52, R54 ;  /* 0x000000342d117210 */ /* 0x000fe2000791e036 */
[----:B------:R-:W-:Y:S01]  /*119aa0*/  IMAD.SHL.U32 R96, R96, 0x1000000, RZ ;  /* 0x0100000060607824 */ /* 0x000fe200078e00ff */
[----:B------:R-:W-:Y:S01]  /*119ab0*/  LOP3.LUT R36, R89, 0xff, RZ, 0xc0, !PT ;  /* 0x000000ff59247812 */ /* 0x000fe200078ec0ff */
[----:B------:R-:W-:Y:S01]  /*119ac0*/  IMAD.SHL.U32 R31, R98, 0x100, RZ ;  /* 0x00000100621f7824 */ /* 0x000fe200078e00ff */
[----:B------:R-:W-:Y:S02]  /*119ad0*/  LOP3.LUT R106, R110, R47, R106, 0xfe, !PT ;  /* 0x0000002f6e6a7212 */ /* 0x000fe400078efe6a */
[----:B------:R-:W-:Y:S02]  /*119ae0*/  IADD3.X R47, R33, R53, R55, P0, P1 ;  /* 0x00000035212f7210 */ /* 0x000fe400007e2437 */
[----:B------:R-:W-:Y:S01]  /*119af0*/  LOP3.LUT R23, R22, R39, R10, 0xfe, !PT ;  /* 0x0000002716177212 */ /* 0x000fe200078efe0a */
[----:B------:R-:W-:Y:S01]  /*119b00*/  IMAD.SHL.U32 R10, R36, 0x100, RZ ;  /* 0x00000100240a7824 */ /* 0x000fe200078e00ff */
[----:B------:R-:W-:-:S02]  /*119b10*/  LOP3.LUT R22, R96, R93, R11, 0xfe, !PT ;  /* 0x0000005d60167212 */ /* 0x000fc400078efe0b */
[----:B------:R-:W-:Y:S02]  /*119b20*/  LOP3.LUT R11, R31, 0xffff00ff, R78, 0xf8, !PT ;  /* 0xffff00ff1f0b7812 */ /* 0x000fe400078ef84e */
[----:B------:R-:W-:Y:S01]  /*119b30*/  LOP3.LUT R89, R57, 0x510e527f, R47, 0x96, !PT ;  /* 0x510e527f39597812 */ /* 0x000fe200078e962f */
[----:B------:R-:W-:Y:S01]  /*119b40*/  IMAD.U32 R31, R34, 0x10000, RZ ;  /* 0x00010000221f7824 */ /* 0x000fe200078e00ff */
[----:B------:R-:W-:Y:S01]  /*119b50*/  LOP3.LUT R93, R10, 0xffff00ff, R25, 0xf8, !PT ;  /* 0xffff00ff0a5d7812 */ /* 0x000fe200078ef819 */
[----:B------:R-:W-:Y:S01]  /*119b60*/  IMAD.SHL.U32 R42, R42, 0x1000000, RZ ;  /* 0x010000002a2a7824 */ /* 0x000fe200078e00ff */
[----:B------:R-:W-:Y:S01]  /*119b70*/  LOP3.LUT R94, R94, R11, R16, 0xfe, !PT ;  /* 0x0000000b5e5e7212 */ /* 0x000fe200078efe10 */
[----:B------:R-:W-:Y:S01]  /*119b80*/  IMAD.WIDE.U32 R10, R82, 0x10000, RZ ;  /* 0x00010000520a7825 */ /* 0x000fe200078e00ff */
[----:B------:R-:W-:Y:S02]  /*119b90*/  LOP3.LUT R25, R56, 0xade682d1, R17, 0x96, !PT ;  /* 0xade682d138197812 */ /* 0x000fe400078e9611 */
[----:B------:R-:W-:Y:S01]  /*119ba0*/  IADD3 R39, P0, R89, -0xc4336f8, RZ ;  /* 0xf3bcc90859277810 */ /* 0x000fe20007f1e0ff */
[----:B------:R-:W-:Y:S01]  /*119bb0*/  IMAD.WIDE.U32 R90, R90, 0x1000000, RZ ;  /* 0x010000005a5a7825 */ /* 0x000fe200078e00ff */
[----:B------:R-:W-:-:S02]  /*119bc0*/  LOP3.LUT R85, R85, 0xff, RZ, 0xc0, !PT ;  /* 0x000000ff55557812 */ /* 0x000fc400078ec0ff */
[----:B------:R-:W-:Y:S02]  /*119bd0*/  SHF.L.U64.HI R57, R36, 0x8, RZ ;  /* 0x0000000824397819 */ /* 0x000fe400000102ff */
[----:B------:R-:W-:Y:S01]  /*119be0*/  LOP3.LUT R31, R42, R92, R31, 0xfe, !PT ;  /* 0x0000005c2a1f7212 */ /* 0x000fe200078efe1f */
[----:B------:R-:W-:Y:S01]  /*119bf0*/  IMAD.SHL.U32 R81, R81, 0x100, RZ ;  /* 0x0000010051517824 */ /* 0x000fe200078e00ff */
[----:B------:R-:W-:Y:S01]  /*119c00*/  IADD3.X R42, R25, 0x6a09e667, RZ, P0, !PT ;  /* 0x6a09e667192a7810 */ /* 0x000fe200007fe4ff */
[----:B------:R-:W-:Y:S01]  /*119c10*/  IMAD.SHL.U32 R43, R85, 0x100, RZ ;  /* 0x00000100552b7824 */ /* 0x000fe200078e00ff */
[----:B------:R-:W-:Y:S02]  /*119c20*/  LOP3.LUT R78, R91, R57, R11, 0xfe, !PT ;  /* 0x000000395b4e7212 */ /* 0x000fe400078efe0b */
[----:B------:R-:W-:Y:S02]  /*119c30*/  LOP3.LUT R57, R52, R39, RZ, 0x3c, !PT ;  /* 0x0000002734397212 */ /* 0x000fe400078e3cff */
[----:B------:R-:W-:-:S02]  /*119c40*/  LOP3.LUT R16, R53, R42, RZ, 0x3c, !PT ;  /* 0x0000002a35107212 */ /* 0x000fc400078e3cff */
[----:B------:R-:W-:Y:S02]  /*119c50*/  LOP3.LUT R78, R81, R78, R32, 0xfe, !PT ;  /* 0x0000004e514e7212 */ /* 0x000fe400078efe20 */
[----:B------:R-:W-:Y:S02]  /*119c60*/  LOP3.LUT R81, R43, 0xffff00ff, R80, 0xf8, !PT ;  /* 0xffff00ff2b517812 */ /* 0x000fe400078ef850 */
[----:B------:R-:W-:Y:S02]  /*119c70*/  SHF.L.W.U32.HI R43, R57, 0x8, R16 ;  /* 0x00000008392b7819 */ /* 0x000fe40000010e10 */
[----:B------:R-:W-:Y:S02]  /*119c80*/  SHF.L.W.U32.HI R57, R16, 0x8, R57 ;  /* 0x0000000810397819 */ /* 0x000fe40000010e39 */
[----:B------:R-:W-:Y:S01]  /*119c90*/  IADD3 R36, P0, P1, R76, R17, R43 ;  /* 0x000000114c247210 */ /* 0x000fe2000791e02b */
[----:B------:R-:W-:Y:S01]  /*119ca0*/  IMAD.WIDE.U32 R16, R41, 0x1000000, RZ ;  /* 0x0100000029107825 */ /* 0x000fe200078e00ff */
[----:B------:R-:W-:-:S02]  /*119cb0*/  LOP3.LUT R90, R90, R93, R10, 0xfe, !PT ;  /* 0x0000005d5a5a7212 */ /* 0x000fc400078efe0a */
[----:B------:R-:W-:Y:S01]  /*119cc0*/  SHF.L.U64.HI R41, R85, 0x8, RZ ;  /* 0x0000000855297819 */ /* 0x000fe200000102ff */
[----:B------:R-:W-:Y:S01]  /*119cd0*/  IMAD.WIDE.U32 R10, R49, 0x10000, RZ ;  /* 0x00010000310a7825 */ /* 0x000fe200078e00ff */
[----:B------:R-:W-:-:S03]  /*119ce0*/  IADD3.X R32, R24, R47, R57, P0, P1 ;  /* 0x0000002f18207210 */ /* 0x000fc600007e2439 */
[----:B------:R-:W-:Y:S01]  /*119cf0*/  IMAD.U32 R21, R21, 0x10000, RZ ;  /* 0x0001000015157824 */ /* 0x000fe200078e00ff */
[----:B------:R-:W-:Y:S01]  /*119d00*/  LOP3.LUT R56, R17, R41, R11, 0xfe, !PT ;  /* 0x0000002911387212 */ /* 0x000fe200078efe0b */
[----:B------:R-:W-:Y:S01]  /*119d10*/  IMAD.SHL.U32 R88, R88, 0x1000000, RZ ;  /* 0x0100000058587824 */ /* 0x000fe200078e00ff */
[----:B------:R-:W-:Y:S01]  /*119d20*/  LOP3.LUT R17, R89, R36, RZ, 0x3c, !PT ;  /* 0x0000002459117212 */ /* 0x000fe200078e3cff */
[----:B------:R-:W-:Y:S01]  /*119d30*/  IMAD.SHL.U32 R38, R38, 0x100, RZ ;  /* 0x0000010026267824 */ /* 0x000fe200078e00ff */
[----:B------:R-:W-:Y:S02]  /*119d40*/  LOP3.LUT R34, R25, R32, RZ, 0x3c, !PT ;  /* 0x0000002019227212 */ /* 0x000fe400078e3cff */
[----:B------:R-:W-:Y:S02]  /*119d50*/  LOP3.LUT R48, R48, 0xff, RZ, 0xc0, !PT ;  /* 0x000000ff30307812 */ /* 0x000fe400078ec0ff */
[----:B------:R-:W-:Y:S02]  /*119d60*/  LOP3.LUT R11, R88, R78, R21, 0xfe, !PT ;  /* 0x0000004e580b7212 */ /* 0x000fe400078efe15 */
[----:B------:R-:W-:-:S02]  /*119d70*/  LOP3.LUT R10, R16, R81, R10, 0xfe, !PT ;  /* 0x00000051100a7212 */ /* 0x000fc400078efe0a */
[----:B------:R-:W-:Y:S02]  /*119d80*/  LOP3.LUT R56, R38, R56, R35, 0xfe, !PT ;  /* 0x0000003826387212 */ /* 0x000fe400078efe23 */
[----:B------:R-:W-:Y:S02]  /*119d90*/  SHF.L.W.U32.HI R25, R34, 0x10, R17 ;  /* 0x0000001022197819 */ /* 0x000fe40000010e11 */
[----:B------:R-:W-:Y:S01]  /*119da0*/  SHF.L.W.U32.HI R21, R17, 0x10, R34 ;  /* 0x0000001011157819 */ /* 0x000fe20000010e22 */
[----:B------:R-:W-:Y:S01]  /*119db0*/  IMAD.WIDE.U32 R16, R12, 0x10000, RZ ;  /* 0x000100000c107825 */ /* 0x000fe200078e00ff */
[----:B------:R-:W-:-:S03]  /*119dc0*/  SHF.L.U64.HI R49, R48, 0x8, RZ ;  /* 0x0000000830317819 */ /* 0x000fc600000102ff */
[----:B------:R-:W-:-:S05]  /*119dd0*/  IMAD.WIDE.U32 R34, R44, 0x1000000, RZ ;  /* 0x010000002c227825 */ /* 0x000fca00078e00ff */
[----:B------:R-:W-:Y:S02]  /*119de0*/  LOP3.LUT R17, R35, R49, R17, 0xfe, !PT ;  /* 0x0000003123117212 */ /* 0x000fe400078efe11 */
[----:B------:R-:W-:Y:S01]  /*119df0*/  IADD3 R35, P0, R21, R39, RZ ;  /* 0x0000002715237210 */ /* 0x000fe20007f1e0ff */
[----:B------:R-:W-:Y:S02]  /*119e00*/  IMAD.SHL.U32 R47, R48, 0x100, RZ ;  /* 0x00000100302f7824 */ /* 0x000fe400078e00ff */
[----:B------:R-:W-:Y:S02]  /*119e10*/  IMAD.SHL.U32 R38, R87, 0x100, RZ ;  /* 0x0000010057267824 */ /* 0x000fe400078e00ff */
[----:B------:R-:W-:Y:S01]  /*119e20*/  IMAD.X R42, R25, 0x1, R42, P0 ;  /* 0x00000001192a7824 */ /* 0x000fe200000e062a */
[----:B------:R-:W-:Y:S01]  /*119e30*/  LOP3.LUT R39, R47, 0xffff00ff, R18, 0xf8, !PT ;  /* 0xffff00ff2f277812 */ /* 0x000fe200078ef812 */
[----:B------:R-:W-:Y:S01]  /*119e40*/  IMAD.U32 R77, R77, 0x10000, RZ ;  /* 0x000100004d4d7824 */ /* 0x000fe200078e00ff */
[----:B------:R-:W-:Y:S01]  /*119e50*/  LOP3.LUT R83, R38, R17, R83, 0xfe, !PT ;  /* 0x0000001126537212 */ /* 0x000fe200078efe53 */
[----:B------:R-:W-:Y:S01]  /*119e60*/  IMAD.SHL.U32 R18, R117, 0x1000000, RZ ;  /* 0x0100000075127824 */ /* 0x000fe200078e00ff */
[----:B------:R-:W-:-:S02]  /*119e70*/  LOP3.LUT R38, R57, R42, RZ, 0x3c, !PT ;  /* 0x0000002a39267212 */ /* 0x000fc400078e3cff */
[----:B------:R-:W-:Y:S02]  /*119e80*/  IADD3 R47, P0, P1, R40, R58, R60 ;  /* 0x0000003a282f7210 */ /* 0x000fe4000791e03c */
[----:B------:R-:W-:Y:S02]  /*119e90*/  IADD3 R57, P2, P3, R46, R62, R64 ;  /* 0x0000003e2e397210 */ /* 0x000fe40007b5e040 */
[----:B------:R-:W-:Y:S02]  /*119ea0*/  LOP3.LUT R17, R34, R39, R16, 0xfe, !PT ;  /* 0x0000002722117212 */ /* 0x000fe400078efe10 */
[----:B------:R-:W-:Y:S02]  /*119eb0*/  LOP3.LUT R16, R18, R83, R77, 0xfe, !PT ;  /* 0x0000005312107212 */ /* 0x000fe400078efe4d */
[----:B------:R-:W-:Y:S02]  /*119ec0*/  IADD3 R83, P4, P5, R28, R66, R68 ;  /* 0x000000421c537210 */ /* 0x000fe40007d9e044 */
[----:B------:R-:W-:-:S02]  /*119ed0*/  IADD3.X R97, R14, R59, R61, P0, P1 ;  /* 0x0000003b0e617210 */ /* 0x000fc400007e243d */
[----:B------:R-:W-:Y:S01]  /*119ee0*/  IADD3.X R95, R27, R63, R65, P2, P3 ;  /* 0x0000003f1b5f7210 */ /* 0x000fe200017e6441 */
[----:B------:R-:W-:Y:S01]  /*119ef0*/  IMAD.U32 R84, R84, 0x10000, RZ ;  /* 0x0001000054547824 */ /* 0x000fe200078e00ff */
[----:B------:R-:W-:Y:S01]  /*119f00*/  LOP3.LUT R43, R43, R35, RZ, 0x3c, !PT ;  /* 0x000000232b2b7212 */ /* 0x000fe200078e3cff */
[----:B------:R-:W-:Y:S01]  /*119f10*/  IMAD.SHL.U32 R41, R86, 0x1000000, RZ ;  /* 0x0100000056297824 */ /* 0x000fe200078e00ff */
[----:B------:R-:W-:Y:S02]  /*119f20*/  IADD3.X R89, R19, R67, R69, P4, P5 ;  /* 0x0000004313597210 */ /* 0x000fe400027ea445 */
[----:B------:R-:W-:Y:S02]  /*119f30*/  LOP3.LUT R44, R71, 0x9b05688c, R97, 0x96, !PT ;  /* 0x9b05688c472c7812 */ /* 0x000fe400078e9661 */
[----:B------:R-:W-:Y:S02]  /*119f40*/  LOP3.LUT R34, R73, 0x1f83d9ab, R95, 0x96, !PT ;  /* 0x1f83d9ab49227812 */ /* 0x000fe400078e965f */
[----:B------:R-:W-:-:S02]  /*119f50*/  LOP3.LUT R12, R41, R56, R84, 0xfe, !PT ;  /* 0x00000038290c7212 */ /* 0x000fc400078efe54 */
[----:B------:R-:W-:Y:S02]  /*119f60*/  SHF.L.W.U32.HI R77, R38, 0x1, R43 ;  /* 0x00000001264d7819 */ /* 0x000fe40000010e2b */
[----:B------:R-:W-:Y:S02]  /*119f70*/  SHF.L.W.U32.HI R49, R43, 0x1, R38 ;  /* 0x000000012b317819 */ /* 0x000fe40000010e26 */
[----:B------:R-:W-:Y:S02]  /*119f80*/  LOP3.LUT R48, R75, 0x5be0cd19, R89, 0x96, !PT ;  /* 0x5be0cd194b307812 */ /* 0x000fe400078e9659 */
[----:B------:R-:W-:Y:S02]  /*119f90*/  LOP3.LUT R38, R70, 0x2b3e6c1f, R47, 0x96, !PT ;  /* 0x2b3e6c1f46267812 */ /* 0x000fe400078e962f */
[----:B------:R-:W-:Y:S02]  /*119fa0*/  LOP3.LUT R41, R72, 0xfb41bd6b, R57, 0x96, !PT ;  /* 0xfb41bd6b48297812 */ /* 0x000fe400078e9639 */
[----:B------:R-:W-:-:S02]  /*119fb0*/  IADD3 R93, P0, R44, -0x7b3558c5, RZ ;  /* 0x84caa73b2c5d7810 */ /* 0x000fc40007f1e0ff */
[----:B------:R-:W-:Y:S02]  /*119fc0*/  IADD3 R91, P1, R34, -0x16b07d5, RZ ;  /* 0xfe94f82b225b7810 */ /* 0x000fe40007f3e0ff */
[----:B------:R-:W-:Y:S02]  /*119fd0*/  LOP3.LUT R74, R74, 0x137e2179, R83, 0x96, !PT ;  /* 0x137e21794a4a7812 */ /* 0x000fe400078e9653 */
[----:B------:R-:W-:Y:S02]  /*119fe0*/  IADD3 R85, P2, R48, 0x5f1d36f1, RZ ;  /* 0x5f1d36f130557810 */ /* 0x000fe40007f5e0ff */
[----:B------:R-:W-:Y:S02]  /*119ff0*/  IADD3.X R82, R38, -0x4498517b, RZ, P0, !PT ;  /* 0xbb67ae8526527810 */ /* 0x000fe400007fe4ff */
[----:B------:R-:W-:Y:S02]  /*11a000*/  IADD3.X R87, R41, 0x3c6ef372, RZ, P1, !PT ;  /* 0x3c6ef37229577810 */ /* 0x000fe40000ffe4ff */
[----:B------:R-:W-:-:S02]  /*11a010*/  IADD3.X R81, R74, -0x5ab00ac6, RZ, P2, !PT ;  /* 0xa54ff53a4a517810 */ /* 0x000fc400017fe4ff */
        /* <DEDUP_REMOVED lines=118> */
[----:B------:R-:W-:Y:S01]  /*11a780*/  IADD3 R87, P1, R32, R57, RZ ;  /* 0x0000003920577210 */ /* 0x000fe20007f3e0ff */
[----:B------:R-:W-:Y:S02]  /*11a790*/  IMAD.X R74, R38, 0x1, R43, P0 ;  /* 0x00000001264a7824 */ /* 0x000fe400000e062b */
[----:B------:R-:W-:Y:S01]  /*11a7a0*/  IMAD.X R75, R34, 0x1, R75, P2 ;  /* 0x00000001224b7824 */ /* 0x000fe200010e064b */
[----:B------:R-:W-:-:S02]  /*11a7b0*/  SHF.L.W.U32.HI R49, R84, 0x1, R47 ;  /* 0x0000000154317819 */ /* 0x000fc40000010e2f */
[----:B------:R-:W-:Y:S02]  /*11a7c0*/  SHF.L.W.U32.HI R47, R47, 0x1, R84 ;  /* 0x000000012f2f7819 */ /* 0x000fe40000010e54 */
        /* <DEDUP_REMOVED lines=55> */
[----:B------:R-:W-:Y:S02]  /*11ab40*/  SHF.L.W.U32.HI R82, R74, 0x8, R91 ;  /* 0x000000084a527819 */ /* 0x000fe40000010e5b */
[----:B------:R-:W-:Y:S02]  /*11ab50*/  IADD3.X R89, R20, R89, R47, P0, P1 ;  /* 0x0000005914597210 */ /* 0x000fe400007e242f */
        /* <DEDUP_REMOVED lines=19> */
[----:B------:R-:W-:Y:S02]  /*11ac90*/  SHF.L.W.U32.HI R36, R71, 0x10, R34 ;  /* 0x0000001047247819 */ /* 0x000fe40000010e22 */
[----:B------:R-:W-:-:S02]  /*11aca0*/  SHF.L.W.U32.HI R35, R92, 0x10, R93 ;  /* 0x000000105c237819 */ /* 0x000fc40000010e5d */
[----:B------:R-:W-:Y:S02]  /*11acb0*/  IADD3 R86, P1, R25, R44, RZ ;  /* 0x0000002c19567210 */ /* 0x000fe40007f3e0ff */
[----:B------:R-:W-:Y:S02]  /*11acc0*/  SHF.L.W.U32.HI R34, R34, 0x10, R71 ;  /* 0x0000001022227819 */ /* 0x000fe40000010e47 */
[----:B------:R-:W-:Y:S01]  /*11acd0*/  SHF.L.W.U32.HI R38, R93, 0x10, R92 ;  /* 0x000000105d267819 */ /* 0x000fe20000010e5c */
        /* <DEDUP_REMOVED lines=60> */
[----:B------:R-:W-:Y:S02]  /*11b0a0*/  IADD3 R71, P2, P3, R40, R80, R73 ;  /* 0x0000005028477210 */ /* 0x000fe40007b5e049 */
        /* <DEDUP_REMOVED lines=14> */
[----:B------:R-:W-:Y:S02]  /*11b190*/  LOP3.LUT R25, R81, R25, R74, 0x96, !PT ;  /* 0x0000001951197212 */ /* 0x000fe400078e964a */
        /* <DEDUP_REMOVED lines=335> */
[----:B------:R-:W-:Y:S02]  /*11c690*/  LOP3.LUT R92, R49, R36, R89, 0x96, !PT ;  /* 0x00000024315c7212 */ /* 0x000fe400078e9659 */
[----:B------:R-:W-:Y:S02]  /*11c6a0*/  SHF.L.W.U32.HI R78, R48, 0x8, R83 ;  /* 0x00000008304e7819 */ /* 0x000fe40000010e53 */
[----:B------:R-:W-:Y:S02]  /*11c6b0*/  IADD3 R73, P2, P3, R106, R80, R71 ;  /* 0x000000506a497210 */ /* 0x000fe40007b5e047 */
[----:B------:R-:W-:-:S02]  /*11c6c0*/  IADD3.X R89, R19, R89, R84, P0, P1 ;  /* 0x0000005913597210 */ /* 0x000fc400007e2454 */
        /* <DEDUP_REMOVED lines=25> */
[----:B------:R-:W-:Y:S01]  /*11c860*/  LOP3.LUT R87, R87, R44, RZ, 0x3c, !PT ;  /* 0x0000002c57577212 */ /* 0x000fe200078e3cff */
[----:B------:R-:W-:Y:S01]  /*11c870*/  IMAD.X R80, R38, 0x1, R39, P0 ;  /* 0x0000000126507824 */ /* 0x000fe200000e0627 */
[----:B------:R-:W-:Y:S01]  /*11c880*/  LOP3.LUT R84, R84, R41, RZ, 0x3c, !PT ;  /* 0x0000002954547212 */ /* 0x000fe200078e3cff */
[----:B------:R-:W-:Y:S01]  /*11c890*/  IMAD.X R77, R34, 0x1, R77, P2 ;  /* 0x00000001224d7824 */ /* 0x000fe200010e064d */
[----:B------:R-:W-:Y:S02]  /*11c8a0*/  IADD3 R81, P1, R32, R47, RZ ;  /* 0x0000002f20517210 */ /* 0x000fe40007f3e0ff */
[----:B------:R-:W-:Y:S02]  /*11c8b0*/  SHF.L.W.U32.HI R72, R84, 0x1, R87 ;  /* 0x0000000154487819 */ /* 0x000fe40000010e57 */
[----:B------:R-:W-:Y:S02]  /*11c8c0*/  SHF.L.W.U32.HI R70, R87, 0x1, R84 ;  /* 0x0000000157467819 */ /* 0x000fe40000010e54 */
        /* <DEDUP_REMOVED lines=101> */
[----:B------:R-:W-:Y:S02]  /*11cf20*/  IADD3.X R89, R12, R56, R89, P2, P3 ;  /* 0x000000380c597210 */ /* 0x000fe400017e6459 */
[----:B------:R-:W-:Y:S02]  /*11cf30*/  SHF.L.W.U32.HI R75, R77, 0x1, R42 ;  /* 0x000000014d4b7819 */ /* 0x000fe40000010e2a */
        /* <DEDUP_REMOVED lines=74> */
[----:B------:R-:W-:Y:S02]  /*11d3e0*/  SHF.L.W.U32.HI R47, R47, 0x1, R86 ;  /* 0x000000012f2f7819 */ /* 0x000fe40000010e56 */
        /* <DEDUP_REMOVED lines=101> */
[----:B------:R-:W-:Y:S02]  /*11da40*/  IADD3.X R85, R26, R74, R85, P4, P5 ;  /* 0x0000004a1a557210 */ /* 0x000fe400027ea455 */
        /* <DEDUP_REMOVED lines=64> */
[----:B------:R-:W-:-:S03]  /*11de50*/  IADD3 R87, P2, R25, R56, RZ ;  /* 0x0000003819577210 */ /* 0x000fc60007f5e0ff */
[----:B------:R-:W-:Y:S01]  /*11de60*/  IMAD.X R49, R38, 0x1, R39, P0 ;  /* 0x0000000126317824 */ /* 0x000fe200000e0627 */
[----:B------:R-:W-:Y:S01]  /*11de70*/  LOP3.LUT R47, R91, R70, RZ, 0x3c, !PT ;  /* 0x000000465b2f7212 */ /* 0x000fe200078e3cff */
[----:B------:R-:W-:Y:S01]  /*11de80*/  IMAD.X R93, R34, 0x1, R77, P2 ;  /* 0x00000001225d7824 */ /* 0x000fe200010e064d */
[----:B------:R-:W-:Y:S02]  /*11de90*/  LOP3.LUT R82, R82, R41, RZ, 0x3c, !PT ;  /* 0x0000002952527212 */ /* 0x000fe400078e3cff */
[----:B------:R-:W-:Y:S02]  /*11dea0*/  IADD3 R43, P1, R32, R43, RZ ;  /* 0x0000002b202b7210 */ /* 0x000fe40007f3e0ff */
[----:B------:R-:W-:Y:S02]  /*11deb0*/  LOP3.LUT R74, R74, R92, RZ, 0x3c, !PT ;  /* 0x0000005c4a4a7212 */ /* 0x000fe400078e3cff */
[----:B------:R-:W-:Y:S01]  /*11dec0*/  LOP3.LUT R77, R72, R49, RZ, 0x3c, !PT ;  /* 0x00000031484d7212 */ /* 0x000fe200078e3cff */
[----:B------:R-:W-:Y:S01]  /*11ded0*/  IMAD.X R88, R35, 0x1, R42, P1 ;  /* 0x0000000123587824 */ /* 0x000fe200008e062a */
[----:B------:R-:W-:-:S02]  /*11dee0*/  SHF.L.W.U32.HI R56, R82, 0x1, R47 ;  /* 0x0000000152387819 */ /* 0x000fc40000010e2f */
[----:B------:R-:W-:Y:S02]  /*11def0*/  LOP3.LUT R84, R84, R87, RZ, 0x3c, !PT ;  /* 0x0000005754547212 */ /* 0x000fe400078e3cff */
[----:B------:R-:W-:Y:S02]  /*11df00*/  LOP3.LUT R39, R80, R93, RZ, 0x3c, !PT ;  /* 0x0000005d50277212 */ /* 0x000fe400078e3cff */
[----:B------:R-:W-:Y:S02]  /*11df10*/  SHF.L.W.U32.HI R47, R47, 0x1, R82 ;  /* 0x000000012f2f7819 */ /* 0x000fe40000010e52 */
        /* <DEDUP_REMOVED lines=131> */
[----:B------:R-:W-:Y:S02]  /*11e750*/  LOP3.LUT R85, R75, R48, RZ, 0x3c, !PT ;  /* 0x000000304b557212 */ /* 0x000fe400078e3cff */
[----:B------:R-:W-:Y:S02]  /*11e760*/  LOP3.LUT R44, R82, R73, RZ, 0x3c, !PT ;  /* 0x00000049522c7212 */ /* 0x000fe400078e3cff */
[----:B------:R-:W-:Y:S02]  /*11e770*/  SHF.L.W.U32.HI R75, R77, 0x8, R70 ;  /* 0x000000084d4b7819 */ /* 0x000fe40000010e46 */
[----:B------:R-:W-:Y:S02]  /*11e780*/  SHF.L.W.U32.HI R82, R70, 0x8, R77 ;  /* 0x0000000846527819 */ /* 0x000fe40000010e4d */
[----:B------:R-:W-:-:S02]  /*11e790*/  LOP3.LUT R92, R57, R36, R89, 0x96, !PT ;  /* 0x00000024395c7212 */ /* 0x000fc400078e9659 */
[----:B------:R-:W-:Y:S02]  /*11e7a0*/  SHF.L.W.U32.HI R81, R44, 0x8, R85 ;  /* 0x000000082c517819 */ /* 0x000fe40000010e55 */
[----:B------:R-:W-:Y:S02]  /*11e7b0*/  IADD3 R77, P2, P3, R15, R80, R72 ;  /* 0x000000500f4d7210 */ /* 0x000fe40007b5e048 */
[----:B------:R-:W-:Y:S02]  /*11e7c0*/  IADD3.X R89, R26, R89, R84, P0, P1 ;  /* 0x000000591a597210 */ /* 0x000fe400007e2454 */
[----:B------:R-:W-:Y:S02]  /*11e7d0*/  SHF.L.W.U32.HI R85, R85, 0x8, R44 ;  /* 0x0000000855557819 */ /* 0x000fe40000010e2c */
[----:B------:R-:W-:Y:S02]  /*11e7e0*/  IADD3.X R44, R30, R91, R71, P2, P3 ;  /* 0x0000005b1e2c7210 */ /* 0x000fe400017e6447 */
[----:B------:R-:W-:-:S02]  /*11e7f0*/  LOP3.LUT R95, R89, R34, R74, 0x96, !PT ;  /* 0x00000022595f7212 */ /* 0x000fc400078e964a */
[----:B------:R-:W-:Y:S02]  /*11e800*/  IADD3 R70, P0, P1, R40, R41, R82 ;  /* 0x0000002928467210 */ /* 0x000fe4000791e052 */
        /* <DEDUP_REMOVED lines=104> */
[----:B------:R-:W-:-:S02]  /*11ee90*/  LOP3.LUT R70, R93, R78, RZ, 0x3c, !PT ;  /* 0x0000004e5d467212 */ /* 0x000fc400078e3cff */
[----:B------:R-:W-:Y:S02]  /*11eea0*/  SHF.L.W.U32.HI R34, R34, 0x10, R35 ;  /* 0x0000001022227819 */ /* 0x000fe40000010e23 */
[----:B------:R-:W-:Y:S02]  /*11eeb0*/  LOP3.LUT R93, R84, R77, RZ, 0x3c, !PT ;  /* 0x0000004d545d7212 */ /* 0x000fe400078e3cff */
[----:B------:R-:W-:Y:S02]  /*11eec0*/  SHF.L.W.U32.HI R35, R88, 0x10, R95 ;  /* 0x0000001058237819 */ /* 0x000fe40000010e5f */
[----:B------:R-:W-:Y:S02]  /*11eed0*/  IADD3 R91, P1, R25, R44, RZ ;  /* 0x0000002c195b7210 */ /* 0x000fe40007f3e0ff */
[----:B------:R-:W-:Y:S02]  /*11eee0*/  SHF.L.W.U32.HI R71, R93, 0x1, R70 ;  /* 0x000000015d477819 */ /* 0x000fe40000010e46 */
[----:B------:R-:W-:-:S02]  /*11eef0*/  IADD3 R84, P2, R34, R43, RZ ;  /* 0x0000002b22547210 */ /* 0x000fc40007f5e0ff */
[----:B------:R-:W-:Y:S02]  /*11ef00*/  SHF.L.W.U32.HI R70, R70, 0x1, R93 ;  /* 0x0000000146467819 */ /* 0x000fe40000010e5d */
        /* <DEDUP_REMOVED lines=82> */
[----:B------:R-:W-:Y:S02]  /*11f430*/  LOP3.LUT R47, R85, R44, RZ, 0x3c, !PT ;  /* 0x0000002c552f7212 */ /* 0x000fe400078e3cff */
[----:B------:R-:W-:Y:S02]  /*11f440*/  IADD3 R85, P2, R25, R78, RZ ;  /* 0x0000004e19557210 */ /* 0x000fe40007f5e0ff */
[----:B------:R-:W-:-:S02]  /*11f450*/  SHF.L.W.U32.HI R38, R92, 0x10, R91 ;  /* 0x000000105c267819 */ /* 0x000fc40000010e5b */
[----:B------:R-:W-:Y:S01]  /*11f460*/  IADD3 R86, P0, R36, R43, RZ ;  /* 0x0000002b24567210 */ /* 0x000fe20007f1e0ff */
[----:B------:R-:W-:Y:S01]  /*11f470*/  IMAD.X R91, R34, 0x1, R77, P2 ;  /* 0x00000001225b7824 */ /* 0x000fe200010e064d */
[----:B------:R-:W-:Y:S02]  /*11f480*/  LOP3.LUT R82, R82, R41, RZ, 0x3c, !PT ;  /* 0x0000002952527212 */ /* 0x000fe400078e3cff */
[----:B------:R-:W-:Y:S01]  /*11f490*/  IADD3 R93, P1, R32, R57, RZ ;  /* 0x00000039205d7210 */ /* 0x000fe20007f3e0ff */
[----:B------:R-:W-:Y:S01]  /*11f4a0*/  IMAD.X R77, R38, 0x1, R39, P0 ;  /* 0x00000001264d7824 */ /* 0x000fe200000e0627 */
[----:B------:R-:W-:Y:S02]  /*11f4b0*/  SHF.L.W.U32.HI R49, R82, 0x1, R47 ;  /* 0x0000000152317819 */ /* 0x000fe40000010e2f */
[----:B------:R-:W-:Y:S02]  /*11f4c0*/  SHF.L.W.U32.HI R47, R47, 0x1, R82 ;  /* 0x000000012f2f7819 */ /* 0x000fe40000010e52 */
        /* <DEDUP_REMOVED lines=14> */
[----:B------:R-:W-:-:S02]  /*11f5b0*/  IADD3.X R89, R19, R82, R89, P2, P3 ;  /* 0x0000005213597210 */ /* 0x000fc400017e6459 */
[----:B------:R-:W-:Y:S02]  /*11f5c0*/  IADD3.X R87, R22, R78, R87, P1, P0 ;  /* 0x0000004e16577210 */ /* 0x000fe40000fe0457 */
[----:B------:R-:W-:Y:S02]  /*11f5d0*/  IADD3 R73, P4, P5, R10, R49, R73 ;  /* 0x000000310a497210 */ /* 0x000fe40007d9e049 */
        /* <DEDUP_REMOVED lines=31> */
[----:B------:R-:W-:-:S02]  /*11f7d0*/  SHF.L.W.U32.HI R85, R82, 0x8, R47 ;  /* 0x0000000852557819 */ /* 0x000fc40000010e2f */
[----:B------:R-:W-:Y:S02]  /*11f7e0*/  SHF.L.W.U32.HI R80, R47, 0x8, R82 ;  /* 0x000000082f507819 */ /* 0x000fe40000010e52 */
[----:B------:R-:W-:Y:S02]  /*11f7f0*/  IADD3 R47, P0, P1, R17, R75, R56 ;  /* 0x0000004b112f7210 */ /* 0x000fe4000791e038 */
[----:B------:R-:W-:Y:S02]  /*11f800*/  LOP3.LUT R78, R72, R43, RZ, 0x3c, !PT ;  /* 0x0000002b484e7212 */ /* 0x000fe400078e3cff */
[----:B------:R-:W-:Y:S02]  /*11f810*/  IADD3 R82, P2, P3, R112, R73, R91 ;  /* 0x0000004970527210 */ /* 0x000fe40007b5e05b */
[----:B------:R-:W-:Y:S02]  /*11f820*/  LOP3.LUT R92, R47, R38, R89, 0x96, !PT ;  /* 0x000000262f5c7212 */ /* 0x000fe400078e9659 */
[----:B------:R-:W-:-:S02]  /*11f830*/  SHF.L.W.U32.HI R72, R71, 0x8, R78 ;  /* 0x0000000847487819 */ /* 0x000fc40000010e4e */
[----:B------:R-:W-:Y:S02]  /*11f840*/  IADD3.X R89, R16, R89, R49, P0, P1 ;  /* 0x0000005910597210 */ /* 0x000fe400007e2431 */
[----:B------:R-:W-:Y:S02]  /*11f850*/  SHF.L.W.U32.HI R78, R78, 0x8, R71 ;  /* 0x000000084e4e7819 */ /* 0x000fe40000010e47 */
        /* <DEDUP_REMOVED lines=18> */
[----:B------:R-:W-:Y:S02]  /*11f980*/  LOP3.LUT R48, R91, R70, RZ, 0x3c, !PT ;  /* 0x000000465b307212 */ /* 0x000fe400078e3cff */
[----:B------:R-:W-:Y:S02]  /*11f990*/  SHF.L.W.U32.HI R36, R35, 0x10, R34 ;  /* 0x0000001023247819 */ /* 0x000fe40000010e22 */
[----:B------:R-:W-:Y:S02]  /*11f9a0*/  LOP3.LUT R91, R86, R73, RZ, 0x3c, !PT ;  /* 0x00000049565b7212 */ /* 0x000fe400078e3cff */
        /* <DEDUP_REMOVED lines=60> */
[----:B------:R-:W-:Y:S02]  /*11fd70*/  IADD3 R81, P2, P3, R119, R82, R72 ;  /* 0x0000005277517210 */ /* 0x000fe40007b5e048 */
[----:B------:R-:W-:Y:S02]  /*11fd80*/  LOP3.LUT R95, R75, R36, R89, 0x96, !PT ;  /* 0x000000244b5f7212 */ /* 0x000fe400078e9659 */
[----:B------:R-:W-:-:S02]  /*11fd90*/  SHF.L.W.U32.HI R77, R56, 0x8, R93 ;  /* 0x00000008384d7819 */ /* 0x000fc40000010e5d */
[----:B------:R-:W-:Y:S02]  /*11fda0*/  SHF.L.W.U32.HI R80, R85, 0x8, R84 ;  /* 0x0000000855507819 */ /* 0x000fe40000010e54 */
[----:B------:R-:W-:Y:S02]  /*11fdb0*/  IADD3.X R89, R14, R89, R91, P0, P1 ;  /* 0x000000590e597210 */ /* 0x000fe400007e245b */
[----:B------:R-:W-:Y:S02]  /*11fdc0*/  SHF.L.W.U32.HI R84, R84, 0x8, R85 ;  /* 0x0000000854547819 */ /* 0x000fe40000010e55 */
[----:B------:R-:W-:Y:S02]  /*11fdd0*/  SHF.L.W.U32.HI R74, R93, 0x8, R56 ;  /* 0x000000085d4a7819 */ /* 0x000fe40000010e38 */
        /* <DEDUP_REMOVED lines=169> */
[----:B------:R-:W-:Y:S02]  /*120870*/  LOP3.LUT R44, R44, R41, RZ, 0x3c, !PT ;  /* 0x000000292c2c7212 */ /* 0x000fe400078e3cff */
[----:B------:R-:W-:Y:S02]  /*120880*/  IADD3 R83, P0, P1, R23, R73, R86 ;  /* 0x0000004917537210 */ /* 0x000fe4000791e056 */
[----:B------:R-:W-:Y:S02]  /*120890*/  IADD3 R57, P2, P3, R10, R82, R77 ;  /* 0x000000520a397210 */ /* 0x000fe40007b5e04d */
[----:B------:R-:W-:Y:S02]  /*1208a0*/  SHF.L.W.U32.HI R92, R44, 0x8, R91 ;  /* 0x000000082c5c7819 */ /* 0x000fe40000010e5b */
[----:B------:R-:W-:Y:S02]  /*1208b0*/  LOP3.LUT R95, R83, R36, R89, 0x96, !PT ;  /* 0x00000024535f7212 */ /* 0x000fe400078e9659 */
        /* <DEDUP_REMOVED lines=23> */
[----:B------:R-:W-:Y:S02]  /*120a30*/  SHF.L.W.U32.HI R36, R91, 0x10, R82 ;  /* 0x000000105b247819 */ /* 0x000fe40000010e52 */
[----:B------:R-:W-:Y:S02]  /*120a40*/  IADD3 R85, P2, R18, R41, RZ ;  /* 0x0000002912557210 */ /* 0x000fe40007f5e0ff */
[----:B------:R-:W-:Y:S02]  /*120a50*/  LOP3.LUT R86, R86, R71, RZ, 0x3c, !PT ;  /* 0x0000004756567212 */ /* 0x000fe400078e3cff */
[----:B------:R-:W-:Y:S01]  /*120a60*/  SHF.L.W.U32.HI R38, R82, 0x10, R91 ;  /* 0x0000001052267819 */ /* 0x000fe20000010e5b */
        /* <DEDUP_REMOVED lines=98> */
[----:B------:R-:W-:Y:S02]  /*121090*/  SHF.L.W.U32.HI R39, R87, 0x1, R78 ;  /* 0x0000000157277819 */ /* 0x000fe40000010e4e */
        /* <DEDUP_REMOVED lines=34> */
[----:B------:R-:W-:-:S02]  /*1212c0*/  LOP3.LUT R86, R39, R73, RZ, 0x3c, !PT ;  /* 0x0000004927567212 */ /* 0x000fc400078e3cff */
[----:B------:R-:W-:Y:S02]  /*1212d0*/  SHF.L.W.U32.HI R56, R84, 0x8, R57 ;  /* 0x0000000854387819 */ /* 0x000fe40000010e39 */
[----:B------:R-:W-:Y:S01]  /*1212e0*/  SHF.L.W.U32.HI R57, R57, 0x8, R84 ;  /* 0x0000000839397819 */ /* 0x000fe20000010e54 */
[----:B------:R-:W-:Y:S01]  /*1212f0*/  IMAD.X R81, R80, 0x1, R81, P2 ;  /* 0x0000000150517824 */ /* 0x000fe200010e0651 */
        /* <DEDUP_REMOVED lines=8> */
[----:B------:R-:W-:Y:S02]  /*121380*/  IADD3.X R39, R16, R75, R84, P0, P1 ;  /* 0x0000004b10277210 */ /* 0x000fe400007e2454 */
[----:B------:R-:W-:-:S02]  /*121390*/  SHF.L.W.U32.HI R80, R77, 0x8, R80 ;  /* 0x000000084d507819 */ /* 0x000fc40000010e50 */
[----:B------:R-:W-:Y:S02]  /*1213a0*/  SHF.L.W.U32.HI R91, R83, 0x8, R74 ;  /* 0x00000008535b7819 */ /* 0x000fe40000010e4a */
        /* <DEDUP_REMOVED lines=15> */
[----:B------:R-:W-:Y:S02]  /*1214a0*/  IADD3.X R74, R22, R89, R85, P2, P3 ;  /* 0x00000059164a7210 */ /* 0x000fe400017e6455 */
[----:B------:R-:W-:Y:S01]  /*1214b0*/  LOP3.LUT R89, R75, R34, R49, 0x96, !PT ;  /* 0x000000224b597212 */ /* 0x000fe200078e9631 */
[----:B------:R-:W-:Y:S01]  /*1214c0*/  IMAD.X R49, R32, 0x1, R73, P0 ;  /* 0x0000000120317824 */ /* 0x000fe200000e0649 */
[----:B------:R-:W-:-:S02]  /*1214d0*/  SHF.L.W.U32.HI R34, R36, 0x10, R35 ;  /* 0x0000001024227819 */ /* 0x000fc40000010e23 */
[----:B------:R-:W-:Y:S02]  /*1214e0*/  SHF.L.W.U32.HI R35, R35, 0x10, R36 ;  /* 0x0000001023237819 */ /* 0x000fe40000010e24 */
[----:B------:R-:W-:Y:S02]  /*1214f0*/  SHF.L.W.U32.HI R25, R92, 0x10, R89 ;  /* 0x000000105c197819 */ /* 0x000fe40000010e59 */
[----:B------:R-:W-:Y:S02]  /*121500*/  LOP3.LUT R21, R74, R21, R72, 0x96, !PT ;  /* 0x000000154a157212 */ /* 0x000fe400078e9648 */
[----:B------:R-:W-:Y:S02]  /*121510*/  LOP3.LUT R73, R86, R82, RZ, 0x3c, !PT ;  /* 0x0000005256497212 */ /* 0x000fe400078e3cff */
[----:B------:R-:W-:Y:S02]  /*121520*/  LOP3.LUT R84, R84, R49, RZ, 0x3c, !PT ;  /* 0x0000003154547212 */ /* 0x000fe400078e3cff */
[----:B------:R-:W-:-:S02]  /*121530*/  IADD3 R86, P2, R35, R48, RZ ;  /* 0x0000003023567210 */ /* 0x000fc40007f5e0ff */
[----:B------:R-:W-:Y:S02]  /*121540*/  SHF.L.W.U32.HI R36, R89, 0x10, R92 ;  /* 0x0000001059247819 */ /* 0x000fe40000010e5c */
[----:B------:R-:W-:Y:S02]  /*121550*/  IADD3 R44, P0, R25, R44, RZ ;  /* 0x0000002c192c7210 */ /* 0x000fe40007f1e0ff */
[----:B------:R-:W-:Y:S02]  /*121560*/  SHF.L.W.U32.HI R38, R21, 0x10, R88 ;  /* 0x0000001015267819 */ /* 0x000fe40000010e58 */
[----:B------:R-:W-:Y:S02]  /*121570*/  SHF.L.W.U32.HI R72, R84, 0x1, R73 ;  /* 0x0000000154487819 */ /* 0x000fe40000010e49 */
[----:B------:R-:W-:Y:S02]  /*121580*/  SHF.L.W.U32.HI R21, R88, 0x10, R21 ;  /* 0x0000001058157819 */ /* 0x000fe40000010e15 */
[----:B------:R-:W-:Y:S01]  /*121590*/  SHF.L.W.U32.HI R73, R73, 0x1, R84 ;  /* 0x0000000149497819 */ /* 0x000fe20000010e54 */
[----:B------:R-:W-:-:S02]  /*1215a0*/  IMAD.X R84, R34, 0x1, R81, P2 ;  /* 0x0000000122547824 */ /* 0x000fc400010e0651 */
[----:B------:R-:W-:Y:S01]  /*1215b0*/  IMAD.X R81, R36, 0x1, R47, P0 ;  /* 0x0000000124517824 */ /* 0x000fe200000e062f */
[----:B------:R-:W-:Y:S02]  /*1215c0*/  IADD3 R87, P1, R21, R42, RZ ;  /* 0x0000002a15577210 */ /* 0x000fe40007f3e0ff */
        /* <DEDUP_REMOVED lines=65> */
[----:B------:R-:W-:Y:S02]  /*1219e0*/  SHF.L.W.U32.HI R7, R20, 0x10, R35 ;  /* 0x0000001014077819 */ /* 0x000fe40000010e23 */
[----:B------:R-:W-:Y:S02]  /*1219f0*/  LOP3.LUT R71, R75, R18, R71, 0x96, !PT ;  /* 0x000000124b477212 */ /* 0x000fe400078e9647 */
[----:B------:R-:W-:Y:S02]  /*121a00*/  LOP3.LUT R11, R28, R36, R11, 0x96, !PT ;  /* 0x000000241c0b7212 */ /* 0x000fe400078e960b */
[----:B------:R-:W-:Y:S02]  /*121a10*/  SHF.L.W.U32.HI R16, R35, 0x10, R20 ;  /* 0x0000001023107819 */ /* 0x000fe40000010e14 */
[----:B------:R-:W-:Y:S02]  /*121a20*/  IADD3 R81, P0, R7, R12, RZ ;  /* 0x0000000c07517210 */ /* 0x000fe40007f1e0ff */
[----:B------:R-:W-:-:S02]  /*121a30*/  LOP3.LUT R90, R34, R25, R90, 0x96, !PT ;  /* 0x00000019225a7212 */ /* 0x000fc400078e965a */
        /* <DEDUP_REMOVED lines=15> */
[----:B------:R-:W-:Y:S02]  /*121b30*/  LOP3.LUT R35, R78, R19, RZ, 0x3c, !PT ;  /* 0x000000134e237212 */ /* 0x000fe400078e3cff */
[----:B------:R-:W-:Y:S01]  /*121b40*/  LOP3.LUT R44, R73, R72, RZ, 0x3c, !PT ;  /* 0x00000048492c7212 */ /* 0x000fe200078e3cff */
[----:B------:R-:W-:Y:S01]  /*121b50*/  IMAD.X R73, R20, 0x1, R27, P0 ;  /* 0x0000000114497824 */ /* 0x000fe200000e061b */
[----:B------:R-:W-:Y:S02]  /*121b60*/  SHF.L.W.U32.HI R32, R29, 0x1, R36 ;  /* 0x000000011d207819 */ /* 0x000fe40000010e24 */
[----:B------:R-:W-:Y:S02]  /*121b70*/  LOP3.LUT R39, R77, R18, RZ, 0x3c, !PT ;  /* 0x000000124d277212 */ /* 0x000fe400078e3cff */
[----:B------:R-:W-:Y:S02]  /*121b80*/  LOP3.LUT R56, R56, R71, RZ, 0x3c, !PT ;  /* 0x0000004738387212 */ /* 0x000fe400078e3cff */
[----:B------:R-:W-:-:S02]  /*121b90*/  SHF.L.W.U32.HI R42, R44, 0x1, R35 ;  /* 0x000000012c2a7819 */ /* 0x000fc40000010e23 */
[----:B------:R-:W-:Y:S02]  /*121ba0*/  SHF.L.W.U32.HI R36, R36, 0x1, R29 ;  /* 0x0000000124247819 */ /* 0x000fe40000010e1d */
[----:B------:R-:W-:Y:S02]  /*121bb0*/  IADD3 R76, P2, P3, R76, R32, R57 ;  /* 0x000000204c4c7210 */ /* 0x000fe40007b5e039 */
[----:B------:R-:W-:Y:S02]  /*121bc0*/  SHF.L.W.U32.HI R35, R35, 0x1, R44 ;  /* 0x0000000123237819 */ /* 0x000fe40000010e2c */
[----:B------:R-:W-:Y:S02]  /*121bd0*/  LOP3.LUT R29, R43, R80, RZ, 0x3c, !PT ;  /* 0x000000502b1d7212 */ /* 0x000fe400078e3cff */
[----:B------:R-:W-:Y:S02]  /*121be0*/  LOP3.LUT R46, R41, R73, RZ, 0x3c, !PT ;  /* 0x00000049292e7212 */ /* 0x000fe400078e3cff */
[----:B------:R-:W-:-:S02]  /*121bf0*/  SHF.L.W.U32.HI R44, R56, 0x1, R39 ;  /* 0x00000001382c7819 */ /* 0x000fc40000010e27 */
[----:B------:R-:W-:Y:S02]  /*121c00*/  IADD3 R45, P4, P5, R45, R42, R121 ;  /* 0x0000002a2d2d7210 */ /* 0x000fe40007d9e079 */
[----:B------:R-:W-:Y:S02]  /*121c10*/  IADD3.X R70, R24, R36, R49, P2, P3 ;  /* 0x0000002418467210 */ /* 0x000fe400017e6431 */
[----:B------:R-:W-:Y:S02]  /*121c20*/  SHF.L.W.U32.HI R27, R46, 0x1, R29 ;  /* 0x000000012e1b7819 */ /* 0x000fe40000010e1d */
[----:B------:R-:W-:Y:S02]  /*121c30*/  SHF.L.W.U32.HI R39, R39, 0x1, R56 ;  /* 0x0000000127277819 */ /* 0x000fe40000010e38 */
[----:B------:R-:W-:Y:S02]  /*121c40*/  IADD3 R48, P1, P0, R23, R44, R74 ;  /* 0x0000002c17307210 */ /* 0x000fe4000783e04a */
[----:B------:R-:W-:-:S02]  /*121c50*/  IADD3.X R57, R33, R35, R38, P4, P5 ;  /* 0x0000002321397210 */ /* 0x000fc400027ea426 */
[----:B------:R-:W-:Y:S02]  /*121c60*/  LOP3.LUT R23, R21, R70, RZ, 0x3c, !PT ;  /* 0x0000004615177212 */ /* 0x000fe400078e3cff */
[----:B------:R-:W-:Y:S02]  /*121c70*/  SHF.L.W.U32.HI R29, R29, 0x1, R46 ;  /* 0x000000011d1d7819 */ /* 0x000fe40000010e2e */
[----:B------:R-:W-:Y:S02]  /*121c80*/  IADD3 R79, P2, P3, R79, R27, R28 ;  /* 0x0000001b4f4f7210 */ /* 0x000fe40007b5e01c */
[----:B------:R-:W-:Y:S02]  /*121c90*/  IADD3.X R47, R22, R39, R75, P1, P0 ;  /* 0x00000027162f7210 */ /* 0x000fe40000fe044b */
[----:B------:R-:W-:Y:S02]  /*121ca0*/  LOP3.LUT R56, R20, R57, RZ, 0x3c, !PT ;  /* 0x0000003914387212 */ /* 0x000fe400078e3cff */
[----:B------:R-:W-:-:S02]  /*121cb0*/  IADD3 R23, P0, R23, R19, RZ ;  /* 0x0000001317177210 */ /* 0x000fc40007f1e0ff */
[----:B------:R-:W-:Y:S02]  /*121cc0*/  IADD3.X R24, R37, R29, R34, P2, P3 ;  /* 0x0000001d25187210 */ /* 0x000fe400017e6422 */
        /* <DEDUP_REMOVED lines=55> */
[-C--:B------:R-:W-:Y:S02]  /*122040*/  LOP3.LUT R26, R32, R17.reuse, RZ, 0x3c, !PT ;  /* 0x00000011201a7212 */ /* 0x080fe400078e3cff */
[----:B------:R-:W-:Y:S02]  /*122050*/  LOP3.LUT R32, R54, R17, R94, 0x96, !PT ;  /* 0x0000001136207212 */ /* 0x000fe400078e965e */
[----:B------:R-:W-:-:S02]  /*122060*/  IADD3 R14, P0, R24, R23, RZ ;  /* 0x00000017180e7210 */ /* 0x000fc40007f1e0ff */
[----:B------:R-:W-:Y:S02]  /*122070*/  IADD3 R17, P1, R29, R56, RZ ;  /* 0x000000381d117210 */ /* 0x000fe40007f3e0ff */
[----:B------:R-:W-:Y:S01]  /*122080*/  LOP3.LUT R10, R60, R11, R39, 0x96, !PT ;  /* 0x0000000b3c0a7212 */ /* 0x000fe200078e9627 */
[----:B------:R-:W-:Y:S01]  /*122090*/  IMAD.X R60, R30, 0x1, R41, P3 ;  /* 0x000000011e3c7824 */ /* 0x000fe200018e0629 */
[----:B------:R-:W-:Y:S01]  /*1220a0*/  LOP3.LUT R23, R25, R14, RZ, 0x3c, !PT ;  /* 0x0000000e19177212 */ /* 0x000fe200078e3cff */
[----:B------:R-:W-:Y:S01]  /*1220b0*/  IMAD.X R54, R12, 0x1, R46, P2 ;  /* 0x000000010c367824 */ /* 0x000fe200010e062e */
[----:B------:R-:W-:Y:S01]  /*1220c0*/  LOP3.LUT R16, R68, R17, R15, 0x96, !PT ;  /* 0x0000001144107212 */ /* 0x000fe200078e960f */
[----:B------:R-:W-:Y:S02]  /*1220d0*/  IMAD.X R25, R7, 0x1, R19, P0 ;  /* 0x0000000107197824 */ /* 0x000fe400000e0613 */
[----:B------:R-:W-:Y:S01]  /*1220e0*/  IMAD.X R68, R27, 0x1, R18, P1 ;  /* 0x000000011b447824 */ /* 0x000fe200008e0612 */
[----:B------:R-:W-:-:S02]  /*1220f0*/  LOP3.LUT R34, R34, R11, RZ, 0x3c, !PT ;  /* 0x0000000b22227212 */ /* 0x000fc400078e3cff */
[----:B------:R-:W-:Y:S02]  /*122100*/  LOP3.LUT R11, R61, R60, R49, 0x96, !PT ;  /* 0x0000003c3d0b7212 */ /* 0x000fe400078e9631 */
[----:B------:R-:W-:Y:S02]  /*122110*/  LOP3.LUT R55, R55, R54, R71, 0x96, !PT ;  /* 0x0000003637377212 */ /* 0x000fe400078e9647 */
[-C--:B------:R-:W-:Y:S02]  /*122120*/  LOP3.LUT R15, R65, R25.reuse, R31, 0x96, !PT ;  /* 0x00000019410f7212 */ /* 0x080fe400078e961f */
[----:B------:R-:W-:Y:S02]  /*122130*/  LOP3.LUT R22, R22, R25, RZ, 0x3c, !PT ;  /* 0x0000001916167212 */ /* 0x000fe400078e3cff */
[----:B------:R-:W-:Y:S02]  /*122140*/  LOP3.LUT R28, R28, R17, RZ, 0x3c, !PT ;  /* 0x000000111c1c7212 */ /* 0x000fe400078e3cff */
[----:B------:R-:W-:-:S02]  /*122150*/  LOP3.LUT R19, R37, R60, RZ, 0x3c, !PT ;  /* 0x0000003c25137212 */ /* 0x000fc400078e3cff */
[----:B------:R-:W-:Y:S02]  /*122160*/  LOP3.LUT R35, R35, R54, RZ, 0x3c, !PT ;  /* 0x0000003623237212 */ /* 0x000fe400078e3cff */
[-C--:B------:R-:W-:Y:S01]  /*122170*/  LOP3.LUT R31, R33, R68.reuse, RZ, 0x3c, !PT ;  /* 0x00000044211f7212 */ /* 0x080fe200078e3cff */
[----:B------:R0:W-:Y:S01]  /*122180*/  STL.64 [R8+0x8], R10 ;  /* 0x0000080a08007387 */ /* 0x0001e20000100a00 */
[----:B------:R-:W-:Y:S02]  /*122190*/  LOP3.LUT R17, R69, R68, R21, 0x96, !PT ;  /* 0x0000004445117212 */ /* 0x000fe400078e9615 */
[----:B------:R-:W-:Y:S02]  /*1221a0*/  SHF.L.W.U32.HI R21, R22, 0x1, R23 ;  /* 0x0000000116157819 */ /* 0x000fe40000010e17 */
[----:B------:R-:W-:Y:S02]  /*1221b0*/  SHF.L.W.U32.HI R18, R19, 0x1, R34 ;  /* 0x0000000113127819 */ /* 0x000fe40000010e22 */
[----:B------:R-:W-:-:S02]  /*1221c0*/  SHF.L.W.U32.HI R23, R23, 0x1, R22 ;  /* 0x0000000117177819 */ /* 0x000fc40000010e16 */
[----:B------:R-:W-:Y:S02]  /*1221d0*/  SHF.L.W.U32.HI R25, R31, 0x1, R28 ;  /* 0x000000011f197819 */ /* 0x000fe40000010e1c */
[----:B------:R-:W-:Y:S01]  /*1221e0*/  SHF.L.W.U32.HI R33, R35, 0x1, R26 ;  /* 0x0000000123217819 */ /* 0x000fe20000010e1a */
[----:B0-----:R-:W-:Y:S01]  /*1221f0*/  IMAD.MOV.U32 R10, RZ, RZ, R32 ;  /* 0x000000ffff0a7224 */ /* 0x001fe200078e0020 */
[----:B------:R-:W-:Y:S01]  /*122200*/  SHF.L.W.U32.HI R19, R34, 0x1, R19 ;  /* 0x0000000122137819 */ /* 0x000fe20000010e13 */
[----:B------:R-:W-:Y:S01]  /*122210*/  IMAD.MOV.U32 R11, RZ, RZ, R55 ;  /* 0x000000ffff0b7224 */ /* 0x000fe200078e0037 */
[----:B------:R-:W-:Y:S02]  /*122220*/  SHF.L.W.U32.HI R31, R28, 0x1, R31 ;  /* 0x000000011c1f7819 */ /* 0x000fe40000010e1f */
[----:B------:R-:W-:Y:S02]  /*122230*/  SHF.L.W.U32.HI R26, R26, 0x1, R35 ;  /* 0x000000011a1a7819 */ /* 0x000fe40000010e23 */
[----:B------:R-:W-:Y:S01]  /*122240*/  LOP3.LUT R20, R58, R20, R21, 0x96, !PT ;  /* 0x000000143a147212 */ /* 0x000fe200078e9615 */
[----:B------:R0:W-:Y:S01]  /*122250*/  STL.64 [R8], R10 ;  /* 0x0000000a08007387 */ /* 0x0001e20000100a00 */
[----:B------:R-:W-:-:S02]  /*122260*/  LOP3.LUT R21, R59, R12, R23, 0x96, !PT ;  /* 0x0000000c3b157212 */ /* 0x000fc400078e9617 */
[----:B------:R-:W-:Y:S02]  /*122270*/  LOP3.LUT R22, R62, R36, R25, 0x96, !PT ;  /* 0x000000243e167212 */ /* 0x000fe400078e9619 */
[----:B------:R-:W-:Y:S02]  /*122280*/  LOP3.LUT R14, R64, R14, R119, 0x96, !PT ;  /* 0x0000000e400e7212 */ /* 0x000fe400078e9677 */
[----:B------:R-:W-:Y:S02]  /*122290*/  LOP3.LUT R18, R52, R29, R18, 0x96, !PT ;  /* 0x0000001d34127212 */ /* 0x000fe400078e9612 */
[----:B------:R-:W-:Y:S02]  /*1222a0*/  LOP3.LUT R19, R53, R27, R19, 0x96, !PT ;  /* 0x0000001b35137212 */ /* 0x000fe400078e9613 */
[----:B------:R-:W-:Y:S02]  /*1222b0*/  LOP3.LUT R23, R63, R30, R31, 0x96, !PT ;  /* 0x0000001e3f177212 */ /* 0x000fe400078e961f */
[----:B------:R-:W-:-:S02]  /*1222c0*/  LOP3.LUT R24, R66, R24, R33, 0x96, !PT ;  /* 0x0000001842187212 */ /* 0x000fc400078e9621 */
[----:B------:R-:W-:Y:S02]  /*1222d0*/  LOP3.LUT R25, R67, R7, R26, 0x96, !PT ;  /* 0x0000000743197212 */ /* 0x000fe400078e961a */
[----:B------:R-:W-:Y:S02]  /*1222e0*/  IADD3 R28, R13, -c[0x0][0x20], RZ ;  /* 0x800008000d1c7a10 */ /* 0x000fe40007ffe0ff */
[C-C-:B------:R-:W-:Y:S02]  /*1222f0*/  SHF.R.U64 R7, R32.reuse, 0x8, R55.reuse ;  /* 0x0000000820077819 */ /* 0x140fe40000001237 */
[C-C-:B------:R-:W-:Y:S02]  /*122300*/  SHF.R.U64 R26, R32.reuse, 0x10, R55.reuse ;  /* 0x00000010201a7819 */ /* 0x140fe40000001237 */
[--C-:B------:R-:W-:Y:S02]  /*122310*/  SHF.R.U64 R13, R32, 0x18, R55.reuse ;  /* 0x00000018200d7819 */ /* 0x100fe40000001237 */
[----:B------:R-:W-:-:S02]  /*122320*/  SHF.R.U32.HI R12, RZ, 0x8, R55 ;  /* 0x00000008ff0c7819 */ /* 0x000fc40000011637 */
[--C-:B0-----:R-:W-:Y:S02]  /*122330*/  SHF.R.U32.HI R10, RZ, 0x10, R55.reuse ;  /* 0x00000010ff0a7819 */ /* 0x101fe40000011637 */
[----:B------:R-:W-:Y:S01]  /*122340*/  SHF.R.U32.HI R11, RZ, 0x18, R55 ;  /* 0x00000018ff0b7819 */ /* 0x000fe20000011637 */
[----:B------:R-:W-:Y:S04]  /*122350*/  STL.64 [R8+0x10], R14 ;  /* 0x0000100e08007387 */ /* 0x000fe80000100a00 */
[----:B------:R0:W-:Y:S04]  /*122360*/  STL.64 [R8+0x18], R16 ;  /* 0x0000181008007387 */ /* 0x0001e80000100a00 */
[----:B------:R-:W-:Y:S04]  /*122370*/  STL.64 [R8+0x20], R18 ;  /* 0x0000201208007387 */ /* 0x000fe80000100a00 */
[----:B------:R-:W-:Y:S04]  /*122380*/  STL.64 [R8+0x28], R20 ;  /* 0x0000281408007387 */ /* 0x000fe80000100a00 */
[----:B------:R-:W-:Y:S04]  /*122390*/  STL.64 [R8+0x30], R22 ;  /* 0x0000301608007387 */ /* 0x000fe80000100a00 */
[----:B------:R-:W-:Y:S04]  /*1223a0*/  STL.64 [R8+0x38], R24 ;  /* 0x0000381808007387 */ /* 0x000fe80000100a00 */
[----:B------:R1:W-:Y:S04]  /*1223b0*/  STL.U8 [R28+0x1], R7 ;  /* 0x000001071c007387 */ /* 0x0003e80000100000 */
[----:B------:R-:W-:Y:S04]  /*1223c0*/  STL.U8 [R28], R32 ;  /* 0x000000201c007387 */ /* 0x000fe80000100000 */
[----:B------:R-:W-:Y:S04]  /*1223d0*/  STL.U8 [R28+0x2], R26 ;  /* 0x0000021a1c007387 */ /* 0x000fe80000100000 */
[----:B------:R2:W-:Y:S04]  /*1223e0*/  STL.U8 [R28+0x3], R13 ;  /* 0x0000030d1c007387 */ /* 0x0005e80000100000 */
[----:B------:R-:W-:Y:S04]  /*1223f0*/  STL.U8 [R28+0x4], R55 ;  /* 0x000004371c007387 */ /* 0x000fe80000100000 */
[----:B------:R3:W-:Y:S04]  /*122400*/  STL.U8 [R28+0x5], R12 ;  /* 0x0000050c1c007387 */ /* 0x0007e80000100000 */
[----:B------:R4:W-:Y:S04]  /*122410*/  STL.U8 [R28+0x6], R10 ;  /* 0x0000060a1c007387 */ /* 0x0009e80000100000 */
[----:B------:R-:W-:Y:S04]  /*122420*/  STL.U8 [R28+0x7], R11 ;  /* 0x0000070b1c007387 */ /* 0x000fe80000100000 */
[----:B0-----:R-:W1:Y:S02]  /*122430*/  LDL.64 R16, [R8+0x8] ;  /* 0x0000080008107983 */ /* 0x001e640000100a00 */
[----:B-1----:R-:W-:-:S02]  /*122440*/  SHF.R.U64 R7, R16, 0x8, R17 ;  /* 0x0000000810077819 */ /* 0x002fc40000001211 */
[C-C-:B------:R-:W-:Y:S02]  /*122450*/  SHF.R.U64 R15, R16.reuse, 0x10, R17.reuse ;  /* 0x00000010100f7819 */ /* 0x140fe40000001211 */
[--C-:B------:R-:W-:Y:S02]  /*122460*/  SHF.R.U64 R14, R16, 0x18, R17.reuse ;  /* 0x00000018100e7819 */ /* 0x100fe40000001211 */
[--C-:B--2---:R-:W-:Y:S02]  /*122470*/  SHF.R.U32.HI R13, RZ, 0x8, R17.reuse ;  /* 0x00000008ff0d7819 */ /* 0x104fe40000011611 */
[--C-:B---3--:R-:W-:Y:S02]  /*122480*/  SHF.R.U32.HI R12, RZ, 0x10, R17.reuse ;  /* 0x00000010ff0c7819 */ /* 0x108fe40000011611 */
[----:B----4-:R-:W-:Y:S01]  /*122490*/  SHF.R.U32.HI R10, RZ, 0x18, R17 ;  /* 0x00000018ff0a7819 */ /* 0x010fe20000011611 */
[----:B------:R-:W-:Y:S04]  /*1224a0*/  STL.U8 [R28+0x8], R16 ;  /* 0x000008101c007387 */ /* 0x000fe80000100000 */
[----:B------:R0:W-:Y:S04]  /*1224b0*/  STL.U8 [R28+0xc], R17 ;  /* 0x00000c111c007387 */ /* 0x0001e80000100000 */
[----:B------:R1:W-:Y:S04]  /*1224c0*/  STL.U8 [R28+0x9], R7 ;  /* 0x000009071c007387 */ /* 0x0003e80000100000 */
[----:B------:R2:W-:Y:S04]  /*1224d0*/  STL.U8 [R28+0xa], R15 ;  /* 0x00000a0f1c007387 */ /* 0x0005e80000100000 */
[----:B------:R3:W-:Y:S04]  /*1224e0*/  STL.U8 [R28+0xb], R14 ;  /* 0x00000b0e1c007387 */ /* 0x0007e80000100000 */
[----:B------:R4:W-:Y:S04]  /*1224f0*/  STL.U8 [R28+0xd], R13 ;  /* 0x00000d0d1c007387 */ /* 0x0009e80000100000 */
[----:B------:R5:W-:Y:S04]  /*122500*/  STL.U8 [R28+0xe], R12 ;  /* 0x00000e0c1c007387 */ /* 0x000be80000100000 */
[----:B------:R-:W-:Y:S04]  /*122510*/  STL.U8 [R28+0xf], R10 ;  /* 0x00000f0a1c007387 */ /* 0x000fe80000100000 */
[----:B0-----:R-:W1:Y:S02]  /*122520*/  LDL.64 R16, [R8+0x10] ;  /* 0x0000100008107983 */ /* 0x001e640000100a00 */
[----:B-1----:R-:W-:-:S02]  /*122530*/  SHF.R.U64 R7, R16, 0x8, R17 ;  /* 0x0000000810077819 */ /* 0x002fc40000001211 */
[C-C-:B------:R-:W-:Y:S02]  /*122540*/  SHF.R.U64 R11, R16.reuse, 0x10, R17.reuse ;  /* 0x00000010100b7819 */ /* 0x140fe40000001211 */
[--C-:B--2---:R-:W-:Y:S02]  /*122550*/  SHF.R.U64 R15, R16, 0x18, R17.reuse ;  /* 0x00000018100f7819 */ /* 0x104fe40000001211 */
[--C-:B---3--:R-:W-:Y:S02]  /*122560*/  SHF.R.U32.HI R14, RZ, 0x8, R17.reuse ;  /* 0x00000008ff0e7819 */ /* 0x108fe40000011611 */
[--C-:B----4-:R-:W-:Y:S02]  /*122570*/  SHF.R.U32.HI R13, RZ, 0x10, R17.reuse ;  /* 0x00000010ff0d7819 */ /* 0x110fe40000011611 */
[----:B-----5:R-:W-:Y:S01]  /*122580*/  SHF.R.U32.HI R12, RZ, 0x18, R17 ;  /* 0x00000018ff0c7819 */ /* 0x020fe20000011611 */
        /* <DEDUP_REMOVED lines=8> */
[----:B0-----:R-:W2:Y:S02]  /*122610*/  LDL.64 R16, [R8+0x18] ;  /* 0x0000180008107983 */ /* 0x001ea40000100a00 */
[----:B--2---:R-:W-:-:S02]  /*122620*/  SHF.R.U64 R10, R16, 0x8, R17 ;  /* 0x00000008100a7819 */ /* 0x004fc40000001211 */
[C-C-:B-1----:R-:W-:Y:S02]  /*122630*/  SHF.R.U64 R7, R16.reuse, 0x10, R17.reuse ;  /* 0x0000001010077819 */ /* 0x142fe40000001211 */
[--C-:B------:R-:W-:Y:S02]  /*122640*/  SHF.R.U64 R11, R16, 0x18, R17.reuse ;  /* 0x00000018100b7819 */ /* 0x100fe40000001211 */
        /* <DEDUP_REMOVED lines=50> */
[----:B------:R-:W-:Y:S04]  /*122970*/  STL.U8 [R28+0x31], R10 ;  /* 0x0000310a1c007387 */ /* 0x000fe80000100000 */
[----:B------:R-:W-:Y:S04]  /*122980*/  STL.U8 [R28+0x32], R14 ;  /* 0x0000320e1c007387 */ /* 0x000fe80000100000 */
[----:B------:R-:W-:Y:S04]  /*122990*/  STL.U8 [R28+0x33], R13 ;  /* 0x0000330d1c007387 */ /* 0x000fe80000100000 */
[----:B------:R-:W-:Y:S04]  /*1229a0*/  STL.U8 [R28+0x35], R12 ;  /* 0x0000350c1c007387 */ /* 0x000fe80000100000 */
[----:B------:R-:W-:Y:S04]  /*1229b0*/  STL.U8 [R28+0x36], R7 ;  /* 0x000036071c007387 */ /* 0x000fe80000100000 */
[----:B------:R1:W-:Y:S04]  /*1229c0*/  STL.U8 [R28+0x37], R11 ;  /* 0x0000370b1c007387 */ /* 0x0003e80000100000 */
[----:B0-----:R-:W2:Y:S01]  /*1229d0*/  LDL.64 R16, [R8+0x38] ;  /* 0x0000380008107983 */ /* 0x001ea20000100a00 */
[----:B-1----:R-:W-:Y:S01]  /*1229e0*/  IMAD.MOV.U32 R11, RZ, RZ, 0x0 ;  /* 0x00000000ff0b7424 */ /* 0x002fe200078e00ff */
[----:B--2---:R-:W-:-:S02]  /*1229f0*/  SHF.R.U64 R10, R16, 0x8, R17 ;  /* 0x00000008100a7819 */ /* 0x004fc40000001211 */
[C-C-:B------:R-:W-:Y:S02]  /*122a00*/  SHF.R.U64 R15, R16.reuse, 0x10, R17.reuse ;  /* 0x00000010100f7819 */ /* 0x140fe40000001211 */
[--C-:B------:R-:W-:Y:S01]  /*122a10*/  SHF.R.U64 R14, R16, 0x18, R17.reuse ;  /* 0x00000018100e7819 */ /* 0x100fe20000001211 */
[----:B------:R0:W-:Y:S01]  /*122a20*/  STL.U8 [R28+0x39], R10 ;  /* 0x0000390a1c007387 */ /* 0x0001e20000100000 */
[--C-:B------:R-:W-:Y:S02]  /*122a30*/  SHF.R.U32.HI R13, RZ, 0x8, R17.reuse ;  /* 0x00000008ff0d7819 */ /* 0x100fe40000011611 */
[--C-:B------:R-:W-:Y:S02]  /*122a40*/  SHF.R.U32.HI R12, RZ, 0x10, R17.reuse ;  /* 0x00000010ff0c7819 */ /* 0x100fe40000011611 */
[----:B------:R-:W-:Y:S01]  /*122a50*/  SHF.R.U32.HI R7, RZ, 0x18, R17 ;  /* 0x00000018ff077819 */ /* 0x000fe20000011611 */
[----:B------:R1:W-:Y:S01]  /*122a60*/  STL.U8 [R28+0x38], R16 ;  /* 0x000038101c007387 */ /* 0x0003e20000100000 */
[----:B0-----:R-:W-:-:S03]  /*122a70*/  IMAD.MOV.U32 R10, RZ, RZ, R0 ;  /* 0x000000ffff0a7224 */ /* 0x001fc600078e0000 */
[----:B------:R1:W-:Y:S04]  /*122a80*/  STL.U8 [R28+0x3c], R17 ;  /* 0x00003c111c007387 */ /* 0x0003e80000100000 */
[----:B------:R1:W-:Y:S04]  /*122a90*/  STL.U8 [R28+0x3a], R15 ;  /* 0x00003a0f1c007387 */ /* 0x0003e80000100000 */
[----:B------:R1:W-:Y:S04]  /*122aa0*/  STL.U8 [R28+0x3b], R14 ;  /* 0x00003b0e1c007387 */ /* 0x0003e80000100000 */
[----:B------:R1:W-:Y:S04]  /*122ab0*/  STL.U8 [R28+0x3d], R13 ;  /* 0x00003d0d1c007387 */ /* 0x0003e80000100000 */
[----:B------:R1:W-:Y:S04]  /*122ac0*/  STL.U8 [R28+0x3e], R12 ;  /* 0x00003e0c1c007387 */ /* 0x0003e80000100000 */
[----:B------:R1:W-:Y:S01]  /*122ad0*/  STL.U8 [R28+0x3f], R7 ;  /* 0x00003f071c007387 */ /* 0x0003e20000100000 */
[----:B------:R-:W-:Y:S05]  /*122ae0*/  RET.REL.NODEC R10 `(mine_kernel_v2) ;  /* 0xffedd5100a007950 */ /* 0x000fea0003c3ffff */
        .type           $mine_kernel_v2$_Z14blake2b_updateP10Blake2bCtxPKvy,@function
        .size           $mine_kernel_v2$_Z14blake2b_updateP10Blake2bCtxPKvy,($mine_kernel_v2$_ZZ14mine_kernel_v2PKhiS0_S0_iPKyS2_PyPiENKUlhhyE_clEhhy - $mine_kernel_v2$_Z14blake2b_updateP10Blake2bCtxPKvy)
$mine_kernel_v2$_Z14blake2b_updateP10Blake2bCtxPKvy:
[----:B------:R-:W-:Y:S01]  /*122af0*/  ISETP.NE.U32.AND P0, PT, R24, RZ, PT ;  /* 0x000000ff1800720c */ /* 0x000fe20003f05070 */
[----:B------:R-:W-:Y:S01]  /*122b00*/  IMAD.MOV.U32 R14, RZ, RZ, R0 ;  /* 0x000000ffff0e7224 */ /* 0x000fe200078e0000 */
[----:B------:R-:W-:Y:S01]  /*122b10*/  IADD3 R10, R22, -c[0x0][0x20], RZ ;  /* 0x80000800160a7a10 */ /* 0x000fe20007ffe0ff */
[----:B------:R-:W-:Y:S01]  /*122b20*/  IMAD.MOV.U32 R15, RZ, RZ, 0x0 ;  /* 0x00000000ff0f7424 */ /* 0x000fe200078e00ff */
[----:B------:R-:W-:Y:S01]  /*122b30*/  ISETP.NE.AND.EX P0, PT, RZ, UR9, PT, P0 ;  /* 0x00000009ff007c0c */ /* 0x000fe2000bf05300 */
[----:B------:R-:W-:-:S12]  /*122b40*/  IMAD.U32 R12, RZ, RZ, UR9 ;  /* 0x00000009ff0c7e24 */ /* 0x000fd8000f8e00ff */
[----:B------:R-:W-:Y:S05]  /*122b50*/  @!P0 RET.REL.NODEC R14 `(mine_kernel_v2) ;  /* 0xffedd4a00e008950 */ /* 0x000fea0003c3ffff */
[----:B------:R0:W5:Y:S01]  /*122b60*/  LDL.64 R16, [R10+0xe0] ;  /* 0x0000e0000a107983 */ /* 0x0001620000100a00 */
[----:B------:R-:W-:Y:S01]  /*122b70*/  IMAD.MOV.U32 R14, RZ, RZ, R24 ;  /* 0x000000ffff0e7224 */ /* 0x000fe200078e0018 */
[----:B------:R-:W-:Y:S02]  /*122b80*/  IADD3 R13, R20, -c[0x0][0x20], RZ ;  /* 0x80000800140d7a10 */ /* 0x000fe40007ffe0ff */
.L_x_388:
[----:B-----5:R-:W-:Y:S01]  /*122b90*/  IADD3 R11, P1, -R16, 0x80, RZ ;  /* 0x00000080100b7810 */ /* 0x020fe20007f3e1ff */
[----:B------:R-:W-:Y:S03]  /*122ba0*/  BSSY B1, `(.L_x_374) ;  /* 0x0000a30000017945 */ /* 0x000fe60003800000 */
[----:B------:R-:W-:Y:S01]  /*122bb0*/  ISETP.GT.U32.AND P0, PT, R14, R11, PT ;  /* 0x0000000b0e00720c */ /* 0x000fe20003f04070 */
[----:B------:R-:W-:-:S05]  /*122bc0*/  IMAD.X R15, RZ, RZ, ~R17, P1 ;  /* 0x000000ffff0f7224 */ /* 0x000fca00008e0e11 */
[----:B------:R-:W-:-:S13]  /*122bd0*/  ISETP.GT.U32.AND.EX P0, PT, R12, R15, PT, P0 ;  /* 0x0000000f0c00720c */ /* 0x000fda0003f04100 */
[----:B-1----:R-:W-:Y:S05]  /*122be0*/  @P0 BRA `(.L_x_375) ;  /* 0x0000035000000947 */ /* 0x002fea0003800000 */
[C---:B------:R-:W-:Y:S01]  /*122bf0*/  IADD3 R11, P1, R14.reuse, -0x1, RZ ;  /* 0xffffffff0e0b7810 */ /* 0x040fe20007f3e0ff */
[----:B------:R-:W-:Y:S01]  /*122c00*/  BSSY B4, `(.L_x_376) ;  /* 0x000001c000047945 */ /* 0x000fe20003800000 */
[----:B------:R-:W-:Y:S01]  /*122c10*/  LOP3.LUT R27, R14, 0x3, RZ, 0xc0, !PT ;  /* 0x000000030e1b7812 */ /* 0x000fe200078ec0ff */
        /* <DEDUP_REMOVED lines=10> */
.L_x_378:
[----:B------:R-:W-:-:S05]  /*122cc0*/  IMAD.IADD R21, R13, 0x1, R25 ;  /* 0x000000010d157824 */ /* 0x000fca00078e0219 */
[----:B-1----:R-:W2:Y:S01]  /*122cd0*/  LDL.U8 R11, [R21] ;  /* 0x00000000150b7983 */ /* 0x002ea20000100000 */
        /* <DEDUP_REMOVED lines=14> */
.L_x_377:
[----:B------:R-:W-:Y:S05]  /*122dc0*/  BSYNC B4 ;  /* 0x0000000000047941 */ /* 0x000fea0003800000 */
.L_x_376:
[----:B------:R-:W-:Y:S01]  /*122dd0*/  BSSY B4, `(.L_x_379) ;  /* 0x000000f000047945 */ /* 0x000fe20003800000 */
[----:B------:R-:W-:Y:S05]  /*122de0*/  @!P1 BRA `(.L_x_380) ;  /* 0x000000d000009947 */ /* 0x000fea0003800000 */
[----:B------:R-:W-:-:S05]  /*122df0*/  IMAD.IADD R17, R13, 0x1, R25 ;  /* 0x000000010d117824 */ /* 0x000fca00078e0219 */
[----:B-1----:R-:W2:Y:S01]  /*122e00*/  LDL.U8 R11, [R17] ;  /* 0x00000000110b7983 */ /* 0x002ea20000100000 */
[----:B------:R-:W-:Y:S02]  /*122e10*/  IADD3 R16, R10, R25, R16 ;  /* 0x000000190a107210 */ /* 0x000fe40007ffe010 */
[----:B------:R-:W-:-:S04]  /*122e20*/  ISETP.NE.U32.AND P0, PT, R27, 0x1, PT ;  /* 0x000000011b00780c */ /* 0x000fc80003f05070 */
[----:B------:R-:W-:Y:S01]  /*122e30*/  ISETP.NE.AND.EX P0, PT, RZ, RZ, PT, P0 ;  /* 0x000000ffff00720c */ /* 0x000fe20003f05300 */
[----:B--2---:R1:W-:-:S12]  /*122e40*/  STL.U8 [R16+0x60], R11 ;  /* 0x0000600b10007387 */ /* 0x0043d80000100000 */
[----:B------:R-:W-:Y:S05]  /*122e50*/  @!P0 BRA `(.L_x_380) ;  /* 0x0000006000008947 */ /* 0x000fea0003800000 */
[----:B-1----:R-:W2:Y:S01]  /*122e60*/  LDL.U8 R11, [R17+0x1] ;  /* 0x00000100110b7983 */ /* 0x002ea20000100000 */
[----:B------:R-:W-:-:S04]  /*122e70*/  ISETP.NE.U32.AND P0, PT, R27, 0x2, PT ;  /* 0x000000021b00780c */ /* 0x000fc80003f05070 */
[----:B------:R-:W-:Y:S01]  /*122e80*/  ISETP.NE.AND.EX P0, PT, RZ, RZ, PT, P0 ;  /* 0x000000ffff00720c */ /* 0x000fe20003f05300 */
[----:B--2---:R1:W-:-:S12]  /*122e90*/  STL.U8 [R16+0x61], R11 ;  /* 0x0000610b10007387 */ /* 0x0043d80000100000 */
[----:B------:R-:W2:Y:S04]  /*122ea0*/  @P0 LDL.U8 R15, [R17+0x2] ;  /* 0x00000200110f0983 */ /* 0x000ea80000100000 */
[----:B--2---:R1:W-:Y:S02]  /*122eb0*/  @P0 STL.U8 [R16+0x62], R15 ;  /* 0x0000620f10000387 */ /* 0x0043e40000100000 */
.L_x_380:
[----:B------:R-:W-:Y:S05]  /*122ec0*/  BSYNC B4 ;  /* 0x0000000000047941 */ /* 0x000fea0003800000 */
.L_x_379:
[----:B-1----:R-:W2:Y:S01]  /*122ed0*/  LDL.64 R16, [R10+0xe0] ;  /* 0x0000e0000a107983 */ /* 0x002ea20000100a00 */
[----:B------:R-:W-:Y:S01]  /*122ee0*/  IMAD.MOV.U32 R18, RZ, RZ, RZ ;  /* 0x000000ffff127224 */ /* 0x000fe200078e00ff */
[----:B--2---:R-:W-:-:S05]  /*122ef0*/  IADD3 R16, P0, R16, R14, RZ ;  /* 0x0000000e10107210 */ /* 0x004fca0007f1e0ff */
[----:B------:R-:W-:Y:S02]  /*122f00*/  IMAD.X R17, R17, 0x1, R12, P0 ;  /* 0x0000000111117824 */ /* 0x000fe400000e060c */
[----:B------:R-:W-:-:S03]  /*122f10*/  IMAD.MOV.U32 R12, RZ, RZ, RZ ;  /* 0x000000ffff0c7224 */ /* 0x000fc600078e00ff */
[----:B------:R1:W-:Y:S01]  /*122f20*/  STL.64 [R10+0xe0], R16 ;  /* 0x0000e0100a007387 */ /* 0x0003e20000100a00 */
[----:B------:R-:W-:Y:S05]  /*122f30*/  BRA `(.L_x_381) ;  /* 0x00009f6000007947 */ /* 0x000fea0003800000 */
.L_x_375:
        /* <DEDUP_REMOVED lines=17> */
.L_x_386:
        /* <DEDUP_REMOVED lines=16> */
.L_x_385:
[----:B------:R-:W-:Y:S05]  /*123150*/  BSYNC B5 ;  /* 0x0000000000057941 */ /* 0x000fea0003800000 */
.L_x_384:
[----:B------:R-:W-:Y:S05]  /*123160*/  @!P1 BRA `(.L_x_383) ;  /* 0x000000d000009947 */ /* 0x000fea0003800000 */
[----:B-1----:R-:W-:-:S05]  /*123170*/  IMAD.IADD R18, R13, 0x1, R27 ;  /* 0x000000010d127824 */ /* 0x002fca00078e021b */
        /* <DEDUP_REMOVED lines=10> */
[----:B-1----:R-:W3:Y:S04]  /*123220*/  @P0 LDL.U8 R17, [R18+0x2] ;  /* 0x0000020012110983 */ /* 0x002ee80000100000 */
[----:B---3--:R2:W-:Y:S02]  /*123230*/  @P0 STL.U8 [R20+0x62], R17 ;  /* 0x0000621114000387 */ /* 0x0085e40000100000 */
.L_x_383:
[----:B------:R-:W-:Y:S05]  /*123240*/  BSYNC B4 ;  /* 0x0000000000047941 */ /* 0x000fea0003800000 */
.L_x_382:
[----:B--2---:R-:W2:Y:S04]  /*123250*/  LDL.U8 R16, [R10+0x61] ;  /* 0x000061000a107983 */ /* 0x004ea80000100000 */
[----:B-1----:R-:W3:Y:S04]  /*123260*/  LDL.U8 R17, [R10+0x62] ;  /* 0x000062000a117983 */ /* 0x002ee80000100000 */
        /* <DEDUP_REMOVED lines=87> */
[----:B------:R-:W5:Y:S01]  /*1237e0*/  LDL.U8 R111, [R10+0xb0] ;  /* 0x0000b0000a6f7983 */ /* 0x000f620000100000 */
[----:B------:R-:W-:-:S03]  /*1237f0*/  IMAD.SHL.U32 R46, R57, 0x1000000, RZ ;  /* 0x01000000392e7824 */ /* 0x000fc600078e00ff */
[----:B------:R-:W5:Y:S01]  /*123800*/  LDL.U8 R109, [R10+0xb4] ;  /* 0x0000b4000a6d7983 */ /* 0x000f620000100000 */
[----:B------:R-:W-:Y:S02]  /*123810*/  LOP3.LUT R47, R54, R17, R47, 0xfe, !PT ;  /* 0x00000011362f7212 */ /* 0x000fe400078efe2f */
[----:B------:R-:W-:Y:S01]  /*123820*/  LOP3.LUT R77, R18, R77, R16, 0xfe, !PT ;  /* 0x0000004d124d7212 */ /* 0x000fe200078efe10 */
[----:B------:R-:W5:Y:S01]  /*123830*/  LDL.U8 R106, [R10+0xbe] ;  /* 0x0000be000a6a7983 */ /* 0x000f620000100000 */
[----:B------:R-:W-:Y:S02]  /*123840*/  LOP3.LUT R84, R84, 0xff, RZ, 0xc0, !PT ;  /* 0x000000ff54547812 */ /* 0x000fe400078ec0ff */
[----:B------:R-:W-:Y:S01]  /*123850*/  LOP3.LUT R85, R46, R47, R55, 0xfe, !PT ;  /* 0x0000002f2e557212 */ /* 0x000fe200078efe37 */
[----:B------:R-:W5:Y:S01]  /*123860*/  LDL.U8 R107, [R10+0xb8] ;  /* 0x0000b8000a6b7983 */ /* 0x000f620000100000 */
[----:B------:R-:W-:Y:S02]  /*123870*/  LOP3.LUT R74, R74, 0xff, RZ, 0xc0, !PT ;  /* 0x000000ff4a4a7812 */ /* 0x000fe400078ec0ff */
[----:B------:R-:W-:Y:S01]  /*123880*/  SHF.L.U64.HI R57, R84, 0x8, RZ ;  /* 0x0000000854397819 */ /* 0x000fe200000102ff */
[----:B------:R-:W5:Y:S01]  /*123890*/  LDL.U8 R101, [R10+0xc9] ;  /* 0x0000c9000a657983 */ /* 0x000f620000100000 */
[----:B------:R-:W-:-:S03]  /*1238a0*/  IMAD.WIDE.U32 R46, R86, 0x10000, RZ ;  /* 0x00010000562e7825 */ /* 0x000fc600078e00ff */
[----:B------:R-:W5:Y:S01]  /*1238b0*/  LDL.U8 R100, [R10+0xc2] ;  /* 0x0000c2000a647983 */ /* 0x000f620000100000 */
[----:B------:R-:W-:-:S03]  /*1238c0*/  IMAD.WIDE.U32 R16, R87, 0x1000000, RZ ;  /* 0x0100000057107825 */ /* 0x000fc600078e00ff */
[----:B------:R-:W5:Y:S01]  /*1238d0*/  LDL.U8 R92, [R10+0xca] ;  /* 0x0000ca000a5c7983 */ /* 0x000f620000100000 */
[----:B------:R-:W-:Y:S01]  /*1238e0*/  IMAD.SHL.U32 R54, R74, 0x100, RZ ;  /* 0x000001004a367824 */ /* 0x000fe200078e00ff */
[----:B------:R-:W-:Y:S01]  /*1238f0*/  LOP3.LUT R17, R17, R57, R47, 0xfe, !PT ;  /* 0x0000003911117212 */ /* 0x000fe200078efe2f */
[----:B------:R-:W-:Y:S01]  /*123900*/  IMAD.SHL.U32 R89, R89, 0x100, RZ ;  /* 0x0000010059597824 */ /* 0x000fe200078e00ff */
[----:B------:R-:W5:Y:S01]  /*123910*/  LDL.U8 R98, [R10+0xcd] ;  /* 0x0000cd000a627983 */ /* 0x000f620000100000 */
[----:B------:R-:W-:-:S03]  /*123920*/  IMAD.WIDE.U32 R78, R78, 0x10000, RZ ;  /* 0x000100004e4e7825 */ /* 0x000fc600078e00ff */
[----:B------:R-:W5:Y:S01]  /*123930*/  LDL.U8 R94, [R10+0xce] ;  /* 0x0000ce000a5e7983 */ /* 0x000f620000100000 */
[----:B------:R-:W-:Y:S01]  /*123940*/  IMAD.WIDE.U32 R18, R75, 0x1000000, RZ ;  /* 0x010000004b127825 */ /* 0x000fe200078e00ff */
[----:B------:R-:W-:Y:S02]  /*123950*/  SHF.L.U64.HI R75, R74, 0x8, RZ ;  /* 0x000000084a4b7819 */ /* 0x000fe400000102ff */
[----:B------:R-:W5:Y:S01]  /*123960*/  LDL.U8 R90, [R10+0xc3] ;  /* 0x0000c3000a5a7983 */ /* 0x000f620000100000 */
[----:B------:R-:W-:Y:S01]  /*123970*/  LOP3.LUT R73, R54, 0xffff00ff, R73, 0xf8, !PT ;  /* 0xffff00ff36497812 */ /* 0x000fe200078ef849 */
[----:B------:R-:W-:Y:S02]  /*123980*/  IMAD.SHL.U32 R54, R84, 0x100, RZ ;  /* 0x0000010054367824 */ /* 0x000fe400078e00ff */
[----:B------:R-:W5:Y:S01]  /*123990*/  LDL.U8 R93, [R10+0xcc] ;  /* 0x0000cc000a5d7983 */ /* 0x000f620000100000 */
[----:B------:R-:W-:Y:S02]  /*1239a0*/  LOP3.LUT R88, R89, R17, R88, 0xfe, !PT ;  /* 0x0000001159587212 */ /* 0x000fe400078efe58 */
[----:B------:R-:W-:Y:S01]  /*1239b0*/  LOP3.LUT R19, R19, R75, R79, 0xfe, !PT ;  /* 0x0000004b13137212 */ /* 0x000fe200078efe4f */
[----:B------:R-:W5:Y:S01]  /*1239c0*/  LDL.U8 R96, [R10+0xc5] ;  /* 0x0000c5000a607983 */ /* 0x000f620000100000 */
[----:B------:R-:W-:-:S03]  /*1239d0*/  IMAD.U32 R48, R48, 0x10000, RZ ;  /* 0x0001000030307824 */ /* 0x000fc600078e00ff */
[----:B------:R-:W5:Y:S01]  /*1239e0*/  LDL.U8 R99, [R10+0xc0] ;  /* 0x0000c0000a637983 */ /* 0x000f620000100000 */
[----:B------:R-:W-:-:S03]  /*1239f0*/  IMAD.SHL.U32 R17, R25, 0x1000000, RZ ;  /* 0x0100000019117824 */ /* 0x000fc600078e00ff */
[----:B------:R-:W5:Y:S01]  /*123a00*/  LDL.U8 R97, [R10+0xc4] ;  /* 0x0000c4000a617983 */ /* 0x000f620000100000 */
[----:B------:R-:W-:-:S03]  /*123a10*/  IMAD.SHL.U32 R55, R80, 0x100, RZ ;  /* 0x0000010050377824 */ /* 0x000fc600078e00ff */
[----:B------:R-:W5:Y:S01]  /*123a20*/  LDL.U8 R91, [R10+0xc6] ;  /* 0x0000c6000a5b7983 */ /* 0x000f620000100000 */
[----:B------:R-:W-:Y:S02]  /*123a30*/  LOP3.LUT R47, R20, 0xff, RZ, 0xc0, !PT ;  /* 0x000000ff142f7812 */ /* 0x000fe400078ec0ff */
[----:B------:R-:W-:Y:S01]  /*123a40*/  LOP3.LUT R20, R17, R88, R48, 0xfe, !PT ;  /* 0x0000005811147212 */ /* 0x000fe200078efe30 */
[----:B------:R-:W5:Y:S01]  /*123a50*/  LDL.U8 R95, [R10+0xc8] ;  /* 0x0000c8000a5f7983 */ /* 0x000f620000100000 */
[----:B------:R-:W-:Y:S01]  /*123a60*/  LOP3.LUT R83, R54, 0xffff00ff, R83, 0xf8, !PT ;  /* 0xffff00ff36537812 */ /* 0x000fe200078ef853 */
[----:B------:R-:W-:Y:S02]  /*123a70*/  IMAD.SHL.U32 R48, R47, 0x100, RZ ;  /* 0x000001002f307824 */ /* 0x000fe400078e00ff */
[----:B------:R-:W-:Y:S02]  /*123a80*/  IMAD.U32 R81, R81, 0x10000, RZ ;  /* 0x0001000051517824 */ /* 0x000fe400078e00ff */
[----:B------:R-:W-:Y:S01]  /*123a90*/  IMAD.SHL.U32 R82, R82, 0x1000000, RZ ;  /* 0x0100000052527824 */ /* 0x000fe200078e00ff */
[----:B------:R-:W-:Y:S01]  /*123aa0*/  LOP3.LUT R78, R18, R73, R78, 0xfe, !PT ;  /* 0x00000049124e7212 */ /* 0x000fe200078efe4e */
[----:B------:R-:W5:Y:S01]  /*123ab0*/  LDL.U8 R89, [R10+0xd5] ;  /* 0x0000d5000a597983 */ /* 0x000f620000100000 */
[----:B------:R-:W-:-:S02]  /*123ac0*/  LOP3.LUT R55, R55, R19, R76, 0xfe, !PT ;  /* 0x0000001337377212 */ /* 0x000fc400078efe4c */
[----:B------:R-:W-:Y:S01]  /*123ad0*/  LOP3.LUT R46, R16, R83, R46, 0xfe, !PT ;  /* 0x00000053102e7212 */ /* 0x000fe200078efe2e */
[----:B------:R-:W5:Y:S01]  /*123ae0*/  LDL.U8 R76, [R10+0xd2] ;  /* 0x0000d2000a4c7983 */ /* 0x000f620000100000 */
[----:B------:R-:W-:Y:S01]  /*123af0*/  LOP3.LUT R25, R82, R55, R81, 0xfe, !PT ;  /* 0x0000003752197212 */ /* 0x000fe200078efe51 */
[----:B------:R-:W-:Y:S01]  /*123b00*/  IMAD.WIDE.U32 R16, R44, 0x10000, RZ ;  /* 0x000100002c107825 */ /* 0x000fe200078e00ff */
[----:B------:R-:W-:Y:S01]  /*123b10*/  SHF.L.U64.HI R47, R47, 0x8, RZ ;  /* 0x000000082f2f7819 */ /* 0x000fe200000102ff */
[----:B------:R-:W5:Y:S02]  /*123b20*/  LDL.U8 R44, [R10+0xac] ;  /* 0x0000ac000a2c7983 */ /* 0x000f640000100000 */
[----:B------:R-:W-:Y:S02]  /*123b30*/  IMAD.WIDE.U32 R18, R42, 0x1000000, RZ ;  /* 0x010000002a127825 */ /* 0x000fe400078e00ff */
[----:B------:R-:W5:Y:S01]  /*123b40*/  LDL.U8 R42, [R10+0xa4] ;  /* 0x0000a4000a2a7983 */ /* 0x000f620000100000 */
[----:B------:R-:W-:-:S02]  /*123b50*/  LOP3.LUT R55, R48, 0xffff00ff, R41, 0xf8, !PT ;  /* 0xffff00ff30377812 */ /* 0x000fc400078ef829 */
[----:B------:R-:W-:Y:S01]  /*123b60*/  LOP3.LUT R35, R35, 0xff, RZ, 0xc0, !PT ;  /* 0x000000ff23237812 */ /* 0x000fe200078ec0ff */
[----:B------:R-:W5:Y:S01]  /*123b70*/  LDL.U8 R48, [R10+0xa7] ;  /* 0x0000a7000a307983 */ /* 0x000f620000100000 */
[----:B------:R-:W-:Y:S01]  /*123b80*/  LOP3.LUT R16, R18, R55, R16, 0xfe, !PT ;  /* 0x0000003712107212 */ /* 0x000fe200078efe10 */
[----:B------:R-:W-:Y:S01]  /*123b90*/  IMAD.SHL.U32 R41, R38, 0x100, RZ ;  /* 0x0000010026297824 */ /* 0x000fe200078e00ff */
[----:B------:R-:W-:Y:S01]  /*123ba0*/  LOP3.LUT R47, R19, R47, R17, 0xfe, !PT ;  /* 0x0000002f132f7212 */ /* 0x000fe200078efe11 */
[----:B------:R-:W-:Y:S01]  /*123bb0*/  IMAD.SHL.U32 R18, R35, 0x100, RZ ;  /* 0x0000010023127824 */ /* 0x000fe200078e00ff */
[----:B------:R-:W5:Y:S02]  /*123bc0*/  LDL.U8 R38, [R10+0x9d] ;  /* 0x00009d000a267983 */ /* 0x000f640000100000 */
[----:B------:R-:W-:Y:S02]  /*123bd0*/  LOP3.LUT R47, R41, R47, R30, 0xfe, !PT ;  /* 0x0000002f292f7212 */ /* 0x000fe400078efe1e */
[----:B------:R-:W5:Y:S01]  /*123be0*/  LDL.U8 R30, [R10+0xa5] ;  /* 0x0000a5000a1e7983 */ /* 0x000f620000100000 */
[----:B------:R-:W-:-:S02]  /*123bf0*/  LOP3.LUT R81, R18, 0xffff00ff, R31, 0xf8, !PT ;  /* 0xffff00ff12517812 */ /* 0x000fc400078ef81f */
[----:B------:R-:W-:Y:S01]  /*123c00*/  SHF.L.U64.HI R35, R35, 0x8, RZ ;  /* 0x0000000823237819 */ /* 0x000fe200000102ff */
[----:B------:R-:W5:Y:S01]  /*123c10*/  LDL.U8 R31, [R10+0xa6] ;  /* 0x0000a6000a1f7983 */ /* 0x000f620000100000 */
[----:B------:R-:W-:-:S03]  /*123c20*/  IMAD.WIDE.U32 R18, R23, 0x10000, RZ ;  /* 0x0001000017127825 */ /* 0x000fc600078e00ff */
        /* <DEDUP_REMOVED lines=8> */
[----:B------:R-:W-:-:S03]  /*123cb0*/  IMAD.U32 R34, R34, 0x10000, RZ ;  /* 0x0001000022227824 */ /* 0x000fc600078e00ff */
[----:B------:R-:W5:Y:S01]  /*123cc0*/  LDL.U8 R35, [R10+0xbb] ;  /* 0x0000bb000a237983 */ /* 0x000f620000100000 */
[----:B------:R-:W-:Y:S02]  /*123cd0*/  IMAD.SHL.U32 R45, R45, 0x1000000, RZ ;  /* 0x010000002d2d7824 */ /* 0x000fe400078e00ff */
[----:B------:R-:W-:Y:S02]  /*123ce0*/  IMAD.U32 R52, R52, 0x10000, RZ ;  /* 0x0001000034347824 */ /* 0x000fe400078e00ff */
[----:B------:R-:W-:Y:S01]  /*123cf0*/  IMAD.SHL.U32 R53, R53, 0x1000000, RZ ;  /* 0x0100000035357824 */ /* 0x000fe200078e00ff */
[----:B------:R-:W-:Y:S01]  /*123d00*/  LOP3.LUT R34, R45, R47, R34, 0xfe, !PT ;  /* 0x0000002f2d227212 */ /* 0x000fe200078efe22 */
[----:B------:R-:W5:Y:S01]  /*123d10*/  LDL.U8 R23, [R10+0xbf] ;  /* 0x0000bf000a177983 */ /* 0x000f620000100000 */
[----:B------:R-:W-:Y:S02]  /*123d20*/  LOP3.LUT R36, R36, 0xff, RZ, 0xc0, !PT ;  /* 0x000000ff24247812 */ /* 0x000fe400078ec0ff */
[----:B------:R-:W-:Y:S01]  /*123d30*/  LOP3.LUT R81, R22, R81, R18, 0xfe, !PT ;  /* 0x0000005116517212 */ /* 0x000fe200078efe12 */
[----:B------:R-:W5:Y:S01]  /*123d40*/  LDL.64 R54, [R10+0x20] ;  /* 0x000020000a367983 */ /* 0x000f620000100a00 */
[----:B------:R-:W-:Y:S01]  /*123d50*/  LOP3.LUT R45, R53, R17, R52, 0xfe, !PT ;  /* 0x00000011352d7212 */ /* 0x000fe200078efe34 */
[----:B------:R-:W-:-:S02]  /*123d60*/  IMAD.SHL.U32 R18, R36, 0x100, RZ ;  /* 0x0000010024127824 */ /* 0x000fc400078e00ff */
[----:B------:R-:W5:Y:S03]  /*123d70*/  LDL.U8 R17, [R10+0xb7] ;  /* 0x0000b7000a117983 */ /* 0x000f660000100000 */
[----:B------:R-:W-:Y:S01]  /*123d80*/  LOP3.LUT R47, R18, 0xffff00ff, R27, 0xf8, !PT ;  /* 0xffff00ff122f7812 */ /* 0x000fe200078ef81b */
[----:B------:R-:W-:Y:S01]  /*123d90*/  IMAD.WIDE.U32 R18, R29, 0x1000000, RZ ;  /* 0x010000001d127825 */ /* 0x000fe200078e00ff */
[----:B------:R-:W5:Y:S04]  /*123da0*/  LDL.U8 R22, [R10+0xcf] ;  /* 0x0000cf000a167983 */ /* 0x000f680000100000 */
[----:B------:R-:W5:Y:S01]  /*123db0*/  LDL.U8 R29, [R10+0xcb] ;  /* 0x0000cb000a1d7983 */ /* 0x000f620000100000 */
[----:B------:R-:W-:Y:S01]  /*123dc0*/  IMAD.WIDE.U32 R26, R26, 0x10000, RZ ;  /* 0x000100001a1a7825 */ /* 0x000fe200078e00ff */
[----:B------:R-:W-:-:S02]  /*123dd0*/  SHF.L.U64.HI R75, R36, 0x8, RZ ;  /* 0x00000008244b7819 */ /* 0x000fc400000102ff */
[----:B------:R-:W-:Y:S01]  /*123de0*/  LOP3.LUT R74, R56, 0xff, RZ, 0xc0, !PT ;  /* 0x000000ff384a7812 */ /* 0x000fe200078ec0ff */
[----:B------:R-:W5:Y:S01]  /*123df0*/  LDL.U8 R36, [R10+0xd1] ;  /* 0x0000d1000a247983 */ /* 0x000f620000100000 */
[----:B------:R-:W-:Y:S02]  /*123e00*/  LOP3.LUT R75, R19, R75, R27, 0xfe, !PT ;  /* 0x0000004b134b7212 */ /* 0x000fe400078efe1b */
[----:B------:R-:W-:Y:S01]  /*123e10*/  LOP3.LUT R84, R18, R47, R26, 0xfe, !PT ;  /* 0x0000002f12547212 */ /* 0x000fe200078efe1a */
[----:B------:R-:W5:Y:S01]  /*123e20*/  LDL.64 R52, [R10+0x40] ;  /* 0x000040000a347983 */ /* 0x000f620000100a00 */
[----:B------:R-:W-:-:S03]  /*123e30*/  IMAD.WIDE.U32 R26, R72, 0x10000, RZ ;  /* 0x00010000481a7825 */ /* 0x000fc600078e00ff */
[----:B------:R-:W5:Y:S01]  /*123e40*/  LDL.64 R56, [R10] ;  /* 0x000000000a387983 */ /* 0x000f620000100a00 */
[----:B------:R-:W-:Y:S01]  /*123e50*/  IMAD.WIDE.U32 R18, R71, 0x1000000, RZ ;  /* 0x0100000047127825 */ /* 0x000fe200078e00ff */
[----:B------:R-:W-:Y:S02]  /*123e60*/  SHF.L.U64.HI R71, R74, 0x8, RZ ;  /* 0x000000084a477819 */ /* 0x000fe400000102ff */
[----:B------:R-:W5:Y:S01]  /*123e70*/  LDL.U8 R47, [R10+0xc7] ;  /* 0x0000c7000a2f7983 */ /* 0x000f620000100000 */
[----:B------:R-:W-:Y:S01]  /*123e80*/  IMAD.SHL.U32 R72, R49, 0x100, RZ ;  /* 0x0000010031487824 */ /* 0x000fe200078e00ff */
[----:B------:R-:W-:Y:S01]  /*123e90*/  LOP3.LUT R27, R19, R71, R27, 0xfe, !PT ;  /* 0x00000047131b7212 */ /* 0x000fe200078efe1b */
[----:B------:R-:W-:Y:S01]  /*123ea0*/  IMAD.SHL.U32 R49, R70, 0x100, RZ ;  /* 0x0000010046317824 */ /* 0x000fe200078e00ff */
[----:B------:R-:W5:Y:S04]  /*123eb0*/  LDL.U8 R82, [R10+0xd3] ;  /* 0x0000d3000a527983 */ /* 0x000f680000100000 */
[----:B------:R-:W-:Y:S01]  /*123ec0*/  LOP3.LUT R27, R49, R27, R32, 0xfe, !PT ;  /* 0x0000001b311b7212 */ /* 0x000fe200078efe20 */
[----:B------:R-:W5:Y:S04]  /*123ed0*/  LDL.U8 R86, [R10+0xd9] ;  /* 0x0000d9000a567983 */ /* 0x000f680000100000 */
[----:B------:R-:W5:Y:S01]  /*123ee0*/  LDL.U8 R32, [R10+0xd0] ;  /* 0x0000d0000a207983 */ /* 0x000f620000100000 */
[----:B------:R-:W-:Y:S01]  /*123ef0*/  IMAD.SHL.U32 R74, R74, 0x100, RZ ;  /* 0x000001004a4a7824 */ /* 0x000fe200078e00ff */
[----:B------:R-:W-:-:S02]  /*123f00*/  LOP3.LUT R75, R72, R75, R39, 0xfe, !PT ;  /* 0x0000004b484b7212 */ /* 0x000fc400078efe27 */
[----:B------:R-:W5:Y:S02]  /*123f10*/  LDL.U8 R39, [R10+0xd4] ;  /* 0x0000d4000a277983 */ /* 0x000f640000100000 */
[----:B------:R-:W-:Y:S02]  /*123f20*/  LOP3.LUT R73, R74, 0xffff00ff, R37, 0xf8, !PT ;  /* 0xffff00ff4a497812 */ /* 0x000fe400078ef825 */
[----:B------:R-:W5:Y:S01]  /*123f30*/  LDL.U8 R49, [R10+0xd6] ;  /* 0x0000d6000a317983 */ /* 0x000f620000100000 */
[----:B------:R-:W-:-:S03]  /*123f40*/  LOP3.LUT R71, R59, 0xff, RZ, 0xc0, !PT ;  /* 0x000000ff3b477812 */ /* 0x000fc600078ec0ff */
[----:B------:R-:W5:Y:S01]  /*123f50*/  LDL.U8 R37, [R10+0xd7] ;  /* 0x0000d7000a257983 */ /* 0x000f620000100000 */
[----:B------:R-:W-:Y:S02]  /*123f60*/  IMAD.U32 R19, R69, 0x10000, RZ ;  /* 0x0001000045137824 */ /* 0x000fe400078e00ff */
[----:B------:R-:W-:Y:S01]  /*123f70*/  IMAD.SHL.U32 R72, R40, 0x1000000, RZ ;  /* 0x0100000028487824 */ /* 0x000fe200078e00ff */
[----:B------:R-:W5:Y:S01]  /*123f80*/  LDL.U8 R79, [R10+0xdc] ;  /* 0x0000dc000a4f7983 */ /* 0x000f620000100000 */
[----:B------:R-:W-:Y:S02]  /*123f90*/  IMAD.U32 R61, R61, 0x10000, RZ ;  /* 0x000100003d3d7824 */ /* 0x000fe400078e00ff */
[----:B------:R-:W-:Y:S01]  /*123fa0*/  IMAD.SHL.U32 R70, R33, 0x1000000, RZ ;  /* 0x0100000021467824 */ /* 0x000fe200078e00ff */
[----:B------:R-:W5:Y:S01]  /*123fb0*/  LDL.U8 R87, [R10+0xde] ;  /* 0x0000de000a577983 */ /* 0x000f620000100000 */
[----:B------:R-:W-:Y:S01]  /*123fc0*/  IMAD.SHL.U32 R74, R71, 0x100, RZ ;  /* 0x00000100474a7824 */ /* 0x000fe200078e00ff */
[----:B------:R-:W-:-:S02]  /*123fd0*/  LOP3.LUT R33, R18, R73, R26, 0xfe, !PT ;  /* 0x0000004912217212 */ /* 0x000fc400078efe1a */
[----:B------:R-:W-:Y:S01]  /*123fe0*/  LOP3.LUT R19, R72, R27, R19, 0xfe, !PT ;  /* 0x0000001b48137212 */ /* 0x000fe200078efe13 */
[----:B------:R-:W5:Y:S01]  /*123ff0*/  LDL.U8 R18, [R10+0xdb] ;  /* 0x0000db000a127983 */ /* 0x000f620000100000 */
[----:B------:R-:W-:Y:S01]  /*124000*/  LOP3.LUT R40, R70, R75, R61, 0xfe, !PT ;  /* 0x0000004b46287212 */ /* 0x000fe200078efe3d */
[----:B------:R-:W-:Y:S01]  /*124010*/  IMAD.WIDE.U32 R60, R60, 0x10000, RZ ;  /* 0x000100003c3c7825 */ /* 0x000fe200078e00ff */
[----:B------:R-:W-:Y:S01]  /*124020*/  LOP3.LUT R69, R28, 0xff, RZ, 0xc0, !PT ;  /* 0x000000ff1c457812 */ /* 0x000fe200078ec0ff */
[----:B------:R-:W5:Y:S01]  /*124030*/  LDL.U8 R27, [R10+0xda] ;  /* 0x0000da000a1b7983 */ /* 0x000f620000100000 */
[----:B------:R-:W-:Y:S01]  /*124040*/  SHF.L.U64.HI R71, R71, 0x8, RZ ;  /* 0x0000000847477819 */ /* 0x000fe200000102ff */
[----:B------:R-:W-:Y:S02]  /*124050*/  IMAD.WIDE.U32 R58, R58, 0x1000000, RZ ;  /* 0x010000003a3a7825 */ /* 0x000fe400078e00ff */
[----:B------:R-:W5:Y:S01]  /*124060*/  LDL.U8 R80, [R10+0xdf] ;  /* 0x0000df000a507983 */ /* 0x000f620000100000 */
[----:B------:R-:W-:Y:S01]  /*124070*/  LOP3.LUT R43, R74, 0xffff00ff, R43, 0xf8, !PT ;  /* 0xffff00ff4a2b7812 */ /* 0x000fe200078ef82b */
[----:B------:R-:W-:Y:S01]  /*124080*/  IMAD.SHL.U32 R70, R69, 0x100, RZ ;  /* 0x0000010045467824 */ /* 0x000fe200078e00ff */
[----:B------:R-:W-:Y:S01]  /*124090*/  LOP3.LUT R121, R65, 0xff, RZ, 0xc0, !PT ;  /* 0x000000ff41797812 */ /* 0x000fe200078ec0ff */
[----:B------:R-:W5:Y:S01]  /*1240a0*/  LDL.U8 R88, [R10+0xd8] ;  /* 0x0000d8000a587983 */ /* 0x000f620000100000 */
[----:B------:R-:W-:-:S02]  /*1240b0*/  LOP3.LUT R26, R59, R71, R61, 0xfe, !PT ;  /* 0x000000473b1a7212 */ /* 0x000fc400078efe3d */
[----:B------:R-:W-:Y:S01]  /*1240c0*/  LOP3.LUT R28, R58, R43, R60, 0xfe, !PT ;  /* 0x0000002b3a1c7212 */ /* 0x000fe200078efe3c */
[----:B------:R-:W-:Y:S01]  /*1240d0*/  IMAD.SHL.U32 R71, R121, 0x100, RZ ;  /* 0x0000010079477824 */ /* 0x000fe200078e00ff */
[----:B------:R-:W5:Y:S01]  /*1240e0*/  LDL.64 R58, [R10+0x48] ;  /* 0x000048000a3a7983 */ /* 0x000f620000100a00 */
[----:B------:R-:W-:Y:S01]  /*1240f0*/  LOP3.LUT R73, R70, 0xffff00ff, R67, 0xf8, !PT ;  /* 0xffff00ff46497812 */ /* 0x000fe200078ef843 */
[----:B------:R-:W-:Y:S01]  /*124100*/  IMAD.WIDE.U32 R60, R63, 0x1000000, RZ ;  /* 0x010000003f3c7825 */ /* 0x000fe200078e00ff */
[----:B------:R-:W-:Y:S01]  /*124110*/  SHF.L.U64.HI R119, R69, 0x8, RZ ;  /* 0x0000000845777819 */ /* 0x000fe200000102ff */
[----:B------:R-:W5:Y:S01]  /*124120*/  LDL.U8 R43, [R10+0xdd] ;  /* 0x0000dd000a2b7983 */ /* 0x000f620000100000 */
[----:B------:R-:W-:Y:S01]  /*124130*/  SHF.L.U64.HI R121, R121, 0x8, RZ ;  /* 0x0000000879797819 */ /* 0x000fe200000102ff */
[----:B------:R-:W-:Y:S02]  /*124140*/  IMAD.WIDE.U32 R66, R66, 0x10000, RZ ;  /* 0x0001000042427825 */ /* 0x000fe400078e00ff */
[----:B------:R-:W5:Y:S02]  /*124150*/  LDL.64 R74, [R10+0x58] ;  /* 0x000058000a4a7983 */ /* 0x000f640000100a00 */
[----:B------:R-:W-:-:S04]  /*124160*/  IMAD.WIDE.U32 R62, R62, 0x10000, RZ ;  /* 0x000100003e3e7825 */ /* 0x000fc800078e00ff */
[----:B------:R-:W-:Y:S01]  /*124170*/  IMAD.WIDE.U32 R64, R64, 0x1000000, RZ ;  /* 0x0100000040407825 */ /* 0x000fe200078e00ff */
[----:B------:R-:W-:Y:S02]  /*124180*/  LOP3.LUT R69, R71, 0xffff00ff, R68, 0xf8, !PT ;  /* 0xffff00ff47457812 */ /* 0x000fe400078ef844 */
[----:B------:R-:W-:Y:S01]  /*124190*/  LOP3.LUT R119, R61, R119, R67, 0xfe, !PT ;  /* 0x000000773d777212 */ /* 0x000fe200078efe43 */
[----:B------:R-:W5:Y:S01]  /*1241a0*/  LDL.64 R70, [R10+0x18] ;  /* 0x000018000a467983 */ /* 0x000f620000100a00 */
[----:B------:R-:W-:Y:S02]  /*1241b0*/  LOP3.LUT R118, R60, R73, R66, 0xfe, !PT ;  /* 0x000000493c767212 */ /* 0x000fe400078efe42 */
[----:B------:R-:W-:Y:S01]  /*1241c0*/  LOP3.LUT R121, R65, R121, R63, 0xfe, !PT ;  /* 0x0000007941797212 */ /* 0x000fe200078efe3f */
[----:B------:R-:W5:Y:S01]  /*1241d0*/  LDL.64 R60, [R10+0x28] ;  /* 0x000028000a3c7983 */ /* 0x000f620000100a00 */
[----:B------:R-:W-:-:S03]  /*1241e0*/  LOP3.LUT R120, R64, R69, R62, 0xfe, !PT ;  /* 0x0000004540787212 */ /* 0x000fc600078efe3e */
[----:B------:R-:W5:Y:S04]  /*1241f0*/  LDL.64 R62, [R10+0x8] ;  /* 0x000008000a3e7983 */ /* 0x000f680000100a00 */
[----:B------:R-:W5:Y:S04]  /*124200*/  LDL.64 R64, [R10+0x30] ;  /* 0x000030000a407983 */ /* 0x000f680000100a00 */
[----:B------:R-:W5:Y:S04]  /*124210*/  LDL.64 R66, [R10+0x10] ;  /* 0x000010000a427983 */ /* 0x000f680000100a00 */
[----:B------:R-:W5:Y:S04]  /*124220*/  LDL.64 R68, [R10+0x38] ;  /* 0x000038000a447983 */ /* 0x000f680000100a00 */
[----:B------:R-:W5:Y:S01]  /*124230*/  LDL.64 R72, [R10+0x50] ;  /* 0x000050000a487983 */ /* 0x000f620000100a00 */
[----:B------:R-:W-:-:S02]  /*124240*/  IMAD.SHL.U32 R117, R117, 0x100, RZ ;  /* 0x0000010075757824 */ /* 0x000fc400078e00ff */
[----:B------:R-:W-:Y:S02]  /*124250*/  IMAD.U32 R115, R115, 0x10000, RZ ;  /* 0x0001000073737824 */ /* 0x000fe400078e00ff */
[----:B------:R-:W-:Y:S02]  /*124260*/  IMAD.U32 R116, R116, 0x10000, RZ ;  /* 0x0001000074747824 */ /* 0x000fe400078e00ff */
[----:B---3--:R-:W-:Y:S02]  /*124270*/  IMAD.SHL.U32 R110, R110, 0x100, RZ ;  /* 0x000001006e6e7824 */ /* 0x008fe400078e00ff */
[----:B----4-:R-:W-:Y:S02]  /*124280*/  IMAD.SHL.U32 R108, R108, 0x100, RZ ;  /* 0x000001006c6c7824 */ /* 0x010fe400078e00ff */
[----:B--2---:R-:W-:Y:S02]  /*124290*/  IMAD.U32 R103, R103, 0x10000, RZ ;  /* 0x0001000067677824 */ /* 0x004fe400078e00ff */
[----:B-----5:R-:W-:-:S02]  /*1242a0*/  IMAD.U32 R106, R106, 0x10000, RZ ;  /* 0x000100006a6a7824 */ /* 0x020fc400078e00ff */
[----:B------:R-:W-:Y:S02]  /*1242b0*/  IMAD.SHL.U32 R98, R98, 0x100, RZ ;  /* 0x0000010062627824 */ /* 0x000fe400078e00ff */
[----:B------:R-:W-:Y:S01]  /*1242c0*/  IMAD.SHL.U32 R96, R96, 0x100, RZ ;  /* 0x0000010060607824 */ /* 0x000fe200078e00ff */
[----:B------:R-:W-:Y:S01]  /*1242d0*/  LOP3.LUT R44, R117, R121, R44, 0xfe, !PT ;  /* 0x00000079752c7212 */ /* 0x000fe200078efe2c */
[----:B------:R-:W-:Y:S02]  /*1242e0*/  IMAD.SHL.U32 R48, R48, 0x1000000, RZ ;  /* 0x0100000030307824 */ /* 0x000fe400078e00ff */
[----:B------:R-:W-:Y:S02]  /*1242f0*/  IMAD.SHL.U32 R38, R38, 0x100, RZ ;  /* 0x0000010026267824 */ /* 0x000fe400078e00ff */
[----:B------:R-:W-:Y:S02]  /*124300*/  IMAD.SHL.U32 R30, R30, 0x100, RZ ;  /* 0x000001001e1e7824 */ /* 0x000fe400078e00ff */
[----:B------:R-:W-:-:S03]  /*124310*/  IMAD.U32 R31, R31, 0x10000, RZ ;  /* 0x000100001f1f7824 */ /* 0x000fc600078e00ff */
[----:B------:R-:W-:Y:S02]  /*124320*/  LOP3.LUT R42, R30, R119, R42, 0xfe, !PT ;  /* 0x000000771e2a7212 */ /* 0x000fe400078efe2a */
[----:B------:R-:W-:Y:S01]  /*124330*/  LOP3.LUT R26, R38, R26, R41, 0xfe, !PT ;  /* 0x0000001a261a7212 */ /* 0x000fe200078efe29 */
[----:B------:R-:W-:Y:S02]  /*124340*/  IMAD.SHL.U32 R38, R114, 0x1000000, RZ ;  /* 0x0100000072267824 */ /* 0x000fe400078e00ff */
[----:B------:R-:W-:Y:S01]  /*124350*/  IMAD.SHL.U32 R41, R21, 0x1000000, RZ ;  /* 0x0100000015297824 */ /* 0x000fe200078e00ff */
[----:B------:R-:W-:Y:S02]  /*124360*/  LOP3.LUT R21, R48, R42, R31, 0xfe, !PT ;  /* 0x0000002a30157212 */ /* 0x000fe400078efe1f */
[----:B------:R-:W-:Y:S01]  /*124370*/  LOP3.LUT R42, R113, 0xff, RZ, 0xc0, !PT ;  /* 0x000000ff712a7812 */ /* 0x000fe200078ec0ff */
[----:B------:R-:W-:Y:S01]  /*124380*/  IMAD.WIDE.U32 R30, R112, 0x10000, RZ ;  /* 0x00010000701e7825 */ /* 0x000fe200078e00ff */
[----:B------:R-:W-:-:S02]  /*124390*/  LOP3.LUT R38, R38, R26, R115, 0xfe, !PT ;  /* 0x0000001a26267212 */ /* 0x000fc400078efe73 */
[----:B------:R-:W-:Y:S01]  /*1243a0*/  LOP3.LUT R26, R41, R44, R116, 0xfe, !PT ;  /* 0x0000002c291a7212 */ /* 0x000fe200078efe74 */
[----:B------:R-:W-:Y:S01]  /*1243b0*/  IMAD.WIDE.U32 R112, R104, 0x10000, RZ ;  /* 0x0001000068707825 */ /* 0x000fe200078e00ff */
[----:B------:R-:W-:-:S03]  /*1243c0*/  LOP3.LUT R24, R24, 0xff, RZ, 0xc0, !PT ;  /* 0x000000ff18187812 */ /* 0x000fc600078ec0ff */
[----:B------:R-:W-:Y:S01]  /*1243d0*/  IMAD.WIDE.U32 R116, R35, 0x1000000, RZ ;  /* 0x0100000023747825 */ /* 0x000fe200078e00ff */
[----:B------:R-:W-:Y:S02]  /*1243e0*/  SHF.L.U64.HI R35, R42, 0x8, RZ ;  /* 0x000000082a237819 */ /* 0x000fe400000102ff */
[----:B------:R-:W-:Y:S01]  /*1243f0*/  SHF.L.U64.HI R41, R24, 0x8, RZ ;  /* 0x0000000818297819 */ /* 0x000fe200000102ff */
[----:B------:R-:W-:-:S04]  /*124400*/  IMAD.WIDE.U32 R114, R102, 0x1000000, RZ ;  /* 0x0100000066727825 */ /* 0x000fc800078e00ff */
[----:B------:R-:W-:Y:S01]  /*124410*/  IMAD.SHL.U32 R44, R24, 0x100, RZ ;  /* 0x00000100182c7824 */ /* 0x000fe200078e00ff */
[----:B------:R-:W-:Y:S01]  /*124420*/  LOP3.LUT R24, R117, R35, R113, 0xfe, !PT ;  /* 0x0000002375187212 */ /* 0x000fe200078efe71 */
[----:B------:R-:W-:Y:S01]  /*124430*/  IMAD.SHL.U32 R42, R42, 0x100, RZ ;  /* 0x000001002a2a7824 */ /* 0x000fe200078e00ff */
[----:B------:R-:W-:Y:S02]  /*124440*/  LOP3.LUT R31, R115, R41, R31, 0xfe, !PT ;  /* 0x00000029731f7212 */ /* 0x000fe400078efe1f */
[----:B------:R-:W-:Y:S01]  /*124450*/  LOP3.LUT R105, R110, R24, R105, 0xfe, !PT ;  /* 0x000000186e697212 */ /* 0x000fe200078efe69 */
[----:B------:R-:W-:Y:S01]  /*124460*/  IMAD.SHL.U32 R23, R23, 0x1000000, RZ ;  /* 0x0100000017177824 */ /* 0x000fe200078e00ff */
[----:B------:R-:W-:Y:S01]  /*124470*/  LOP3.LUT R111, R44, 0xffff00ff, R111, 0xf8, !PT ;  /* 0xffff00ff2c6f7812 */ /* 0x000fe200078ef86f */
[----:B------:R-:W-:Y:S01]  /*124480*/  IMAD.SHL.U32 R24, R17, 0x1000000, RZ ;  /* 0x0100000011187824 */ /* 0x000fe200078e00ff */
[----:B------:R-:W-:Y:S02]  /*124490*/  LOP3.LUT R108, R108, R31, R109, 0xfe, !PT ;  /* 0x0000001f6c6c7212 */ /* 0x000fe400078efe6d */
[----:B------:R-:W-:-:S02]  /*1244a0*/  LOP3.LUT R107, R42, 0xffff00ff, R107, 0xf8, !PT ;  /* 0xffff00ff2a6b7812 */ /* 0x000fc400078ef86b */
[----:B------:R-:W-:Y:S02]  /*1244b0*/  LOP3.LUT R42, R101, 0xff, RZ, 0xc0, !PT ;  /* 0x000000ff652a7812 */ /* 0x000fe400078ec0ff */
[----:B------:R-:W-:Y:S01]  /*1244c0*/  LOP3.LUT R114, R114, R111, R30, 0xfe, !PT ;  /* 0x0000006f72727212 */ /* 0x000fe200078efe1e */
[----:B------:R-:W-:Y:S01]  /*1244d0*/  IMAD.WIDE.U32 R30, R100, 0x10000, RZ ;  /* 0x00010000641e7825 */ /* 0x000fe200078e00ff */
[----:B------:R-:W-:Y:S02]  /*1244e0*/  LOP3.LUT R17, R24, R108, R103, 0xfe, !PT ;  /* 0x0000006c18117212 */ /* 0x000fe400078efe67 */
[----:B------:R-:W-:Y:S01]  /*1244f0*/  LOP3.LUT R24, R23, R105, R106, 0xfe, !PT ;  /* 0x0000006917187212 */ /* 0x000fe200078efe6a */
[----:B------:R-:W-:Y:S01]  /*124500*/  IMAD.WIDE.U32 R100, R92, 0x10000, RZ ;  /* 0x000100005c647825 */ /* 0x000fe200078e00ff */
[----:B------:R-:W-:-:S03]  /*124510*/  SHF.L.U64.HI R23, R42, 0x8, RZ ;  /* 0x000000082a177819 */ /* 0x000fc600000102ff */
[----:B------:R-:W-:Y:S01]  /*124520*/  IMAD.WIDE.U32 R104, R29, 0x1000000, RZ ;  /* 0x010000001d687825 */ /* 0x000fe200078e00ff */
[----:B------:R-:W-:-:S04]  /*124530*/  LOP3.LUT R83, R83, 0xff, RZ, 0xc0, !PT ;  /* 0x000000ff53537812 */ /* 0x000fc800078ec0ff */
[----:B------:R-:W-:Y:S01]  /*124540*/  LOP3.LUT R23, R105, R23, R101, 0xfe, !PT ;  /* 0x0000001769177212 */ /* 0x000fe200078efe65 */
[----:B------:R-:W-:Y:S02]  /*124550*/  IMAD.U32 R35, R94, 0x10000, RZ ;  /* 0x000100005e237824 */ /* 0x000fe400078e00ff */
[----:B------:R-:W-:Y:S01]  /*124560*/  IMAD.SHL.U32 R22, R22, 0x1000000, RZ ;  /* 0x0100000016167824 */ /* 0x000fe200078e00ff */
[----:B------:R-:W-:Y:S01]  /*124570*/  LOP3.LUT R93, R98, R23, R93, 0xfe, !PT ;  /* 0x00000017625d7212 */ /* 0x000fe200078efe5d */
[----:B------:R-:W-:Y:S01]  /*124580*/  IMAD.WIDE.U32 R102, R90, 0x1000000, RZ ;  /* 0x010000005a667825 */ /* 0x000fe200078e00ff */
[----:B------:R-:W-:-:S03]  /*124590*/  SHF.L.U64.HI R29, R83, 0x8, RZ ;  /* 0x00000008531d7819 */ /* 0x000fc600000102ff */
[----:B------:R-:W-:Y:S01]  /*1245a0*/  IMAD.SHL.U32 R44, R83, 0x100, RZ ;  /* 0x00000100532c7824 */ /* 0x000fe200078e00ff */
[----:B------:R-:W-:Y:S01]  /*1245b0*/  LOP3.LUT R35, R22, R93, R35, 0xfe, !PT ;  /* 0x0000005d16237212 */ /* 0x000fe200078efe23 */
[----:B------:R-:W-:Y:S01]  /*1245c0*/  IMAD.SHL.U32 R42, R42, 0x100, RZ ;  /* 0x000001002a2a7824 */ /* 0x000fe200078e00ff */
[----:B------:R-:W-:Y:S02]  /*1245d0*/  LOP3.LUT R29, R103, R29, R31, 0xfe, !PT ;  /* 0x0000001d671d7212 */ /* 0x000fe400078efe1f */
[----:B------:R-:W-:Y:S02]  /*1245e0*/  LOP3.LUT R36, R36, 0xff, RZ, 0xc0, !PT ;  /* 0x000000ff24247812 */ /* 0x000fe400078ec0ff */
[----:B------:R-:W-:Y:S02]  /*1245f0*/  IADD3 R22, P0, R52, 0x80, RZ ;  /* 0x0000008034167810 */ /* 0x000fe40007f1e0ff */
[----:B------:R-:W-:Y:S02]  /*124600*/  LOP3.LUT R99, R44, 0xffff00ff, R99, 0xf8, !PT ;  /* 0xffff00ff2c637812 */ /* 0x000fe400078ef863 */
[----:B------:R-:W-:Y:S01]  /*124610*/  IADD3 R41, P1, P2, R77, R54, R56 ;  /* 0x000000364d297210 */ /* 0x000fe20007a3e038 */
[----:B------:R-:W-:Y:S01]  /*124620*/  IMAD.SHL.U32 R93, R36, 0x100, RZ ;  /* 0x00000100245d7824 */ /* 0x000fe200078e00ff */
[----:B------:R-:W-:Y:S01]  /*124630*/  LOP3.LUT R96, R96, R29, R97, 0xfe, !PT ;  /* 0x0000001d60607212 */ /* 0x000fe200078efe61 */
[----:B------:R-:W-:Y:S01]  /*124640*/  IMAD.U32 R29, R91, 0x10000, RZ ;  /* 0x000100005b1d7824 */ /* 0x000fe200078e00ff */
[----:B------:R-:W-:Y:S01]  /*124650*/  LOP3.LUT R95, R42, 0xffff00ff, R95, 0xf8, !PT ;  /* 0xffff00ff2a5f7812 */ /* 0x000fe200078ef85f */
[----:B------:R-:W-:Y:S01]  /*124660*/  IMAD.X R23, RZ, RZ, R53, P0 ;  /* 0x000000ffff177224 */ /* 0x000fe200000e0635 */
[----:B------:R-:W-:Y:S01]  /*124670*/  LOP3.LUT R102, R102, R99, R30, 0xfe, !PT ;  /* 0x0000006366667212 */ /* 0x000fe200078efe1e */
[----:B------:R-:W-:Y:S01]  /*124680*/  IMAD.SHL.U32 R42, R47, 0x1000000, RZ ;  /* 0x010000002f2a7824 */ /* 0x000fe200078e00ff */
[----:B------:R-:W-:Y:S01]  /*124690*/  IADD3.X R91, R85, R55, R57, P1, P2 ;  /* 0x00000037555b7210 */ /* 0x000fe20000fe4439 */
[----:B------:R-:W-:Y:S01]  /*1246a0*/  IMAD.WIDE.U32 R30, R76, 0x10000, RZ ;  /* 0x000100004c1e7825 */ /* 0x000fe200078e00ff */
[----:B------:R-:W-:-:S03]  /*1246b0*/  SHF.L.U64.HI R47, R36, 0x8, RZ ;  /* 0x00000008242f7819 */ /* 0x000fc600000102ff */
[----:B------:R-:W-:Y:S01]  /*1246c0*/  IMAD.WIDE.U32 R82, R82, 0x1000000, RZ ;  /* 0x0100000052527825 */ /* 0x000fe200078e00ff */
[----:B------:R-:W-:Y:S02]  /*1246d0*/  LOP3.LUT R93, R93, 0xffff00ff, R32, 0xf8, !PT ;  /* 0xffff00ff5d5d7812 */ /* 0x000fe400078ef820 */
[----:B------:R-:W-:Y:S01]  /*1246e0*/  LOP3.LUT R48, R23, 0x510e527f, R91, 0x96, !PT ;  /* 0x510e527f17307812 */ /* 0x000fe200078e965b */
[----:B------:R-:W-:Y:S01]  /*1246f0*/  IMAD.SHL.U32 R32, R89, 0x100, RZ ;  /* 0x0000010059207824 */ /* 0x000fe200078e00ff */
[----:B------:R-:W-:Y:S02]  /*124700*/  LOP3.LUT R31, R83, R47, R31, 0xfe, !PT ;  /* 0x0000002f531f7212 */ /* 0x000fe400078efe1f */
[----:B------:R-:W-:Y:S02]  /*124710*/  LOP3.LUT R83, R22, 0xade682d1, R41, 0x96, !PT ;  /* 0xade682d116537812 */ /* 0x000fe400078e9629 */
[----:B------:R-:W-:Y:S02]  /*124720*/  IADD3 R47, P0, R48, -0xc4336f8, RZ ;  /* 0xf3bcc908302f7810 */ /* 0x000fe40007f1e0ff */
[----:B------:R-:W-:Y:S01]  /*124730*/  LOP3.LUT R39, R32, R31, R39, 0xfe, !PT ;  /* 0x0000001f20277212 */ /* 0x000fe200078efe27 */
[----:B------:R-:W-:Y:S01]  /*124740*/  IMAD.U32 R32, R49, 0x10000, RZ ;  /* 0x0001000031207824 */ /* 0x000fe200078e00ff */
[----:B------:R-:W-:Y:S01]  /*124750*/  IADD3.X R49, R83, 0x6a09e667, RZ, P0, !PT ;  /* 0x6a09e66753317810 */ /* 0x000fe200007fe4ff */
[----:B------:R-:W-:Y:S01]  /*124760*/  IMAD.SHL.U32 R37, R37, 0x1000000, RZ ;  /* 0x0100000025257824 */ /* 0x000fe200078e00ff */
[----:B------:R-:W-:-:S02]  /*124770*/  LOP3.LUT R29, R42, R96, R29, 0xfe, !PT ;  /* 0x000000602a1d7212 */ /* 0x000fc400078efe1d */
[----:B------:R-:W-:Y:S02]  /*124780*/  ISETP.GE.U32.AND P0, PT, R52, -0x80, PT ;  /* 0xffffff803400780c */ /* 0x000fe40003f06070 */
[----:B------:R-:W-:Y:S02]  /*124790*/  LOP3.LUT R42, R54, R47, RZ, 0x3c, !PT ;  /* 0x0000002f362a7212 */ /* 0x000fe400078e3cff */
[----:B------:R-:W-:Y:S02]  /*1247a0*/  LOP3.LUT R31, R55, R49, RZ, 0x3c, !PT ;  /* 0x00000031371f7212 */ /* 0x000fe400078e3cff */
[----:B------:R-:W-:Y:S02]  /*1247b0*/  LOP3.LUT R32, R37, R39, R32, 0xfe, !PT ;  /* 0x0000002725207212 */ /* 0x000fe400078efe20 */
[----:B------:R-:W-:Y:S02]  /*1247c0*/  ISETP.GE.U32.AND.EX P0, PT, R53, -0x1, PT, P0 ;  /* 0xffffffff3500780c */ /* 0x000fe40003f06100 */
[----:B------:R-:W-:-:S02]  /*1247d0*/  SHF.L.W.U32.HI R39, R42, 0x8, R31 ;  /* 0x000000082a277819 */ /* 0x000fc40000010e1f */
[----:B------:R-:W-:Y:S01]  /*1247e0*/  LOP3.LUT R86, R86, 0xff, RZ, 0xc0, !PT ;  /* 0x000000ff56567812 */ /* 0x000fe200078ec0ff */
[----:B------:R-:W-:Y:S01]  /*1247f0*/  IMAD.WIDE.U32 R36, R18, 0x1000000, RZ ;  /* 0x0100000012247825 */ /* 0x000fe200078e00ff */
[----:B------:R-:W-:Y:S02]  /*124800*/  LOP3.LUT R82, R82, R93, R30, 0xfe, !PT ;  /* 0x0000005d52527212 */ /* 0x000fe400078efe1e */
[----:B------:R-:W-:Y:S01]  /*124810*/  SHF.L.W.U32.HI R42, R31, 0x8, R42 ;  /* 0x000000081f2a7819 */ /* 0x000fe20000010e2a */
[----:B------:R-:W-:Y:S01]  /*124820*/  IMAD.WIDE.U32 R30, R27, 0x10000, RZ ;  /* 0x000100001b1e7825 */ /* 0x000fe200078e00ff */
[----:B------:R-:W-:Y:S02]  /*124830*/  IADD3 R41, P1, P2, R78, R41, R39 ;  /* 0x000000294e297210 */ /* 0x000fe40007a3e027 */
[----:B------:R-:W-:Y:S02]  /*124840*/  SHF.L.U64.HI R27, R86, 0x8, RZ ;  /* 0x00000008561b7819 */ /* 0x000fe400000102ff */
[----:B------:R-:W-:-:S02]  /*124850*/  IADD3.X R44, R25, R91, R42, P1, P2 ;  /* 0x0000005b192c7210 */ /* 0x000fc40000fe442a */
[----:B------:R-:W-:Y:S02]  /*124860*/  LOP3.LUT R27, R37, R27, R31, 0xfe, !PT ;  /* 0x0000001b251b7212 */ /* 0x000fe400078efe1f */
[----:B------:R-:W-:Y:S02]  /*124870*/  LOP3.LUT R37, R48, R41, RZ, 0x3c, !PT ;  /* 0x0000002930257212 */ /* 0x000fe400078e3cff */
[----:B------:R-:W-:Y:S02]  /*124880*/  LOP3.LUT R48, R83, R44, RZ, 0x3c, !PT ;  /* 0x0000002c53307212 */ /* 0x000fe400078e3cff */
[----:B------:R-:W-:Y:S01]  /*124890*/  @P0 IADD3 R58, P1, R58, 0x1, RZ ;  /* 0x000000013a3a0810 */ /* 0x000fe20007f3e0ff */
[----:B------:R-:W-:Y:S01]  /*1248a0*/  IMAD.SHL.U32 R18, R43, 0x100, RZ ;  /* 0x000001002b127824 */ /* 0x000fe200078e00ff */
[----:B------:R-:W-:-:S03]  /*1248b0*/  SHF.L.W.U32.HI R31, R37, 0x10, R48 ;  /* 0x00000010251f7819 */ /* 0x000fc60000010e30 */
[----:B------:R-:W-:Y:S01]  /*1248c0*/  @P0 IMAD.X R59, RZ, RZ, R59, P1 ;  /* 0x000000ffff3b0224 */ /* 0x000fe200008e063b */
[----:B------:R-:W-:Y:S01]  /*1248d0*/  LOP3.LUT R79, R18, R27, R79, 0xfe, !PT ;  /* 0x0000001b124f7212 */ /* 0x000fe200078efe4f */
[----:B------:R-:W-:Y:S01]  /*1248e0*/  IMAD.SHL.U32 R53, R86, 0x100, RZ ;  /* 0x0000010056357824 */ /* 0x000fe200078e00ff */
[----:B------:R-:W-:Y:S01]  /*1248f0*/  SHF.L.W.U32.HI R37, R48, 0x10, R37 ;  /* 0x0000001030257819 */ /* 0x000fe20000010e25 */
[----:B------:R-:W-:Y:S01]  /*124900*/  IMAD.U32 R18, R87, 0x10000, RZ ;  /* 0x0001000057127824 */ /* 0x000fe200078e00ff */
[----:B------:R-:W-:Y:S01]  /*124910*/  IADD3 R47, P2, R31, R47, RZ ;  /* 0x0000002f1f2f7210 */ /* 0x000fe20007f5e0ff */
[----:B------:R-:W-:Y:S01]  /*124920*/  @P0 STL.64 [R10+0x48], R58 ;  /* 0x0000483a0a000387 */ /* 0x000fe20000100a00 */
[----:B------:R-:W-:Y:S02]  /*124930*/  LOP3.LUT R112, R116, R107, R112, 0xfe, !PT ;  /* 0x0000006b74707212 */ /* 0x000fe400078efe70 */
[----:B------:R-:W-:Y:S01]  /*124940*/  IADD3 R87, P4, P5, R46, R60, R62 ;  /* 0x0000003c2e577210 */ /* 0x000fe20007d9e03e */
[----:B------:R-:W-:Y:S01]  /*124950*/  IMAD.SHL.U32 R27, R80, 0x1000000, RZ ;  /* 0x01000000501b7824 */ /* 0x000fe200078e00ff */
[----:B------:R-:W-:Y:S01]  /*124960*/  LOP3.LUT R53, R53, 0xffff00ff, R88, 0xf8, !PT ;  /* 0xffff00ff35357812 */ /* 0x000fe200078ef858 */
[----:B------:R-:W-:Y:S01]  /*124970*/  IMAD.X R43, R37, 0x1, R49, P2 ;  /* 0x00000001252b7824 */ /* 0x000fe200010e0631 */
[----:B------:R-:W-:-:S02]  /*124980*/  IADD3 R107, P0, P1, R81, R64, R66 ;  /* 0x00000040516b7210 */ /* 0x000fc4000791e042 */
[----:B------:R-:W-:Y:S02]  /*124990*/  IADD3.X R94, R20, R61, R63, P4, P5 ;  /* 0x0000003d145e7210 */ /* 0x000fe400027ea43f */
[----:B------:R-:W-:Y:S02]  /*1249a0*/  IADD3 R91, P2, P3, R33, R68, R70 ;  /* 0x00000044215b7210 */ /* 0x000fe40007b5e046 */
[----:B------:R-:W-:Y:S02]  /*1249b0*/  IADD3.X R109, R45, R65, R67, P0, P1 ;  /* 0x000000412d6d7210 */ /* 0x000fe400007e2443 */
[----:B------:R-:W-:Y:S02]  /*1249c0*/  LOP3.LUT R18, R27, R79, R18, 0xfe, !PT ;  /* 0x0000004f1b127212 */ /* 0x000fe400078efe12 */
[----:B------:R-:W-:Y:S02]  /*1249d0*/  LOP3.LUT R30, R36, R53, R30, 0xfe, !PT ;  /* 0x00000035241e7212 */ /* 0x000fe400078efe1e */
[----:B------:R-:W-:-:S02]  /*1249e0*/  IADD3.X R105, R19, R69, R71, P2, P3 ;  /* 0x0000004513697210 */ /* 0x000fc400017e6447 */
[----:B------:R-:W-:Y:S02]  /*1249f0*/  LOP3.LUT R79, R59, 0x9b05688c, R94, 0x96, !PT ;  /* 0x9b05688c3b4f7812 */ /* 0x000fe400078e965e */
[----:B------:R-:W-:Y:S02]  /*124a00*/  LOP3.LUT R36, R73, 0x1f83d9ab, R109, 0x96, !PT ;  /* 0x1f83d9ab49247812 */ /* 0x000fe400078e966d */
[----:B------:R-:W-:Y:S02]  /*124a10*/  LOP3.LUT R99, R58, 0x2b3e6c1f, R87, 0x96, !PT ;  /* 0x2b3e6c1f3a637812 */ /* 0x000fe400078e9657 */
[----:B------:R-:W-:Y:S02]  /*124a20*/  LOP3.LUT R48, R75, 0x5be0cd19, R105, 0x96, !PT ;  /* 0x5be0cd194b307812 */ /* 0x000fe400078e9669 */
[----:B------:R-:W-:Y:S02]  /*124a30*/  IADD3 R101, P0, R79, -0x7b3558c5, RZ ;  /* 0x84caa73b4f657810 */ /* 0x000fe40007f1e0ff */
[----:B------:R-:W-:-:S02]  /*124a40*/  LOP3.LUT R93, R72, 0xfb41bd6b, R107, 0x96, !PT ;  /* 0xfb41bd6b485d7812 */ /* 0x000fc400078e966b */
[----:B------:R-:W-:Y:S02]  /*124a50*/  IADD3 R97, P1, R36, -0x16b07d5, RZ ;  /* 0xfe94f82b24617810 */ /* 0x000fe40007f3e0ff */
[----:B------:R-:W-:Y:S02]  /*124a60*/  LOP3.LUT R39, R39, R47, RZ, 0x3c, !PT ;  /* 0x0000002f27277212 */ /* 0x000fe400078e3cff */
[----:B------:R-:W-:Y:S02]  /*124a70*/  LOP3.LUT R42, R42, R43, RZ, 0x3c, !PT ;  /* 0x0000002b2a2a7212 */ /* 0x000fe400078e3cff */
[----:B------:R-:W-:Y:S02]  /*124a80*/  LOP3.LUT R100, R104, R95, R100, 0xfe, !PT ;  /* 0x0000005f68647212 */ /* 0x000fe400078efe64 */
[----:B------:R-:W-:Y:S02]  /*124a90*/  LOP3.LUT R74, R74, 0x137e2179, R91, 0x96, !PT ;  /* 0x137e21794a4a7812 */ /* 0x000fe400078e965b */
[----:B------:R-:W-:-:S02]  /*124aa0*/  IADD3 R95, P2, R48, 0x5f1d36f1, RZ ;  /* 0x5f1d36f1305f7810 */ /* 0x000fc40007f5e0ff */
[----:B------:R-:W-:Y:S02]  /*124ab0*/  IADD3.X R103, R99, -0x4498517b, RZ, P0, !PT ;  /* 0xbb67ae8563677810 */ /* 0x000fe400007fe4ff */
[----:B------:R-:W-:Y:S02]  /*124ac0*/  IADD3.X R89, R93, 0x3c6ef372, RZ, P1, !PT ;  /* 0x3c6ef3725d597810 */ /* 0x000fe40000ffe4ff */
[----:B------:R-:W-:Y:S01]  /*124ad0*/  SHF.L.W.U32.HI R27, R42, 0x1, R39 ;  /* 0x000000012a1b7819 */ /* 0x000fe20000010e27 */
[----:B------:R1:W-:Y:S01]  /*124ae0*/  STL.64 [R10+0x40], R22 ;  /* 0x000040160a007387 */ /* 0x0003e20000100a00 */
[----:B------:R-:W-:Y:S02]  /*124af0*/  SHF.L.W.U32.HI R39, R39, 0x1, R42 ;  /* 0x0000000127277819 */ /* 0x000fe40000010e2a */
[----:B------:R-:W-:Y:S02]  /*124b00*/  LOP3.LUT R75, R60, R101, RZ, 0x3c, !PT ;  /* 0x000000653c4b7212 */ /* 0x000fe400078e3cff */
[----:B------:R-:W-:-:S02]  /*124b10*/  IADD3.X R53, R74, -0x5ab00ac6, RZ, P2, !PT ;  /* 0xa54ff53a4a357810 */ /* 0x000fc400017fe4ff */
[----:B------:R-:W-:Y:S02]  /*124b20*/  LOP3.LUT R42, R61, R103, RZ, 0x3c, !PT ;  /* 0x000000673d2a7212 */ /* 0x000fe400078e3cff */
[----:B------:R-:W-:Y:S02]  /*124b30*/  LOP3.LUT R83, R64, R97, RZ, 0x3c, !PT ;  /* 0x0000006140537212 */ /* 0x000fe400078e3cff */
[----:B-1----:R-:W-:Y:S02]  /*124b40*/  LOP3.LUT R22, R65, R89, RZ, 0x3c, !PT ;  /* 0x0000005941167212 */ /* 0x002fe400078e3cff */
        /* <DEDUP_REMOVED lines=12> */
[----:B------:R-:W-:Y:S02]  /*124c10*/  IADD3.X R52, R40, R109, R59, P2, P3 ;  /* 0x0000006d28347210 */ /* 0x000fe400017e643b */
        /* <DEDUP_REMOVED lines=77> */
[----:B------:R-:W-:Y:S02]  /*1250f0*/  LOP3.LUT R99, R27, R80, R23, 0x96, !PT ;  /* 0x000000501b637212 */ /* 0x000fe400078e9617 */
[----:B------:R-:W-:Y:S02]  /*125100*/  LOP3.LUT R80, R48, R31, R86, 0x96, !PT ;  /* 0x0000001f30507212 */ /* 0x000fe400078e9656 */
[----:B------:R-:W-:-:S02]  /*125110*/  LOP3.LUT R31, R47, R42, R91, 0x96, !PT ;  /* 0x0000002a2f1f7212 */ /* 0x000fc400078e965b */
[----:B------:R-:W-:Y:S02]  /*125120*/  IADD3 R49, P0, P1, R100, R41, R83 ;  /* 0x0000002964317210 */ /* 0x000fe4000791e053 */
[----:B------:R-:W-:Y:S02]  /*125130*/  IADD3.X R91, R18, R91, R92, P2, P3 ;  /* 0x0000005b125b7210 */ /* 0x000fe400017e645c */
[----:B------:R-:W-:Y:S02]  /*125140*/  LOP3.LUT R43, R49, R58, R75, 0x96, !PT ;  /* 0x0000003a312b7212 */ /* 0x000fe400078e964b */
[----:B------:R-:W-:Y:S02]  /*125150*/  LOP3.LUT R42, R91, R36, R87, 0x96, !PT ;  /* 0x000000245b2a7212 */ /* 0x000fe400078e9657 */
[----:B------:R-:W-:Y:S02]  /*125160*/  IADD3.X R75, R35, R75, R90, P0, P1 ;  /* 0x0000004b234b7210 */ /* 0x000fe400007e245a */
[----:B------:R-:W-:-:S02]  /*125170*/  SHF.L.W.U32.HI R23, R96, 0x10, R99 ;  /* 0x0000001060177819 */ /* 0x000fc40000010e63 */
        /* <DEDUP_REMOVED lines=80> */
[----:B------:R-:W-:Y:S02]  /*125680*/  LOP3.LUT R93, R58, R37, R90, 0x96, !PT ;  /* 0x000000253a5d7212 */ /* 0x000fe400078e965a */
        /* <DEDUP_REMOVED lines=13> */
[----:B------:R-:W-:Y:S02]  /*125760*/  IADD3 R43, P0, R22, R79, RZ ;  /* 0x0000004f162b7210 */ /* 0x000fe40007f1e0ff */
[----:B------:R-:W-:Y:S02]  /*125770*/  IADD3 R96, P1, R31, R86, RZ ;  /* 0x000000561f607210 */ /* 0x000fe40007f3e0ff */
[----:B------:R-:W-:Y:S02]  /*125780*/  SHF.L.W.U32.HI R52, R23, 0x10, R90 ;  /* 0x0000001017347819 */ /* 0x000fe40000010e5a */
[----:B------:R-:W-:Y:S02]  /*125790*/  SHF.L.W.U32.HI R23, R94, 0x10, R93 ;  /* 0x000000105e177819 */ /* 0x000fe40000010e5d */
[----:B------:R-:W-:Y:S01]  /*1257a0*/  IADD3 R104, P2, R44, R73, RZ ;  /* 0x000000492c687210 */ /* 0x000fe20007f5e0ff */
[----:B------:R-:W-:Y:S01]  /*1257b0*/  IMAD.X R87, R36, 0x1, R87, P0 ;  /* 0x0000000124577824 */ /* 0x000fe200000e0657 */
        /* <DEDUP_REMOVED lines=30> */
[----:B------:R-:W-:Y:S02]  /*1259a0*/  LOP3.LUT R83, R36, R53, RZ, 0x3c, !PT ;  /* 0x0000003524537212 */ /* 0x000fe400078e3cff */
[----:B------:R-:W-:Y:S02]  /*1259b0*/  IADD3 R58, P1, R37, R104, RZ ;  /* 0x00000068253a7210 */ /* 0x000fe40007f3e0ff */
[----:B------:R-:W-:Y:S02]  /*1259c0*/  IADD3 R80, P0, R75, R96, RZ ;  /* 0x000000604b507210 */ /* 0x000fe40007f1e0ff */
[----:B------:R-:W-:Y:S02]  /*1259d0*/  LOP3.LUT R104, R44, R39, RZ, 0x3c, !PT ;  /* 0x000000272c687212 */ /* 0x000fe400078e3cff */
[----:B------:R-:W-:Y:S02]  /*1259e0*/  IADD3.X R91, R40, R88, R91, P2, P3 ;  /* 0x00000058285b7210 */ /* 0x000fe400017e645b */
[----:B------:R-:W-:-:S02]  /*1259f0*/  LOP3.LUT R96, R23, R76, RZ, 0x3c, !PT ;  /* 0x0000004c17607212 */ /* 0x000fc400078e3cff */
[----:B------:R-:W-:Y:S01]  /*125a00*/  IADD3 R83, P2, R83, R98, RZ ;  /* 0x0000006253537210 */ /* 0x000fe20007f5e0ff */
[----:B------:R-:W-:Y:S01]  /*125a10*/  IMAD.X R75, R104, 0x1, R59, P0 ;  /* 0x00000001684b7824 */ /* 0x000fe200000e063b */
        /* <DEDUP_REMOVED lines=160> */
[----:B------:R-:W-:Y:S02]  /*126420*/  SHF.L.W.U32.HI R43, R43, 0x1, R80 ;  /* 0x000000012b2b7819 */ /* 0x000fe40000010e50 */
        /* <DEDUP_REMOVED lines=11> */
[----:B------:R-:W-:Y:S02]  /*1264e0*/  LOP3.LUT R104, R48, R39, RZ, 0x3c, !PT ;  /* 0x0000002730687212 */ /* 0x000fe400078e3cff */
[----:B------:R-:W-:Y:S02]  /*1264f0*/  LOP3.LUT R79, R52, R97, RZ, 0x3c, !PT ;  /* 0x00000061344f7212 */ /* 0x000fe400078e3cff */
        /* <DEDUP_REMOVED lines=27> */
[----:B------:R-:W-:Y:S02]  /*1266b0*/  LOP3.LUT R94, R37, R74, R27, 0x96, !PT ;  /* 0x0000004a255e7212 */ /* 0x000fe400078e961b */
[----:B------:R-:W-:Y:S02]  /*1266c0*/  IADD3.X R27, R32, R27, R86, P0, P1 ;  /* 0x0000001b201b7210 */ /* 0x000fe400007e2456 */
        /* <DEDUP_REMOVED lines=108> */
[----:B------:R-:W-:Y:S02]  /*126d90*/  IADD3 R83, P1, R23, R80, RZ ;  /* 0x0000005017537210 */ /* 0x000fe40007f3e0ff */
        /* <DEDUP_REMOVED lines=92> */
[----:B------:R-:W-:-:S02]  /*127360*/  LOP3.LUT R96, R96, R89, RZ, 0x3c, !PT ;  /* 0x0000005960607212 */ /* 0x000fc400078e3cff */
[----:B------:R-:W-:Y:S02]  /*127370*/  LOP3.LUT R93, R94, R58, RZ, 0x3c, !PT ;  /* 0x0000003a5e5d7212 */ /* 0x000fe400078e3cff */
[----:B------:R-:W-:Y:S01]  /*127380*/  IADD3 R97, P1, R36, R83, RZ ;  /* 0x0000005324617210 */ /* 0x000fe20007f3e0ff */
[----:B------:R-:W-:Y:S01]  /*127390*/  IMAD.X R53, R48, 0x1, R53, P0 ;  /* 0x0000000130357824 */ /* 0x000fe200000e0635 */
[----:B------:R-:W-:Y:S02]  /*1273a0*/  SHF.L.W.U32.HI R72, R93, 0x1, R96 ;  /* 0x000000015d487819 */ /* 0x000fe40000010e60 */
        /* <DEDUP_REMOVED lines=154> */
[----:B------:R-:W-:Y:S02]  /*127d50*/  SHF.L.W.U32.HI R23, R44, 0x10, R95 ;  /* 0x000000102c177819 */ /* 0x000fe40000010e5f */
[----:B------:R-:W-:Y:S02]  /*127d60*/  IADD3.X R91, R35, R91, R96, P2, P3 ;  /* 0x0000005b235b7210 */ /* 0x000fe400017e6460 */
[----:B------:R-:W-:-:S02]  /*127d70*/  IADD3.X R47, R21, R94, R90, P0, P1 ;  /* 0x0000005e152f7210 */ /* 0x000fc400007e245a */
[----:B------:R-:W-:Y:S02]  /*127d80*/  IADD3 R88, P0, R23, R92, RZ ;  /* 0x0000005c17587210 */ /* 0x000fe40007f1e0ff */
[----:B------:R-:W-:Y:S02]  /*127d90*/  LOP3.LUT R92, R91, R27, R80, 0x96, !PT ;  /* 0x0000001b5b5c7212 */ /* 0x000fe400078e9650 */
[----:B------:R-:W-:Y:S02]  /*127da0*/  LOP3.LUT R36, R47, R22, R75, 0x96, !PT ;  /* 0x000000162f247212 */ /* 0x000fe400078e964b */
[----:B------:R-:W-:Y:S02]  /*127db0*/  SHF.L.W.U32.HI R22, R95, 0x10, R44 ;  /* 0x000000105f167819 */ /* 0x000fe40000010e2c */
        /* <DEDUP_REMOVED lines=94> */
[----:B------:R-:W-:-:S02]  /*1283a0*/  IADD3 R98, P2, R39, R86, RZ ;  /* 0x0000005627627210 */ /* 0x000fc40007f5e0ff */
[----:B------:R-:W-:Y:S01]  /*1283b0*/  SHF.L.W.U32.HI R31, R94, 0x10, R101 ;  /* 0x000000105e1f7819 */ /* 0x000fe20000010e65 */
[----:B------:R-:W-:Y:S01]  /*1283c0*/  IMAD.X R91, R23, 0x1, R80, P1 ;  /* 0x00000001175b7824 */ /* 0x000fe200008e0650 */
[----:B------:R-:W-:Y:S01]  /*1283d0*/  LOP3.LUT R97, R97, R76, RZ, 0x3c, !PT ;  /* 0x0000004c61617212 */ /* 0x000fe200078e3cff */
[----:B------:R-:W-:Y:S01]  /*1283e0*/  IMAD.X R96, R42, 0x1, R59, P2 ;  /* 0x000000012a607824 */ /* 0x000fe200010e063b */
[----:B------:R-:W-:Y:S02]  /*1283f0*/  LOP3.LUT R92, R92, R79, RZ, 0x3c, !PT ;  /* 0x0000004f5c5c7212 */ /* 0x000fe400078e3cff */
[----:B------:R-:W-:Y:S02]  /*128400*/  SHF.L.W.U32.HI R44, R101, 0x10, R94 ;  /* 0x00000010652c7819 */ /* 0x000fe40000010e5e */
[----:B------:R-:W-:Y:S02]  /*128410*/  IADD3 R74, P0, R31, R74, RZ ;  /* 0x0000004a1f4a7210 */ /* 0x000fe40007f1e0ff */
        /* <DEDUP_REMOVED lines=20> */
[----:B------:R-:W-:Y:S02]  /*128560*/  IADD3 R80, P2, P3, R78, R87, R43 ;  /* 0x000000574e507210 */ /* 0x000fe40007b5e02b */
[----:B------:R-:W-:Y:S02]  /*128570*/  SHF.L.W.U32.HI R94, R94, 0x1, R59 ;  /* 0x000000015e5e7819 */ /* 0x000fe40000010e3b */
[----:B------:R-:W-:Y:S02]  /*128580*/  LOP3.LUT R43, R42, R48, RZ, 0x3c, !PT ;  /* 0x000000302a2b7212 */ /* 0x000fe400078e3cff */
[----:B------:R-:W-:Y:S02]  /*128590*/  LOP3.LUT R41, R36, R83, RZ, 0x3c, !PT ;  /* 0x0000005324297212 */ /* 0x000fe400078e3cff */
[----:B------:R-:W-:Y:S02]  /*1285a0*/  LOP3.LUT R37, R44, R93, RZ, 0x3c, !PT ;  /* 0x0000005d2c257212 */ /* 0x000fe400078e3cff */
[----:B------:R-:W-:-:S02]  /*1285b0*/  IADD3.X R90, R25, R94, R75, P2, P3 ;  /* 0x0000005e195a7210 */ /* 0x000fc400017e644b */
        /* <DEDUP_REMOVED lines=100> */
[----:B------:R-:W-:Y:S01]  /*128c00*/  LOP3.LUT R104, R104, R37, RZ, 0x3c, !PT ;  /* 0x0000002568687212 */ /* 0x000fe200078e3cff */
[----:B------:R-:W-:Y:S01]  /*128c10*/  IMAD.X R43, R43, 0x1, R74, P3 ;  /* 0x000000012b2b7824 */ /* 0x000fe200018e064a */
[----:B------:R-:W-:Y:S01]  /*128c20*/  LOP3.LUT R88, R88, R79, RZ, 0x3c, !PT ;  /* 0x0000004f58587212 */ /* 0x000fe200078e3cff */
[----:B------:R-:W-:Y:S01]  /*128c30*/  IMAD.X R59, R96, 0x1, R59, P2 ;  /* 0x00000001603b7824 */ /* 0x000fe200010e063b */
[----:B------:R-:W-:-:S02]  /*128c40*/  SHF.L.W.U32.HI R47, R104, 0x8, R41 ;  /* 0x00000008682f7819 */ /* 0x000fc40000010e29 */
[----:B------:R-:W-:Y:S02]  /*128c50*/  LOP3.LUT R95, R76, R83, RZ, 0x3c, !PT ;  /* 0x000000534c5f7212 */ /* 0x000fe400078e3cff */
[----:B------:R-:W-:Y:S02]  /*128c60*/  SHF.L.W.U32.HI R41, R41, 0x8, R104 ;  /* 0x0000000829297819 */ /* 0x000fe40000010e68 */
        /* <DEDUP_REMOVED lines=12> */
[----:B------:R-:W-:Y:S02]  /*128d30*/  SHF.L.W.U32.HI R89, R89, 0x8, R72 ;  /* 0x0000000859597819 */ /* 0x000fe40000010e48 */
        /* <DEDUP_REMOVED lines=24> */
[----:B------:R-:W-:Y:S01]  /*128ec0*/  IADD3 R104, P0, R44, R53, RZ ;  /* 0x000000352c687210 */ /* 0x000fe20007f1e0ff */
[----:B------:R-:W-:Y:S02]  /*128ed0*/  IMAD.X R91, R42, 0x1, R59, P1 ;  /* 0x000000012a5b7824 */ /* 0x000fe400008e063b */
[----:B------:R-:W-:Y:S01]  /*128ee0*/  IMAD.X R53, R48, 0x1, R43, P2 ;  /* 0x0000000130357824 */ /* 0x000fe200010e062b */
[----:B------:R-:W-:Y:S02]  /*128ef0*/  LOP3.LUT R94, R94, R39, RZ, 0x3c, !PT ;  /* 0x000000275e5e7212 */ /* 0x000fe400078e3cff */
[----:B------:R-:W-:-:S02]  /*128f00*/  LOP3.LUT R97, R97, R83, RZ, 0x3c, !PT ;  /* 0x0000005361617212 */ /* 0x000fc400078e3cff */
[----:B------:R-:W-:Y:S02]  /*128f10*/  SHF.L.W.U32.HI R52, R99, 0x10, R96 ;  /* 0x0000001063347819 */ /* 0x000fe40000010e60 */
[----:B------:R-:W-:Y:S02]  /*128f20*/  LOP3.LUT R92, R88, R91, RZ, 0x3c, !PT ;  /* 0x0000005b585c7212 */ /* 0x000fe400078e3cff */
[----:B------:R-:W-:Y:S02]  /*128f30*/  LOP3.LUT R95, R95, R106, RZ, 0x3c, !PT ;  /* 0x0000006a5f5f7212 */ /* 0x000fe400078e3cff */
[----:B------:R-:W-:Y:S02]  /*128f40*/  LOP3.LUT R88, R90, R53, RZ, 0x3c, !PT ;  /* 0x000000355a587212 */ /* 0x000fe400078e3cff */
[----:B------:R-:W-:Y:S02]  /*128f50*/  SHF.L.W.U32.HI R73, R97, 0x1, R94 ;  /* 0x0000000161497819 */ /* 0x000fe40000010e5e */
[----:B------:R-:W-:Y:S01]  /*128f60*/  SHF.L.W.U32.HI R86, R94, 0x1, R97 ;  /* 0x000000015e567819 */ /* 0x000fe20000010e61 */
        /* <DEDUP_REMOVED lines=13> */
[----:B------:R-:W-:-:S02]  /*129040*/  SHF.L.W.U32.HI R74, R41, 0x1, R80 ;  /* 0x00000001294a7819 */ /* 0x000fc40000010e50 */
        /* <DEDUP_REMOVED lines=37> */
[----:B------:R-:W-:Y:S02]  /*1292a0*/  LOP3.LUT R74, R31, R48, R37, 0x96, !PT ;  /* 0x000000301f4a7212 */ /* 0x000fe400078e9625 */
[----:B------:R-:W-:Y:S02]  /*1292b0*/  IADD3 R39, P2, P3, R16, R89, R75 ;  /* 0x0000005910277210 */ /* 0x000fe40007b5e04b */
[----:B------:R-:W-:Y:S02]  /*1292c0*/  IADD3.X R48, R38, R37, R97, P0, P1 ;  /* 0x0000002526307210 */ /* 0x000fe400007e2461 */
[----:B------:R-:W-:-:S02]  /*1292d0*/  IADD3 R43, P0, P1, R46, R87, R94 ;  /* 0x000000572e2b7210 */ /* 0x000fc4000791e05e */
[----:B------:R-:W-:Y:S02]  /*1292e0*/  LOP3.LUT R88, R39, R52, R41, 0x96, !PT ;  /* 0x0000003427587212 */ /* 0x000fe400078e9629 */
[----:B------:R-:W-:Y:S02]  /*1292f0*/  IADD3.X R37, R34, R41, R73, P2, P3 ;  /* 0x0000002922257210 */ /* 0x000fe400017e6449 */
[----:B------:R-:W-:Y:S02]  /*129300*/  LOP3.LUT R101, R48, R23, R76, 0x96, !PT ;  /* 0x0000001730657212 */ /* 0x000fe400078e964c */
[----:B------:R-:W-:Y:S02]  /*129310*/  IADD3 R41, P2, P3, R112, R58, R95 ;  /* 0x0000003a70297210 */ /* 0x000fe40007b5e05f */
        /* <DEDUP_REMOVED lines=101> */
[----:B------:R-:W-:Y:S02]  /*129970*/  IADD3 R97, P1, R23, R80, RZ ;  /* 0x0000005017617210 */ /* 0x000fe40007f3e0ff */
[----:B------:R-:W-:Y:S02]  /*129980*/  SHF.L.W.U32.HI R31, R37, 0x10, R42 ;  /* 0x00000010251f7819 */ /* 0x000fe40000010e2a */
[----:B------:R-:W-:Y:S02]  /*129990*/  SHF.L.W.U32.HI R37, R42, 0x10, R37 ;  /* 0x000000102a257819 */ /* 0x000fe40000010e25 */
[----:B------:R-:W-:-:S02]  /*1299a0*/  LOP3.LUT R101, R101, R58, RZ, 0x3c, !PT ;  /* 0x0000003a65657212 */ /* 0x000fc400078e3cff */
[----:B------:R-:W-:Y:S02]  /*1299b0*/  LOP3.LUT R86, R99, R52, RZ, 0x3c, !PT ;  /* 0x0000003463567212 */ /* 0x000fe400078e3cff */
[----:B------:R-:W-:Y:S02]  /*1299c0*/  SHF.L.W.U32.HI R44, R89, 0x10, R92 ;  /* 0x00000010592c7819 */ /* 0x000fe40000010e5c */
[----:B------:R-:W-:Y:S01]  /*1299d0*/  SHF.L.W.U32.HI R42, R92, 0x10, R89 ;  /* 0x000000105c2a7819 */ /* 0x000fe20000010e59 */
[----:B------:R-:W-:Y:S01]  /*1299e0*/  IMAD.X R89, R27, 0x1, R74, P1 ;  /* 0x000000011b597824 */ /* 0x000fe200008e064a */
[----:B------:R-:W-:Y:S02]  /*1299f0*/  IADD3 R108, P2, R37, R76, RZ ;  /* 0x0000004c256c7210 */ /* 0x000fe40007f5e0ff */
[----:B------:R-:W-:Y:S02]  /*129a00*/  SHF.L.W.U32.HI R83, R86, 0x1, R101 ;  /* 0x0000000156537819 */ /* 0x000fe40000010e65 */
[----:B------:R-:W-:-:S02]  /*129a10*/  SHF.L.W.U32.HI R80, R101, 0x1, R86 ;  /* 0x0000000165507819 */ /* 0x000fc40000010e56 */
[----:B------:R-:W-:Y:S02]  /*129a20*/  IADD3 R86, P0, R42, R79, RZ ;  /* 0x0000004f2a567210 */ /* 0x000fe40007f1e0ff */
[----:B------:R-:W-:Y:S02]  /*129a30*/  LOP3.LUT R90, R90, R97, RZ, 0x3c, !PT ;  /* 0x000000615a5a7212 */ /* 0x000fe400078e3cff */
[----:B------:R-:W-:Y:S01]  /*129a40*/  LOP3.LUT R79, R88, R89, RZ, 0x3c, !PT ;  /* 0x00000059584f7212 */ /* 0x000fe200078e3cff */
[----:B------:R-:W-:Y:S02]  /*129a50*/  IMAD.X R91, R31, 0x1, R48, P2 ;  /* 0x000000011f5b7824 */ /* 0x000fe400010e0630 */
[----:B------:R-:W-:Y:S01]  /*129a60*/  IMAD.X R106, R44, 0x1, R59, P0 ;  /* 0x000000012c6a7824 */ /* 0x000fe200000e063b */
[----:B------:R-:W-:Y:S02]  /*129a70*/  SHF.L.W.U32.HI R93, R79, 0x1, R90 ;  /* 0x000000014f5d7819 */ /* 0x000fe40000010e5a */
[----:B------:R-:W-:-:S02]  /*129a80*/  LOP3.LUT R76, R95, R108, RZ, 0x3c, !PT ;  /* 0x0000006c5f4c7212 */ /* 0x000fc400078e3cff */
[----:B------:R-:W-:Y:S02]  /*129a90*/  LOP3.LUT R48, R73, R86, RZ, 0x3c, !PT ;  /* 0x0000005649307212 */ /* 0x000fe400078e3cff */
[----:B------:R-:W-:Y:S02]  /*129aa0*/  LOP3.LUT R59, R87, R91, RZ, 0x3c, !PT ;  /* 0x0000005b573b7212 */ /* 0x000fe400078e3cff */
[----:B------:R-:W-:Y:S02]  /*129ab0*/  SHF.L.W.U32.HI R94, R90, 0x1, R79 ;  /* 0x000000015a5e7819 */ /* 0x000fe40000010e4f */
[----:B------:R-:W-:Y:S02]  /*129ac0*/  IADD3 R73, P4, P5, R30, R93, R41 ;  /* 0x0000005d1e497210 */ /* 0x000fe40007d9e029 */
[----:B------:R-:W-:Y:S02]  /*129ad0*/  IADD3 R90, P2, P3, R84, R83, R47 ;  /* 0x00000053545a7210 */ /* 0x000fe40007b5e02f */
[----:B------:R-:W-:-:S02]  /*129ae0*/  LOP3.LUT R75, R75, R106, RZ, 0x3c, !PT ;  /* 0x0000006a4b4b7212 */ /* 0x000fc400078e3cff */
[----:B------:R-:W-:Y:S02]  /*129af0*/  SHF.L.W.U32.HI R87, R59, 0x1, R76 ;  /* 0x000000013b577819 */ /* 0x000fe40000010e4c */
[----:B------:R-:W-:Y:S02]  /*129b00*/  IADD3.X R41, R18, R94, R43, P4, P5 ;  /* 0x0000005e12297210 */ /* 0x000fe400027ea42b */
[----:B------:R-:W-:Y:S02]  /*129b10*/  IADD3.X R104, R40, R80, R39, P2, P3 ;  /* 0x0000005028687210 */ /* 0x000fe400017e6427 */
[----:B------:R-:W-:Y:S02]  /*129b20*/  SHF.L.W.U32.HI R92, R75, 0x1, R48 ;  /* 0x000000014b5c7819 */ /* 0x000fe40000010e30 */
[----:B------:R-:W-:Y:S02]  /*129b30*/  SHF.L.W.U32.HI R79, R48, 0x1, R75 ;  /* 0x00000001304f7819 */ /* 0x000fe40000010e4b */
[----:B------:R-:W-:-:S02]  /*129b40*/  SHF.L.W.U32.HI R76, R76, 0x1, R59 ;  /* 0x000000014c4c7819 */ /* 0x000fc40000010e3b */
[----:B------:R-:W-:Y:S02]  /*129b50*/  IADD3 R48, P1, P0, R118, R87, R53 ;  /* 0x0000005776307210 */ /* 0x000fe4000783e035 */
[----:B------:R-:W-:Y:S02]  /*129b60*/  LOP3.LUT R43, R44, R41, RZ, 0x3c, !PT ;  /* 0x000000292c2b7212 */ /* 0x000fe400078e3cff */
[----:B------:R-:W-:Y:S02]  /*129b70*/  LOP3.LUT R96, R31, R104, RZ, 0x3c, !PT ;  /* 0x000000681f607212 */ /* 0x000fe400078e3cff */
[----:B------:R-:W-:Y:S02]  /*129b80*/  IADD3 R88, P2, P3, R46, R92, R49 ;  /* 0x0000005c2e587210 */ /* 0x000fe40007b5e031 */
[----:B------:R-:W-:Y:S02]  /*129b90*/  IADD3.X R49, R21, R76, R72, P1, P0 ;  /* 0x0000004c15317210 */ /* 0x000fe40000fe0448 */
[----:B------:R-:W-:-:S02]  /*129ba0*/  IADD3 R74, P1, R43, R108, RZ ;  /* 0x0000006c2b4a7210 */ /* 0x000fc40007f3e0ff */
[----:B------:R-:W-:Y:S02]  /*129bb0*/  IADD3 R96, P0, R96, R97, RZ ;  /* 0x0000006160607210 */ /* 0x000fe40007f1e0ff */
[----:B------:R-:W-:Y:S02]  /*129bc0*/  LOP3.LUT R108, R37, R90, RZ, 0x3c, !PT ;  /* 0x0000005a256c7212 */ /* 0x000fe400078e3cff */
[----:B------:R-:W-:Y:S02]  /*129bd0*/  IADD3.X R98, R20, R79, R98, P2, P3 ;  /* 0x0000004f14627210 */ /* 0x000fe400017e6462 */
        /* <DEDUP_REMOVED lines=76> */
[----:B------:R-:W-:Y:S02]  /*12a0a0*/  IADD3 R47, P1, P0, R112, R89, R41 ;  /* 0x00000059702f7210 */ /* 0x000fe4000783e029 */
[----:B------:R-:W-:Y:S02]  /*12a0b0*/  SHF.L.W.U32.HI R94, R43, 0x1, R74 ;  /* 0x000000012b5e7819 */ /* 0x000fe40000010e4a */
[----:B------:R-:W-:-:S02]  /*12a0c0*/  IADD3.X R41, R32, R88, R31, P4, P5 ;  /* 0x0000005820297210 */ /* 0x000fc400027ea41f */
        /* <DEDUP_REMOVED lines=36> */
[----:B------:R-:W-:Y:S02]  /*12a310*/  IADD3 R31, P2, P3, R120, R79, R95 ;  /* 0x0000004f781f7210 */ /* 0x000fe40007b5e05f */
        /* <DEDUP_REMOVED lines=83> */
[----:B------:R-:W-:-:S02]  /*12a850*/  IADD3 R31, P0, P1, R46, R49, R101 ;  /* 0x000000312e1f7210 */ /* 0x000fc4000791e065 */
[----:B------:R-:W-:Y:S02]  /*12a860*/  SHF.L.W.U32.HI R75, R75, 0x8, R48 ;  /* 0x000000084b4b7819 */ /* 0x000fe40000010e30 */
[----:B------:R-:W-:Y:S02]  /*12a870*/  LOP3.LUT R88, R88, R83, RZ, 0x3c, !PT ;  /* 0x0000005358587212 */ /* 0x000fe400078e3cff */
[----:B------:R-:W-:Y:S02]  /*12a880*/  IADD3.X R48, R20, R99, R92, P0, P1 ;  /* 0x0000006314307210 */ /* 0x000fe400007e245c */
[----:B------:R-:W-:Y:S02]  /*12a890*/  SHF.L.W.U32.HI R90, R88, 0x8, R97 ;  /* 0x00000008585a7819 */ /* 0x000fe40000010e61 */
[----:B------:R-:W-:Y:S02]  /*12a8a0*/  IADD3 R39, P2, P3, R28, R76, R75 ;  /* 0x0000004c1c277210 */ /* 0x000fe40007b5e04b */
        /* <DEDUP_REMOVED lines=8> */
[----:B------:R-:W-:Y:S02]  /*12a930*/  SHF.L.W.U32.HI R22, R44, 0x10, R49 ;  /* 0x000000102c167819 */ /* 0x000fe40000010e31 */
[----:B------:R-:W-:Y:S02]  /*12a940*/  LOP3.LUT R99, R58, R47, R76, 0x96, !PT ;  /* 0x0000002f3a637212 */ /* 0x000fe400078e964c */
[----:B------:R-:W-:Y:S02]  /*12a950*/  IADD3.X R88, R40, R93, R90, P2, P3 ;  /* 0x0000005d28587210 */ /* 0x000fe400017e645a */
        /* <DEDUP_REMOVED lines=8> */
[----:B------:R-:W-:Y:S02]  /*12a9e0*/  LOP3.LUT R23, R47, R23, R74, 0x96, !PT ;  /* 0x000000172f177212 */ /* 0x000fe400078e964a */
[----:B------:R-:W-:Y:S02]  /*12a9f0*/  LOP3.LUT R96, R92, R49, RZ, 0x3c, !PT ;  /* 0x000000315c607212 */ /* 0x000fe400078e3cff */
[----:B------:R-:W-:Y:S02]  /*12aa00*/  SHF.L.W.U32.HI R52, R94, 0x10, R99 ;  /* 0x000000105e347819 */ /* 0x000fe40000010e63 */
[----:B------:R-:W-:-:S02]  /*12aa10*/  IADD3 R92, P2, R27, R72, RZ ;  /* 0x000000481b5c7210 */ /* 0x000fc40007f5e0ff */
        /* <DEDUP_REMOVED lines=28> */
[----:B------:R-:W-:Y:S02]  /*12abe0*/  IADD3.X R59, R38, R93, R47, P1, P0 ;  /* 0x0000005d263b7210 */ /* 0x000fe40000fe042f */
[----:B------:R-:W-:Y:S02]  /*12abf0*/  LOP3.LUT R87, R76, R39, RZ, 0x3c, !PT ;  /* 0x000000274c577212 */ /* 0x000fe400078e3cff */
[----:B------:R-:W-:Y:S02]  /*12ac00*/  LOP3.LUT R47, R74, R43, RZ, 0x3c, !PT ;  /* 0x0000002b4a2f7212 */ /* 0x000fe400078e3cff */
[----:B------:R-:W-:Y:S02]  /*12ac10*/  IADD3 R37, P2, P3, R78, R53, R37 ;  /* 0x000000354e257210 */ /* 0x000fe40007b5e025 */
[----:B------:R-:W-:Y:S02]  /*12ac20*/  LOP3.LUT R75, R44, R59, RZ, 0x3c, !PT ;  /* 0x0000003b2c4b7212 */ /* 0x000fe400078e3cff */
[----:B------:R-:W-:-:S02]  /*12ac30*/  IADD3 R87, P0, R87, R98, RZ ;  /* 0x0000006257577210 */ /* 0x000fc40007f1e0ff */
[----:B------:R-:W-:Y:S02]  /*12ac40*/  LOP3.LUT R48, R52, R31, RZ, 0x3c, !PT ;  /* 0x0000001f34307212 */ /* 0x000fe400078e3cff */
[----:B------:R-:W-:Y:S02]  /*12ac50*/  IADD3 R92, P1, R47, R92, RZ ;  /* 0x0000005c2f5c7210 */ /* 0x000fe40007f3e0ff */
[----:B------:R-:W-:Y:S02]  /*12ac60*/  LOP3.LUT R90, R42, R23, RZ, 0x3c, !PT ;  /* 0x000000172a5a7212 */ /* 0x000fe400078e3cff */
[----:B------:R-:W-:Y:S02]  /*12ac70*/  IADD3.X R41, R25, R73, R88, P2, P3 ;  /* 0x0000004919297210 */ /* 0x000fe400017e6458 */
[----:B------:R-:W-:Y:S01]  /*12ac80*/  IADD3 R80, P2, R75, R80, RZ ;  /* 0x000000504b507210 */ /* 0x000fe20007f5e0ff */
        /* <DEDUP_REMOVED lines=8> */
[----:B------:R-:W-:-:S02]  /*12ad10*/  IADD3 R72, P3, R47, R72, RZ ;  /* 0x000000482f487210 */ /* 0x000fc40007f7e0ff */
[----:B------:R-:W-:Y:S01]  /*12ad20*/  LOP3.LUT R47, R22, R37, RZ, 0x3c, !PT ;  /* 0x00000025162f7212 */ /* 0x000fe200078e3cff */
[----:B------:R-:W-:Y:S01]  /*12ad30*/  IMAD.X R58, R58, 0x1, R49, P2 ;  /* 0x000000013a3a7824 */ /* 0x000fe200010e0631 */
[----:B------:R-:W-:Y:S02]  /*12ad40*/  SHF.L.W.U32.HI R83, R104, 0x8, R79 ;  /* 0x0000000868537819 */ /* 0x000fe40000010e4f */
[----:B------:R-:W-:Y:S02]  /*12ad50*/  SHF.L.W.U32.HI R79, R79, 0x8, R104 ;  /* 0x000000084f4f7819 */ /* 0x000fe40000010e68 */
[----:B------:R-:W-:Y:S02]  /*12ad60*/  SHF.L.W.U32.HI R96, R98, 0x8, R89 ;  /* 0x0000000862607819 */ /* 0x000fe40000010e59 */
[----:B------:R-:W-:Y:S01]  /*12ad70*/  SHF.L.W.U32.HI R98, R89, 0x8, R98 ;  /* 0x0000000859627819 */ /* 0x000fe20000010e62 */
[----:B------:R-:W-:Y:S01]  /*12ad80*/  IMAD.X R48, R47, 0x1, R94, P3 ;  /* 0x000000012f307824 */ /* 0x000fe200018e065e */
[----:B------:R-:W-:-:S02]  /*12ad90*/  IADD3 R49, P0, P1, R46, R31, R79 ;  /* 0x0000001f2e317210 */ /* 0x000fc4000791e04f */
[----:B------:R-:W-:Y:S02]  /*12ada0*/  LOP3.LUT R95, R95, R80, RZ, 0x3c, !PT ;  /* 0x000000505f5f7212 */ /* 0x000fe400078e3cff */
[----:B------:R-:W-:Y:S02]  /*12adb0*/  LOP3.LUT R104, R93, R58, RZ, 0x3c, !PT ;  /* 0x0000003a5d687212 */ /* 0x000fe400078e3cff */
[----:B------:R-:W-:Y:S02]  /*12adc0*/  IADD3 R47, P2, P3, R81, R23, R98 ;  /* 0x00000017512f7210 */ /* 0x000fe40007b5e062 */
[----:B------:R-:W-:Y:S02]  /*12add0*/  LOP3.LUT R53, R53, R72, RZ, 0x3c, !PT ;  /* 0x0000004835357212 */ /* 0x000fe400078e3cff */
[----:B------:R-:W-:Y:S02]  /*12ade0*/  LOP3.LUT R94, R73, R48, RZ, 0x3c, !PT ;  /* 0x00000030495e7212 */ /* 0x000fe400078e3cff */
[----:B------:R-:W-:-:S02]  /*12adf0*/  LOP3.LUT R76, R49, R76, R39, 0x96, !PT ;  /* 0x0000004c314c7212 */ /* 0x000fc400078e9627 */
[----:B------:R-:W-:Y:S02]  /*12ae00*/  SHF.L.W.U32.HI R93, R95, 0x8, R104 ;  /* 0x000000085f5d7819 */ /* 0x000fe40000010e68 */
[----:B------:R-:W-:Y:S02]  /*12ae10*/  IADD3.X R39, R20, R39, R83, P0, P1 ;  /* 0x0000002714277210 */ /* 0x000fe400007e2453 */
[----:B------:R-:W-:Y:S02]  /*12ae20*/  LOP3.LUT R74, R47, R74, R43, 0x96, !PT ;  /* 0x0000004a2f4a7212 */ /* 0x000fe400078e962b */
[----:B------:R-:W-:Y:S02]  /*12ae30*/  IADD3.X R43, R45, R43, R96, P2, P3 ;  /* 0x0000002b2d2b7210 */ /* 0x000fe400017e6460 */
[----:B------:R-:W-:Y:S02]  /*12ae40*/  SHF.L.W.U32.HI R88, R104, 0x8, R95 ;  /* 0x0000000868587819 */ /* 0x000fe40000010e5f */
[----:B------:R-:W-:-:S02]  /*12ae50*/  SHF.L.W.U32.HI R95, R53, 0x8, R94 ;  /* 0x00000008355f7819 */ /* 0x000fc40000010e5e */
[----:B------:R-:W-:Y:S02]  /*12ae60*/  IADD3 R73, P0, P1, R33, R86, R93 ;  /* 0x0000005621497210 */ /* 0x000fe4000791e05d */
[----:B------:R-:W-:Y:S02]  /*12ae70*/  LOP3.LUT R97, R39, R52, R31, 0x96, !PT ;  /* 0x0000003427617212 */ /* 0x000fe400078e961f */
[----:B------:R-:W-:Y:S02]  /*12ae80*/  LOP3.LUT R31, R43, R42, R23, 0x96, !PT ;  /* 0x0000002a2b1f7212 */ /* 0x000fe400078e9617 */
[----:B------:R-:W-:Y:S02]  /*12ae90*/  SHF.L.W.U32.HI R91, R94, 0x8, R53 ;  /* 0x000000085e5b7819 */ /* 0x000fe40000010e35 */
[----:B------:R-:W-:Y:S02]  /*12aea0*/  IADD3 R53, P2, P3, R84, R37, R95 ;  /* 0x0000002554357210 */ /* 0x000fe40007b5e05f */
[----:B------:R-:W-:-:S02]  /*12aeb0*/  IADD3.X R52, R19, R59, R88, P0, P1 ;  /* 0x0000003b13347210 */ /* 0x000fc400007e2458 */
[----:B------:R-:W-:Y:S02]  /*12aec0*/  SHF.L.W.U32.HI R23, R74, 0x10, R31 ;  /* 0x000000104a177819 */ /* 0x000fe40000010e1f */
[----:B------:R-:W-:Y:S02]  /*12aed0*/  IADD3.X R94, R40, R41, R91, P2, P3 ;  /* 0x00000029285e7210 */ /* 0x000fe400017e645b */
[----:B------:R-:W-:Y:S02]  /*12aee0*/  LOP3.LUT R44, R73, R44, R59, 0x96, !PT ;  /* 0x0000002c492c7212 */ /* 0x000fe400078e963b */
[----:B------:R-:W-:Y:S02]  /*12aef0*/  LOP3.LUT R27, R52, R27, R86, 0x96, !PT ;  /* 0x0000001b341b7212 */ /* 0x000fe400078e9656 */
        /* <DEDUP_REMOVED lines=15> */
[----:B------:R-:W-:Y:S01]  /*12aff0*/  SHF.L.W.U32.HI R74, R96, 0x1, R89 ;  /* 0x00000001604a7819 */ /* 0x000fe20000010e59 */
[----:B------:R-:W-:Y:S01]  /*12b000*/  IMAD.X R90, R37, 0x1, R58, P1 ;  /* 0x00000001255a7824 */ /* 0x000fe200008e063a */
[----:B------:R-:W-:Y:S02]  /*12b010*/  IADD3 R104, P0, R22, R87, RZ ;  /* 0x0000005716687210 */ /* 0x000fe40007f1e0ff */
        /* <DEDUP_REMOVED lines=82> */
[----:B------:R-:W-:Y:S02]  /*12b540*/  SHF.L.W.U32.HI R44, R104, 0x10, R91 ;  /* 0x00000010682c7819 */ /* 0x000fe40000010e5b */
[----:B------:R-:W-:Y:S01]  /*12b550*/  IADD3 R104, P0, R37, R76, RZ ;  /* 0x0000004c25687210 */ /* 0x000fe20007f1e0ff */
[----:B------:R-:W-:Y:S01]  /*12b560*/  IMAD.X R73, R36, 0x1, R73, P2 ;  /* 0x0000000124497824 */ /* 0x000fe200010e0649 */
[----:B------:R-:W-:-:S02]  /*12b570*/  LOP3.LUT R88, R89, R59, RZ, 0x3c, !PT ;  /* 0x0000003b59587212 */ /* 0x000fc400078e3cff */
[----:B------:R-:W-:Y:S01]  /*12b580*/  IADD3 R106, P1, R27, R80, RZ ;  /* 0x000000501b6a7210 */ /* 0x000fe20007f3e0ff */
[----:B------:R-:W-:Y:S01]  /*12b590*/  IMAD.X R92, R44, 0x1, R43, P0 ;  /* 0x000000012c5c7824 */ /* 0x000fe200000e062b */
[----:B------:R-:W-:Y:S02]  /*12b5a0*/  SHF.L.W.U32.HI R90, R79, 0x1, R88 ;  /* 0x000000014f5a7819 */ /* 0x000fe40000010e58 */
[----:B------:R-:W-:Y:S02]  /*12b5b0*/  LOP3.LUT R87, R87, R86, RZ, 0x3c, !PT ;  /* 0x0000005657577212 */ /* 0x000fe400078e3cff */
[----:B------:R-:W-:Y:S02]  /*12b5c0*/  LOP3.LUT R98, R98, R73, RZ, 0x3c, !PT ;  /* 0x0000004962627212 */ /* 0x000fe400078e3cff */
[----:B------:R-:W-:Y:S01]  /*12b5d0*/  SHF.L.W.U32.HI R88, R88, 0x1, R79 ;  /* 0x0000000158587819 */ /* 0x000fe20000010e4f */
        /* <DEDUP_REMOVED lines=8> */
[----:B------:R-:W-:Y:S02]  /*12b660*/  IADD3 R52, P2, P3, R77, R83, R52 ;  /* 0x000000534d347210 */ /* 0x000fe40007b5e034 */
[----:B------:R-:W-:Y:S02]  /*12b670*/  LOP3.LUT R96, R96, R79, RZ, 0x3c, !PT ;  /* 0x0000004f60607212 */ /* 0x000fe400078e3cff */
[----:B------:R-:W-:Y:S02]  /*12b680*/  SHF.L.W.U32.HI R98, R53, 0x1, R76 ;  /* 0x0000000135627819 */ /* 0x000fe40000010e4c */
[----:B------:R-:W-:Y:S02]  /*12b690*/  IADD3 R39, P1, P0, R81, R49, R72 ;  /* 0x0000003151277210 */ /* 0x000fe4000783e048 */
[----:B------:R-:W-:Y:S02]  /*12b6a0*/  IADD3.X R41, R20, R88, R41, P4, P5 ;  /* 0x0000005814297210 */ /* 0x000fe400027ea429 */
[----:B------:R-:W-:-:S02]  /*12b6b0*/  IADD3.X R72, R85, R87, R48, P2, P3 ;  /* 0x0000005755487210 */ /* 0x000fc400017e6430 */
[----:B------:R-:W-:Y:S02]  /*12b6c0*/  SHF.L.W.U32.HI R43, R96, 0x1, R47 ;  /* 0x00000001602b7819 */ /* 0x000fe40000010e2f */
[----:B------:R-:W-:Y:S02]  /*12b6d0*/  IADD3.X R53, R45, R98, R74, P1, P0 ;  /* 0x000000622d357210 */ /* 0x000fe40000fe044a */
[----:B------:R-:W-:Y:S02]  /*12b6e0*/  LOP3.LUT R95, R42, R41, RZ, 0x3c, !PT ;  /* 0x000000292a5f7212 */ /* 0x000fe400078e3cff */
[----:B------:R-:W-:Y:S02]  /*12b6f0*/  SHF.L.W.U32.HI R96, R47, 0x1, R96 ;  /* 0x000000012f607819 */ /* 0x000fe40000010e60 */
[----:B------:R-:W-:Y:S02]  /*12b700*/  LOP3.LUT R89, R44, R72, RZ, 0x3c, !PT ;  /* 0x000000482c597212 */ /* 0x000fe400078e3cff */
[----:B------:R-:W-:-:S02]  /*12b710*/  IADD3 R47, P2, P3, R33, R43, R58 ;  /* 0x0000002b212f7210 */ /* 0x000fc40007b5e03a */
[----:B------:R-:W-:Y:S02]  /*12b720*/  LOP3.LUT R76, R36, R53, RZ, 0x3c, !PT ;  /* 0x00000035244c7212 */ /* 0x000fe400078e3cff */
[----:B------:R-:W-:Y:S02]  /*12b730*/  IADD3 R95, P1, R95, R86, RZ ;  /* 0x000000565f5f7210 */ /* 0x000fe40007f3e0ff */
[----:B------:R-:W-:Y:S02]  /*12b740*/  IADD3 R86, P0, R89, R106, RZ ;  /* 0x0000006a59567210 */ /* 0x000fe40007f1e0ff */
[----:B------:R-:W-:Y:S02]  /*12b750*/  LOP3.LUT R48, R27, R80, RZ, 0x3c, !PT ;  /* 0x000000501b307212 */ /* 0x000fe400078e3cff */
[----:B------:R-:W-:Y:S02]  /*12b760*/  IADD3.X R94, R19, R96, R94, P2, P3 ;  /* 0x00000060135e7210 */ /* 0x000fe400017e645e */
        /* <DEDUP_REMOVED lines=36> */
[----:B------:R-:W-:Y:S02]  /*12b9b0*/  SHF.L.W.U32.HI R27, R91, 0x10, R52 ;  /* 0x000000105b1b7819 */ /* 0x000fe40000010e34 */
[----:B------:R-:W-:Y:S02]  /*12b9c0*/  LOP3.LUT R37, R88, R31, R94, 0x96, !PT ;  /* 0x0000001f58257212 */ /* 0x000fe400078e965e */
[----:B------:R-:W-:Y:S02]  /*12b9d0*/  IADD3.X R94, R38, R94, R87, P2, P3 ;  /* 0x0000005e265e7210 */ /* 0x000fe400017e6457 */
[----:B------:R-:W-:Y:S02]  /*12b9e0*/  IADD3.X R72, R40, R53, R83, P0, P1 ;  /* 0x0000003528487210 */ /* 0x000fe400007e2453 */
[----:B------:R-:W-:-:S02]  /*12b9f0*/  SHF.L.W.U32.HI R31, R52, 0x10, R91 ;  /* 0x00000010341f7819 */ /* 0x000fc40000010e5b */
[----:B------:R-:W-:Y:S02]  /*12ba00*/  IADD3 R86, P0, R27, R86, RZ ;  /* 0x000000561b567210 */ /* 0x000fe40007f1e0ff */
[----:B------:R-:W-:-:S03]  /*12ba10*/  LOP3.LUT R22, R94, R22, R47, 0x96, !PT ;  /* 0x000000165e167212 */ /* 0x000fc600078e962f */
[----:B------:R-:W-:Y:S01]  /*12ba20*/  IMAD.X R91, R31, 0x1, R48, P0 ;  /* 0x000000011f5b7824 */ /* 0x000fe200000e0630 */
[----:B------:R-:W-:Y:S02]  /*12ba30*/  SHF.L.W.U32.HI R48, R22, 0x10, R37 ;  /* 0x0000001016307819 */ /* 0x000fe40000010e25 */
[----:B------:R-:W-:Y:S02]  /*12ba40*/  LOP3.LUT R39, R72, R23, R39, 0x96, !PT ;  /* 0x0000001748277212 */ /* 0x000fe400078e9627 */
[----:B------:R-:W-:Y:S02]  /*12ba50*/  SHF.L.W.U32.HI R37, R37, 0x10, R22 ;  /* 0x0000001025257819 */ /* 0x000fe40000010e16 */
[----:B------:R-:W2:Y:S01]  /*12ba60*/  LDL.64 R22, [R10+0xe0] ;  /* 0x0000e0000a167983 */ /* 0x000ea20000100a00 */
[----:B------:R-:W-:Y:S02]  /*12ba70*/  LOP3.LUT R80, R41, R36, R53, 0x96, !PT ;  /* 0x0000002429507212 */ /* 0x000fe400078e9635 */
[----:B------:R-:W-:-:S02]  /*12ba80*/  SHF.L.W.U32.HI R36, R96, 0x10, R99 ;  /* 0x0000001060247819 */ /* 0x000fc40000010e63 */
[----:B------:R-:W-:Y:S02]  /*12ba90*/  SHF.L.W.U32.HI R52, R39, 0x10, R80 ;  /* 0x0000001027347819 */ /* 0x000fe40000010e50 */
[----:B------:R-:W-:Y:S02]  /*12baa0*/  SHF.L.W.U32.HI R39, R80, 0x10, R39 ;  /* 0x0000001050277819 */ /* 0x000fe40000010e27 */
[----:B------:R-:W-:Y:S02]  /*12bab0*/  LOP3.LUT R53, R97, R86, RZ, 0x3c, !PT ;  /* 0x0000005661357212 */ /* 0x000fe400078e3cff */
        /* <DEDUP_REMOVED lines=22> */
[----:B------:R-:W-:-:S02]  /*12bc20*/  SHF.L.W.U32.HI R89, R73, 0x1, R92 ;  /* 0x0000000149597819 */ /* 0x000fc40000010e5c */
[----:B------:R-:W-:Y:S02]  /*12bc30*/  IADD3.X R95, R32, R53, R94, P4, P5 ;  /* 0x00000035205f7210 */ /* 0x000fe400027ea45e */
[----:B------:R-:W-:Y:S02]  /*12bc40*/  IADD3 R90, P2, P3, R114, R80, R43 ;  /* 0x00000050725a7210 */ /* 0x000fe40007b5e02b */
[----:B------:R-:W-:Y:S02]  /*12bc50*/  IADD3.X R43, R21, R79, R58, P0, P1 ;  /* 0x0000004f152b7210 */ /* 0x000fe400007e243a */
[----:B------:R-:W-:Y:S02]  /*12bc60*/  SHF.L.W.U32.HI R92, R92, 0x1, R73 ;  /* 0x000000015c5c7819 */ /* 0x000fe40000010e49 */
[----:B------:R-:W-:Y:S02]  /*12bc70*/  IADD3 R41, P0, P1, R102, R89, R41 ;  /* 0x0000005966297210 */ /* 0x000fe4000791e029 */
[----:B------:R-:W-:-:S02]  /*12bc80*/  LOP3.LUT R49, R52, R95, RZ, 0x3c, !PT ;  /* 0x0000005f34317212 */ /* 0x000fc400078e3cff */
[----:B------:R-:W-:Y:S02]  /*12bc90*/  IADD3.X R98, R17, R87, R44, P2, P3 ;  /* 0x0000005711627210 */ /* 0x000fe400017e642c */
[----:B------:R-:W-:Y:S02]  /*12bca0*/  IADD3.X R75, R29, R92, R72, P0, P1 ;  /* 0x0000005c1d4b7210 */ /* 0x000fe400007e2448 */
[----:B------:R-:W-:Y:S02]  /*12bcb0*/  IADD3 R94, P3, R49, R108, RZ ;  /* 0x0000006c315e7210 */ /* 0x000fe40007f7e0ff */
[----:B------:R-:W-:Y:S02]  /*12bcc0*/  LOP3.LUT R76, R48, R43, RZ, 0x3c, !PT ;  /* 0x0000002b304c7212 */ /* 0x000fe400078e3cff */
[----:B------:R-:W-:Y:S02]  /*12bcd0*/  LOP3.LUT R49, R39, R59, RZ, 0x3c, !PT ;  /* 0x0000003b27317212 */ /* 0x000fe400078e3cff */
[----:B------:R-:W-:-:S02]  /*12bce0*/  LOP3.LUT R73, R31, R98, RZ, 0x3c, !PT ;  /* 0x000000621f497212 */ /* 0x000fc400078e3cff */
[----:B------:R-:W-:Y:S01]  /*12bcf0*/  LOP3.LUT R93, R42, R75, RZ, 0x3c, !PT ;  /* 0x0000004b2a5d7212 */ /* 0x000fe200078e3cff */
[----:B------:R-:W-:Y:S01]  /*12bd00*/  IMAD.X R96, R49, 0x1, R96, P3 ;  /* 0x0000000131607824 */ /* 0x000fe200018e0660 */
[----:B------:R-:W-:Y:S02]  /*12bd10*/  IADD3 R76, P0, R76, R97, RZ ;  /* 0x000000614c4c7210 */ /* 0x000fe40007f1e0ff */
[----:B------:R-:W-:Y:S02]  /*12bd20*/  LOP3.LUT R99, R37, R88, RZ, 0x3c, !PT ;  /* 0x0000005825637212 */ /* 0x000fe400078e3cff */
[----:B------:R-:W-:Y:S02]  /*12bd30*/  IADD3 R73, P1, R73, R106, RZ ;  /* 0x0000006a49497210 */ /* 0x000fe40007f3e0ff */
[----:B------:R-:W-:Y:S02]  /*12bd40*/  LOP3.LUT R97, R27, R90, RZ, 0x3c, !PT ;  /* 0x0000005a1b617212 */ /* 0x000fe400078e3cff */
[----:B------:R-:W-:-:S02]  /*12bd50*/  IADD3 R86, P2, R93, R86, RZ ;  /* 0x000000565d567210 */ /* 0x000fc40007f5e0ff */
[----:B------:R-:W-:Y:S01]  /*12bd60*/  LOP3.LUT R58, R36, R41, RZ, 0x3c, !PT ;  /* 0x00000029243a7212 */ /* 0x000fe200078e3cff */
        /* <DEDUP_REMOVED lines=22> */
[----:B------:R-:W-:Y:S02]  /*12bed0*/  IADD3 R58, P2, P3, R112, R90, R87 ;  /* 0x0000005a703a7210 */ /* 0x000fe40007b5e057 */
[----:B------:R-:W-:Y:S02]  /*12bee0*/  LOP3.LUT R95, R49, R52, R95, 0x96, !PT ;  /* 0x00000034315f7212 */ /* 0x000fe400078e965f */
[----:B------:R-:W-:Y:S02]  /*12bef0*/  LOP3.LUT R104, R44, R39, R59, 0x96, !PT ;  /* 0x000000272c687212 */ /* 0x000fe400078e963b */
[----:B------:R-:W-:-:S02]  /*12bf00*/  IADD3 R53, P4, P5, R100, R41, R92 ;  /* 0x0000002964357210 */ /* 0x000fc40007d9e05c */
[----:B------:R-:W-:Y:S02]  /*12bf10*/  LOP3.LUT R101, R47, R48, R43, 0x96, !PT ;  /* 0x000000302f657212 */ /* 0x000fe400078e962b */
[----:B------:R-:W-:Y:S02]  /*12bf20*/  IADD3.X R48, R26, R43, R79, P0, P1 ;  /* 0x0000002b1a307210 */ /* 0x000fe400007e244f */
[----:B------:R-:W-:Y:S02]  /*12bf30*/  LOP3.LUT R99, R58, R31, R98, 0x96, !PT ;  /* 0x0000001f3a637212 */ /* 0x000fe400078e9662 */
[----:B------:R-:W-:Y:S02]  /*12bf40*/  IADD3.X R52, R24, R98, R89, P2, P3 ;  /* 0x0000006218347210 */ /* 0x000fe400017e6459 */
[----:B------:R-:W-:Y:S02]  /*12bf50*/  SHF.L.W.U32.HI R31, R95, 0x10, R104 ;  /* 0x000000105f1f7819 */ /* 0x000fe40000010e68 */
[----:B------:R-:W-:-:S02]  /*12bf60*/  IADD3.X R59, R35, R75, R80, P4, P5 ;  /* 0x0000004b233b7210 */ /* 0x000fc400027ea450 */
        /* <DEDUP_REMOVED lines=18> */
[----:B------:R-:W-:Y:S01]  /*12c090*/  IADD3 R96, P1, R36, R73, RZ ;  /* 0x0000004924607210 */ /* 0x000fe20007f3e0ff */
[----:B------:R-:W-:Y:S01]  /*12c0a0*/  IMAD.X R91, R42, 0x1, R91, P2 ;  /* 0x000000012a5b7824 */ /* 0x000fe200010e065b */
[----:B------:R-:W-:-:S02]  /*12c0b0*/  SHF.L.W.U32.HI R93, R90, 0x1, R95 ;  /* 0x000000015a5d7819 */ /* 0x000fc40000010e5f */
[----:B------:R-:W-:Y:S02]  /*12c0c0*/  SHF.L.W.U32.HI R95, R95, 0x1, R90 ;  /* 0x000000015f5f7819 */ /* 0x000fe40000010e5a */
        /* <DEDUP_REMOVED lines=24> */
[----:B------:R-:W-:Y:S02]  /*12c250*/  IADD3.X R82, R26, R72, R59, P2, P3 ;  /* 0x000000481a527210 */ /* 0x000fe400017e643b */
        /* <DEDUP_REMOVED lines=31> */
[----:B------:R-:W-:Y:S02]  /*12c450*/  IADD3 R33, P2, P3, R33, R100, R59 ;  /* 0x0000006421217210 */ /* 0x000fe40007b5e03b */
[----:B------:R-:W-:-:S02]  /*12c460*/  IADD3.X R72, R17, R32, R52, P0, P1 ;  /* 0x0000002011487210 */ /* 0x000fc400007e2434 */
[----:B------:R-:W-:Y:S02]  /*12c470*/  LOP3.LUT R83, R114, R43, R32, 0x96, !PT ;  /* 0x0000002b72537212 */ /* 0x000fe400078e9620 */
[----:B------:R-:W-:Y:S02]  /*12c480*/  LOP3.LUT R21, R118, R42, R73, 0x96, !PT ;  /* 0x0000002a76157212 */ /* 0x000fe400078e9649 */
[----:B------:R-:W-:Y:S02]  /*12c490*/  LOP3.LUT R58, R74, R41, R58, 0x96, !PT ;  /* 0x000000294a3a7212 */ /* 0x000fe400078e963a */
[----:B------:R-:W-:Y:S02]  /*12c4a0*/  IADD3 R43, P0, P1, R30, R120, R81 ;  /* 0x000000781e2b7210 */ /* 0x000fe4000791e051 */
[----:B------:R-:W-:Y:S02]  /*12c4b0*/  IADD3.X R41, R19, R86, R76, P2, P3 ;  /* 0x0000005613297210 */ /* 0x000fe400017e644c */
[----:B------:R-:W-:-:S02]  /*12c4c0*/  LOP3.LUT R19, R33, R39, R86, 0x96, !PT ;  /* 0x0000002721137212 */ /* 0x000fc400078e9656 */
[----:B------:R-:W-:Y:S02]  /*12c4d0*/  SHF.L.W.U32.HI R17, R21, 0x10, R58 ;  /* 0x0000001015117819 */ /* 0x000fe40000010e3a */
[----:B------:R-:W-:Y:S02]  /*12c4e0*/  IADD3.X R39, R18, R82, R75, P0, P1 ;  /* 0x0000005212277210 */ /* 0x000fe400007e244b */
        /* <DEDUP_REMOVED lines=10> */
[----:B------:R-:W-:-:S02]  /*12c590*/  LOP3.LUT R36, R72, R36, R47, 0x96, !PT ;  /* 0x0000002448247212 */ /* 0x000fc400078e962f */
[----:B------:R-:W-:Y:S02]  /*12c5a0*/  LOP3.LUT R79, R79, R80, RZ, 0x3c, !PT ;  /* 0x000000504f4f7212 */ /* 0x000fe400078e3cff */
[----:B------:R-:W-:Y:S02]  /*12c5b0*/  LOP3.LUT R90, R90, R37, RZ, 0x3c, !PT ;  /* 0x000000255a5a7212 */ /* 0x000fe400078e3cff */
[----:B------:R-:W-:Y:S02]  /*12c5c0*/  IADD3 R73, P0, R18, R49, RZ ;  /* 0x0000003112497210 */ /* 0x000fe40007f1e0ff */
[----:B------:R-:W-:Y:S02]  /*12c5d0*/  IADD3 R82, P1, R19, R48, RZ ;  /* 0x0000003013527210 */ /* 0x000fe40007f3e0ff */
[----:B------:R-:W-:Y:S02]  /*12c5e0*/  SHF.L.W.U32.HI R27, R83, 0x10, R36 ;  /* 0x00000010531b7819 */ /* 0x000fe40000010e24 */
[----:B------:R-:W-:-:S02]  /*12c5f0*/  SHF.L.W.U32.HI R47, R90, 0x1, R79 ;  /* 0x000000015a2f7819 */ /* 0x000fc40000010e4f */
[----:B------:R-:W-:Y:S01]  /*12c600*/  SHF.L.W.U32.HI R49, R79, 0x1, R90 ;  /* 0x000000014f317819 */ /* 0x000fe20000010e5a */
[----:B------:R-:W-:Y:S01]  /*12c610*/  IMAD.X R79, R30, 0x1, R53, P0 ;  /* 0x000000011e4f7824 */ /* 0x000fe200000e0635 */
[----:B------:R-:W-:Y:S01]  /*12c620*/  SHF.L.W.U32.HI R31, R36, 0x10, R83 ;  /* 0x00000010241f7819 */ /* 0x000fe20000010e53 */
        /* <DEDUP_REMOVED lines=24> */
[----:B------:R-:W-:Y:S02]  /*12c7b0*/  IADD3.X R75, R40, R48, R41, P2, P3 ;  /* 0x00000030284b7210 */ /* 0x000fe400017e6429 */
[----:B------:R-:W-:Y:S02]  /*12c7c0*/  IADD3 R72, P2, R72, R26, RZ ;  /* 0x0000001a48487210 */ /* 0x000fe40007f5e0ff */
[----:B------:R-:W-:Y:S02]  /*12c7d0*/  LOP3.LUT R39, R31, R76, RZ, 0x3c, !PT ;  /* 0x0000004c1f277212 */ /* 0x000fe400078e3cff */
[----:B------:R-:W-:Y:S02]  /*12c7e0*/  IADD3 R24, P0, R24, R73, RZ ;  /* 0x0000004918187210 */ /* 0x000fe40007f1e0ff */
[----:B------:R-:W-:Y:S02]  /*12c7f0*/  LOP3.LUT R26, R19, R78, RZ, 0x3c, !PT ;  /* 0x0000004e131a7212 */ /* 0x000fe400078e3cff */
[----:B------:R-:W-:-:S02]  /*12c800*/  LOP3.LUT R73, R30, R75, RZ, 0x3c, !PT ;  /* 0x0000004b1e497212 */ /* 0x000fc400078e3cff */
        /* <DEDUP_REMOVED lines=30> */
[----:B------:R-:W-:Y:S02]  /*12c9f0*/  LOP3.LUT R28, R46, R31, R76, 0x96, !PT ;  /* 0x0000001f2e1c7212 */ /* 0x000fe400078e964c */
[----:B------:R-:W-:Y:S02]  /*12ca00*/  LOP3.LUT R45, R81, R32, R77, 0x96, !PT ;  /* 0x00000020512d7212 */ /* 0x000fe400078e964d */
[----:B------:R-:W-:Y:S02]  /*12ca10*/  IADD3.X R31, R34, R75, R59, P4, P5 ;  /* 0x0000004b221f7210 */ /* 0x000fe400027ea43b */
        /* <DEDUP_REMOVED lines=22> */
[----:B------:R-:W-:-:S02]  /*12cb80*/  LOP3.LUT R47, R47, R24, RZ, 0x3c, !PT ;  /* 0x000000182f2f7212 */ /* 0x000fc400078e3cff */
[----:B------:R-:W-:Y:S01]  /*12cb90*/  LOP3.LUT R24, R70, R24, R29, 0x96, !PT ;  /* 0x0000001846187212 */ /* 0x000fe200078e961d */
[----:B------:R-:W-:Y:S01]  /*12cba0*/  IMAD.X R29, R43, 0x1, R26, P0 ;  /* 0x000000012b1d7824 */ /* 0x000fe200000e061a */
[-C--:B------:R-:W-:Y:S01]  /*12cbb0*/  LOP3.LUT R53, R53, R16.reuse, RZ, 0x3c, !PT ;  /* 0x0000001035357212 */ /* 0x080fe200078e3cff */
[----:B------:R-:W-:Y:S01]  /*12cbc0*/  IMAD.X R70, R27, 0x1, R25, P1 ;  /* 0x000000011b467824 */ /* 0x000fe200008e0619 */
[----:B------:R-:W-:Y:S01]  /*12cbd0*/  LOP3.LUT R16, R56, R16, R81, 0x96, !PT ;  /* 0x0000001038107212 */ /* 0x000fe200078e9651 */
[----:B------:R-:W-:Y:S01]  /*12cbe0*/  IMAD.X R56, R30, 0x1, R33, P2 ;  /* 0x000000011e387824 */ /* 0x000fe200010e0621 */
[----:B------:R-:W-:Y:S02]  /*12cbf0*/  LOP3.LUT R39, R40, R19, RZ, 0x3c, !PT ;  /* 0x0000001328277212 */ /* 0x000fe400078e3cff */
[----:B------:R-:W-:Y:S02]  /*12cc00*/  LOP3.LUT R26, R59, R62, RZ, 0x3c, !PT ;  /* 0x0000003e3b1a7212 */ /* 0x000fe400078e3cff */
[----:B------:R-:W-:-:S02]  /*12cc10*/  LOP3.LUT R41, R41, R21, RZ, 0x3c, !PT ;  /* 0x0000001529297212 */ /* 0x000fc400078e3cff */
[----:B------:R-:W-:Y:S02]  /*12cc20*/  LOP3.LUT R36, R36, R29, RZ, 0x3c, !PT ;  /* 0x0000001d24247212 */ /* 0x000fe400078e3cff */
[----:B------:R-:W-:Y:S02]  /*12cc30*/  LOP3.LUT R20, R66, R21, R44, 0x96, !PT ;  /* 0x0000001542147212 */ /* 0x000fe400078e962c */
[----:B------:R-:W-:Y:S02]  /*12cc40*/  LOP3.LUT R34, R35, R70, RZ, 0x3c, !PT ;  /* 0x0000004623227212 */ /* 0x000fe400078e3cff */
[----:B------:R-:W-:Y:S02]  /*12cc50*/  LOP3.LUT R21, R67, R29, R77, 0x96, !PT ;  /* 0x0000001d43157212 */ /* 0x000fe400078e964d */
[----:B------:R-:W-:Y:S02]  /*12cc60*/  LOP3.LUT R40, R49, R56, RZ, 0x3c, !PT ;  /* 0x0000003831287212 */ /* 0x000fe400078e3cff */
[----:B------:R-:W-:-:S02]  /*12cc70*/  SHF.L.W.U32.HI R37, R26, 0x1, R39 ;  /* 0x000000011a257819 */ /* 0x000fc40000010e27 */
[----:B------:R-:W-:Y:S02]  /*12cc80*/  LOP3.LUT R25, R71, R70, R31, 0x96, !PT ;  /* 0x0000004647197212 */ /* 0x000fe400078e961f */
[----:B------:R-:W-:Y:S02]  /*12cc90*/  SHF.L.W.U32.HI R29, R36, 0x1, R41 ;  /* 0x00000001241d7819 */ /* 0x000fe40000010e29 */
[----:B------:R-:W-:Y:S02]  /*12cca0*/  SHF.L.W.U32.HI R31, R41, 0x1, R36 ;  /* 0x00000001291f7819 */ /* 0x000fe40000010e24 */
[----:B--2---:R-:W-:Y:S02]  /*12ccb0*/  IADD3 R22, P0, R22, R11, RZ ;  /* 0x0000000b16167210 */ /* 0x004fe40007f1e0ff */
[----:B------:R-:W-:Y:S02]  /*12ccc0*/  SHF.L.W.U32.HI R39, R39, 0x1, R26 ;  /* 0x0000000127277819 */ /* 0x000fe40000010e1a */
[----:B------:R-:W-:-:S02]  /*12ccd0*/  SHF.L.W.U32.HI R33, R34, 0x1, R47 ;  /* 0x0000000122217819 */ /* 0x000fc40000010e2f */
[----:B------:R-:W-:Y:S02]  /*12cce0*/  SHF.L.W.U32.HI R35, R47, 0x1, R34 ;  /* 0x000000012f237819 */ /* 0x000fe40000010e22 */
[----:B------:R-:W-:Y:S02]  /*12ccf0*/  SHF.L.W.U32.HI R34, R40, 0x1, R53 ;  /* 0x0000000128227819 */ /* 0x000fe40000010e35 */
[----:B------:R-:W-:Y:S02]  /*12cd00*/  SHF.L.W.U32.HI R36, R53, 0x1, R40 ;  /* 0x0000000135247819 */ /* 0x000fe40000010e28 */
[----:B------:R-:W-:Y:S02]  /*12cd10*/  LOP3.LUT R26, R54, R28, R37, 0x96, !PT ;  /* 0x0000001c361a7212 */ /* 0x000fe400078e9625 */
[----:B------:R-:W-:Y:S01]  /*12cd20*/  LOP3.LUT R28, R60, R32, R29, 0x96, !PT ;  /* 0x000000203c1c7212 */ /* 0x000fe200078e961d */
[----:B------:R-:W-:Y:S01]  /*12cd30*/  IMAD.X R23, R23, 0x1, R15, P0 ;  /* 0x0000000117177824 */ /* 0x000fe200000e060f */
[----:B------:R-:W-:-:S02]  /*12cd40*/  LOP3.LUT R29, R61, R30, R31, 0x96, !PT ;  /* 0x0000001e3d1d7212 */ /* 0x000fc400078e961f */
[----:B------:R-:W-:Y:S02]  /*12cd50*/  LOP3.LUT R30, R64, R42, R33, 0x96, !PT ;  /* 0x0000002a401e7212 */ /* 0x000fe400078e9621 */
[----:B------:R-:W-:Y:S02]  /*12cd60*/  LOP3.LUT R27, R55, R27, R39, 0x96, !PT ;  /* 0x0000001b371b7212 */ /* 0x000fe400078e9627 */
[----:B------:R-:W-:Y:S02]  /*12cd70*/  LOP3.LUT R31, R65, R38, R35, 0x96, !PT ;  /* 0x00000026411f7212 */ /* 0x000fe400078e9623 */
[----:B------:R-:W-:Y:S02]  /*12cd80*/  LOP3.LUT R32, R68, R45, R34, 0x96, !PT ;  /* 0x0000002d44207212 */ /* 0x000fe400078e9622 */
[----:B------:R-:W-:Y:S01]  /*12cd90*/  LOP3.LUT R33, R69, R43, R36, 0x96, !PT ;  /* 0x0000002b45217212 */ /* 0x000fe200078e9624 */
[----:B------:R-:W-:Y:S04]  /*12cda0*/  STL.64 [R10+0xe0], R22 ;  /* 0x0000e0160a007387 */ /* 0x000fe80000100a00 */
[----:B------:R-:W-:Y:S04]  /*12cdb0*/  STL.64 [R10+0x10], R20 ;  /* 0x000010140a007387 */ /* 0x000fe80000100a00 */
[----:B------:R-:W-:Y:S04]  /*12cdc0*/  STL.64 [R10+0x18], R24 ;  /* 0x000018180a007387 */ /* 0x000fe80000100a00 */
[----:B------:R-:W-:Y:S04]  /*12cdd0*/  STL.64 [R10+0x20], R26 ;  /* 0x0000201a0a007387 */ /* 0x000fe80000100a00 */
[----:B------:R-:W-:Y:S04]  /*12cde0*/  STL.64 [R10+0x28], R28 ;  /* 0x0000281c0a007387 */ /* 0x000fe80000100a00 */
[----:B------:R-:W-:Y:S04]  /*12cdf0*/  STL.64 [R10+0x30], R30 ;  /* 0x0000301e0a007387 */ /* 0x000fe80000100a00 */
[----:B------:R-:W-:Y:S04]  /*12ce00*/  STL.64 [R10+0x38], R32 ;  /* 0x000038200a007387 */ /* 0x000fe80000100a00 */
[----:B------:R-:W-:Y:S01]  /*12ce10*/  STL.64 [R10+0xe0], RZ ;  /* 0x0000e0ff0a007387 */ /* 0x000fe20000100a00 */
[----:B------:R-:W-:-:S02]  /*12ce20*/  LOP3.LUT R19, R63, R62, R79, 0x96, !PT ;  /* 0x0000003e3f137212 */ /* 0x000fc400078e964f */
[----:B------:R-:W-:-:S03]  /*12ce30*/  LOP3.LUT R17, R57, R56, R83, 0x96, !PT ;  /* 0x0000003839117212 */ /* 0x000fc600078e9653 */
[----:B------:R1:W-:Y:S04]  /*12ce40*/  STL.64 [R10+0x8], R18 ;  /* 0x000008120a007387 */ /* 0x0003e80000100a00 */
[----:B------:R2:W-:Y:S01]  /*12ce50*/  STL.64 [R10], R16 ;  /* 0x000000100a007387 */ /* 0x0005e20000100a00 */
[----:B-1----:R-:W-:Y:S01]  /*12ce60*/  IADD3 R18, P0, -R11, R14, RZ ;  /* 0x0000000e0b127210 */ /* 0x002fe20007f1e1ff */
[----:B------:R-:W-:Y:S01]  /*12ce70*/  IMAD.MOV.U32 R14, RZ, RZ, R11 ;  /* 0x000000ffff0e7224 */ /* 0x000fe200078e000b */
[----:B--2---:R-:W-:-:S03]  /*12ce80*/  CS2R R16, SRZ ;  /* 0x0000000000107805 */ /* 0x004fc6000001ff00 */
[----:B------:R-:W-:-:S03]  /*12ce90*/  IMAD.X R12, R12, 0x1, ~R15, P0 ;  /* 0x000000010c0c7824 */ /* 0x000fc600000e0e0f */
.L_x_381:
[----:B------:R-:W-:Y:S05]  /*12cea0*/  BSYNC B1 ;  /* 0x0000000000017941 */ /* 0x000fea0003800000 */
.L_x_374:
[----:B------:R-:W-:Y:S01]  /*12ceb0*/  ISETP.NE.U32.AND P0, PT, R18, RZ, PT ;  /* 0x000000ff1200720c */ /* 0x000fe20003f05070 */
[----:B------:R-:W-:Y:S02]  /*12cec0*/  IMAD.IADD R13, R14, 0x1, R13 ;  /* 0x000000010e0d7824 */ /* 0x000fe400078e020d */
[----:B------:R-:W-:Y:S01]  /*12ced0*/  IMAD.MOV.U32 R14, RZ, RZ, R18 ;  /* 0x000000ffff0e7224 */ /* 0x000fe200078e0012 */
[----:B------:R-:W-:-:S13]  /*12cee0*/  ISETP.NE.AND.EX P0, PT, R12, RZ, PT, P0 ;  /* 0x000000ff0c00720c */ /* 0x000fda0003f05300 */
[----:B------:R-:W-:Y:S01]  /*12cef0*/  @!P0 CALL.REL.NOINC `(.L_x_387) ;  /* 0x0000001000008944 */ /* 0x000fe20003c00000 */
[----:B------:R-:W-:Y:S05]  /*12cf00*/  BRA `(.L_x_388) ;  /* 0xffff5c8000007947 */ /* 0x000fea000383ffff */
.L_x_387:
[----:B01----:R-:W-:Y:S02]  /*12cf10*/  IMAD.MOV.U32 R10, RZ, RZ, R0 ;  /* 0x000000ffff0a7224 */ /* 0x003fe400078e0000 */
[----:B------:R-:W-:-:S04]  /*12cf20*/  IMAD.MOV.U32 R11, RZ, RZ, 0x0 ;  /* 0x00000000ff0b7424 */ /* 0x000fc800078e00ff */
[----:B------:R-:W-:Y:S05]  /*12cf30*/  RET.REL.NODEC R10 `(mine_kernel_v2) ;  /* 0xffed30c00a007950 */ /* 0x000fea0003c3ffff */
        .type           $mine_kernel_v2$_ZZ14mine_kernel_v2PKhiS0_S0_iPKyS2_PyPiENKUlhhyE_clEhhy,@function
        .size           $mine_kernel_v2$_ZZ14mine_kernel_v2PKhiS0_S0_iPKyS2_PyPiENKUlhhyE_clEhhy,($__internal_0_$__cuda_sm20_div_u64 - $mine_kernel_v2$_ZZ14mine_kernel_v2PKhiS0_S0_iPKyS2_PyPiENKUlhhyE_clEhhy)
$mine_kernel_v2$_ZZ14mine_kernel_v2PKhiS0_S0_iPKyS2_PyPiENKUlhhyE_clEhhy:
[----:B------:R-:W-:-:S05]  /*12cf40*/  IADD3 R49, R49, -c[0x0][0x20], RZ ;  /* 0x8000080031317a10 */ /* 0x000fca0007ffe0ff */
[----:B------:R-:W2:Y:S01]  /*12cf50*/  LDL.64 R6, [R49+0x8] ;  /* 0x0000080031067983 */ /* 0x000ea20000100a00 */
[----:B------:R-:W-:-:S03]  /*12cf60*/  ULDC.64 UR26, c[0x0][0x118] ;  /* 0x00004600001a7ab9 */ /* 0x000fc60000000a00 */
[----:B--2---:R-:W2:Y:S01]  /*12cf70*/  LD.E.U8 R6, [R6.64] ;  /* 0x0000001a06067980 */ /* 0x004ea2000c101100 */
[----:B------:R-:W-:Y:S01]  /*12cf80*/  BSSY B3, `(.L_x_389) ;  /* 0x0000ba4000037945 */ /* 0x000fe20003800000 */
[----:B--2---:R-:W-:-:S13]  /*12cf90*/  ISETP.NE.AND P0, PT, R6, RZ, PT ;  /* 0x000000ff0600720c */ /* 0x004fda0003f05270 */
[----:B------:R-:W-:Y:S05]  /*12cfa0*/  @P0 BRA `(.L_x_390) ;  /* 0x0000ba1000000947 */ /* 0x000fea0003800000 */
[----:B------:R-:W2:Y:S01]  /*12cfb0*/  LDL.64 R24, [R49+0x10] ;  /* 0x0000100031187983 */ /* 0x000ea20000100a00 */
[----:B------:R-:W-:-:S03]  /*12cfc0*/  ULDC.64 UR26, c[0x0][0x118] ;  /* 0x00004600001a7ab9 */ /* 0x000fc60000000a00 */
[----:B--2---:R-:W2:Y:S04]  /*12cfd0*/  LD.E.64 R6, [R24.64] ;  /* 0x0000001a18067980 */ /* 0x004ea8000c101b00 */
[----:B------:R-:W3:Y:S04]  /*12cfe0*/  LD.E.64 R26, [R24.64+0xe0] ;  /* 0x0000e01a181a7980 */ /* 0x000ee8000c101b00 */
[----:B--2---:R0:W-:Y:S04]  /*12cff0*/  STL.64 [R1+0xae0], R6 ;  /* 0x000ae00601007387 */ /* 0x0041e80000100a00 */
[----:B------:R-:W2:Y:S04]  /*12d000*/  LD.E.64 R10, [R24.64+0x8] ;  /* 0x0000081a180a7980 */ /* 0x000ea8000c101b00 */
[----:B--2---:R1:W-:Y:S04]  /*12d010*/  STL.64 [R1+0xae8], R10 ;  /* 0x000ae80a01007387 */ /* 0x0043e80000100a00 */
[----:B------:R-:W2:Y:S04]  /*12d020*/  LD.E.64 R12, [R24.64+0x10] ;  /* 0x0000101a180c7980 */ /* 0x000ea8000c101b00 */
[----:B--2---:R2:W-:Y:S04]  /*12d030*/  STL.64 [R1+0xaf0], R12 ;  /* 0x000af00c01007387 */ /* 0x0045e80000100a00 */
[----:B------:R-:W4:Y:S04]  /*12d040*/  LD.E.64 R14, [R24.64+0x18] ;  /* 0x0000181a180e7980 */ /* 0x000f28000c101b00 */
[----:B----4-:R4:W-:Y:S04]  /*12d050*/  STL.64 [R1+0xaf8], R14 ;  /* 0x000af80e01007387 */ /* 0x0109e80000100a00 */
[----:B------:R-:W5:Y:S04]  /*12d060*/  LD.E.64 R16, [R24.64+0x20] ;  /* 0x0000201a18107980 */ /* 0x000f68000c101b00 */
[----:B-----5:R5:W-:Y:S04]  /*12d070*/  STL.64 [R1+0xb00], R16 ;  /* 0x000b001001007387 */ /* 0x020be80000100a00 */
[----:B------:R-:W2:Y:S04]  /*12d080*/  LD.E.64 R18, [R24.64+0x28] ;  /* 0x0000281a18127980 */ /* 0x000ea8000c101b00 */
[----:B--2---:R2:W-:Y:S04]  /*12d090*/  STL.64 [R1+0xb08], R18 ;  /* 0x000b081201007387 */ /* 0x0045e80000100a00 */
[----:B0-----:R-:W2:Y:S04]  /*12d0a0*/  LD.E.64 R6, [R24.64+0x30] ;  /* 0x0000301a18067980 */ /* 0x001ea8000c101b00 */
[----:B--2---:R0:W-:Y:S04]  /*12d0b0*/  STL.64 [R1+0xb10], R6 ;  /* 0x000b100601007387 */ /* 0x0041e80000100a00 */
[----:B-1----:R-:W2:Y:S04]  /*12d0c0*/  LD.E.64 R10, [R24.64+0x38] ;  /* 0x0000381a180a7980 */ /* 0x002ea8000c101b00 */
[----:B--2---:R1:W-:Y:S04]  /*12d0d0*/  STL.64 [R1+0xb18], R10 ;  /* 0x000b180a01007387 */ /* 0x0043e80000100a00 */
[----:B------:R-:W2:Y:S04]  /*12d0e0*/  LD.E.64 R12, [R24.64+0x40] ;  /* 0x0000401a180c7980 */ /* 0x000ea8000c101b00 */
[----:B--2---:R2:W-:Y:S04]  /*12d0f0*/  STL.64 [R1+0xb20], R12 ;  /* 0x000b200c01007387 */ /* 0x0045e80000100a00 */
[----:B----4-:R-:W4:Y:S04]  /*12d100*/  LD.E.64 R14, [R24.64+0x48] ;  /* 0x0000481a180e7980 */ /* 0x010f28000c101b00 */
[----:B----4-:R4:W-:Y:S04]  /*12d110*/  STL.64 [R1+0xb28], R14 ;  /* 0x000b280e01007387 */ /* 0x0109e80000100a00 */
[----:B-----5:R-:W5:Y:S04]  /*12d120*/  LD.E.64 R16, [R24.64+0x50] ;  /* 0x0000501a18107980 */ /* 0x020f68000c101b00 */
        /* <DEDUP_REMOVED lines=10> */
[----:B----4-:R-:W-:Y:S04]  /*12d1d0*/  STL.64 [R1+0xb58], R14 ;  /* 0x000b580e01007387 */ /* 0x010fe80000100a00 */
[----:B-----5:R-:W4:Y:S04]  /*12d1e0*/  LD.E.64 R16, [R24.64+0x80] ;  /* 0x0000801a18107980 */ /* 0x020f28000c101b00 */
[----:B----4-:R-:W-:Y:S04]  /*12d1f0*/  STL.64 [R1+0xb60], R16 ;  /* 0x000b601001007387 */ /* 0x010fe80000100a00 */
[----:B------:R-:W4:Y:S04]  /*12d200*/  LD.E.64 R18, [R24.64+0x88] ;  /* 0x0000881a18127980 */ /* 0x000f28000c101b00 */
[----:B----4-:R-:W-:Y:S04]  /*12d210*/  STL.64 [R1+0xb68], R18 ;  /* 0x000b681201007387 */ /* 0x010fe80000100a00 */
[----:B0-----:R-:W4:Y:S04]  /*12d220*/  LD.E.64 R6, [R24.64+0x90] ;  /* 0x0000901a18067980 */ /* 0x001f28000c101b00 */
[----:B----4-:R-:W-:Y:S04]  /*12d230*/  STL.64 [R1+0xb70], R6 ;  /* 0x000b700601007387 */ /* 0x010fe80000100a00 */
[----:B-1----:R-:W4:Y:S04]  /*12d240*/  LD.E.64 R10, [R24.64+0x98] ;  /* 0x0000981a180a7980 */ /* 0x002f28000c101b00 */
[----:B----4-:R0:W-:Y:S04]  /*12d250*/  STL.64 [R1+0xb78], R10 ;  /* 0x000b780a01007387 */ /* 0x0101e80000100a00 */
[----:B--2---:R-:W2:Y:S04]  /*12d260*/  LD.E.64 R12, [R24.64+0xa0] ;  /* 0x0000a01a180c7980 */ /* 0x004ea8000c101b00 */
[----:B0-----:R-:W3:Y:S04]  /*12d270*/  LDL.64 R10, [R1+0xb20] ;  /* 0x000b2000010a7983 */ /* 0x001ee80000100a00 */
[----:B--2---:R0:W-:Y:S04]  /*12d280*/  STL.64 [R1+0xb80], R12 ;  /* 0x000b800c01007387 */ /* 0x0041e80000100a00 */
[----:B------:R-:W2:Y:S04]  /*12d290*/  LD.E.64 R14, [R24.64+0xa8] ;  /* 0x0000a81a180e7980 */ /* 0x000ea8000c101b00 */
[----:B--2---:R1:W-:Y:S04]  /*12d2a0*/  STL.64 [R1+0xb88], R14 ;  /* 0x000b880e01007387 */ /* 0x0043e80000100a00 */
[----:B------:R-:W2:Y:S04]  /*12d2b0*/  LD.E.64 R16, [R24.64+0xb0] ;  /* 0x0000b01a18107980 */ /* 0x000ea8000c101b00 */
[----:B--2---:R3:W-:Y:S04]  /*12d2c0*/  STL.64 [R1+0xb90], R16 ;  /* 0x000b901001007387 */ /* 0x0047e80000100a00 */
[----:B------:R-:W2:Y:S04]  /*12d2d0*/  LD.E.64 R18, [R24.64+0xb8] ;  /* 0x0000b81a18127980 */ /* 0x000ea8000c101b00 */
[----:B--2---:R-:W-:Y:S04]  /*12d2e0*/  STL.64 [R1+0xb98], R18 ;  /* 0x000b981201007387 */ /* 0x004fe80000100a00 */
[----:B------:R-:W2:Y:S04]  /*12d2f0*/  LD.E.64 R20, [R24.64+0xc0] ;  /* 0x0000c01a18147980 */ /* 0x000ea8000c101b00 */
[----:B--2---:R-:W-:Y:S04]  /*12d300*/  STL.64 [R1+0xba0], R20 ;  /* 0x000ba01401007387 */ /* 0x004fe80000100a00 */
[----:B------:R-:W2:Y:S04]  /*12d310*/  LD.E.64 R22, [R24.64+0xc8] ;  /* 0x0000c81a18167980 */ /* 0x000ea8000c101b00 */
[----:B--2---:R-:W-:Y:S04]  /*12d320*/  STL.64 [R1+0xba8], R22 ;  /* 0x000ba81601007387 */ /* 0x004fe80000100a00 */
[----:B0-----:R-:W2:Y:S04]  /*12d330*/  LD.E.64 R12, [R24.64+0xd0] ;  /* 0x0000d01a180c7980 */ /* 0x001ea8000c101b00 */
[----:B--2---:R0:W-:Y:S04]  /*12d340*/  STL.64 [R1+0xbb0], R12 ;  /* 0x000bb00c01007387 */ /* 0x0041e80000100a00 */
[----:B-1----:R-:W2:Y:S01]  /*12d350*/  LD.E.64 R14, [R24.64+0xd8] ;  /* 0x0000d81a180e7980 */ /* 0x002ea2000c101b00 */
[----:B---3--:R-:W-:-:S05]  /*12d360*/  IADD3 R16, P0, R26, R10, RZ ;  /* 0x0000000a1a107210 */ /* 0x008fca0007f1e0ff */
[----:B------:R-:W-:Y:S01]  /*12d370*/  IMAD.X R17, R27, 0x1, R11, P0 ;  /* 0x000000011b117824 */ /* 0x000fe200000e060b */
[----:B------:R-:W-:-:S04]  /*12d380*/  ISETP.GE.U32.AND P0, PT, R16, R10, PT ;  /* 0x0000000a1000720c */ /* 0x000fc80003f06070 */
[----:B------:R-:W-:-:S13]  /*12d390*/  ISETP.GE.U32.AND.EX P0, PT, R17, R11, PT, P0 ;  /* 0x0000000b1100720c */ /* 0x000fda0003f06100 */
[----:B------:R-:W3:Y:S04]  /*12d3a0*/  @!P0 LDL.64 R10, [R1+0xb28] ;  /* 0x000b2800010a8983 */ /* 0x000ee80000100a00 */
[----:B--2---:R1:W-:Y:S04]  /*12d3b0*/  STL.64 [R1+0xbb8], R14 ;  /* 0x000bb80e01007387 */ /* 0x0043e80000100a00 */
[----:B------:R-:W2:Y:S01]  /*12d3c0*/  LD.E.64 R6, [R24.64+0xe0] ;  /* 0x0000e01a18067980 */ /* 0x000ea2000c101b00 */
[----:B0-----:R-:W-:Y:S02]  /*12d3d0*/  IMAD.MOV.U32 R12, RZ, RZ, -0x1 ;  /* 0xffffffffff0c7424 */ /* 0x001fe400078e00ff */
[----:B------:R-:W-:Y:S01]  /*12d3e0*/  IMAD.MOV.U32 R13, RZ, RZ, -0x1 ;  /* 0xffffffffff0d7424 */ /* 0x000fe200078e00ff */
[----:B--2---:R1:W-:Y:S04]  /*12d3f0*/  STL.64 [R1+0xbc0], R6 ;  /* 0x000bc00601007387 */ /* 0x0043e80000100a00 */
[----:B------:R-:W2:Y:S01]  /*12d400*/  LDL.64 R18, [R1+0xbc0] ;  /* 0x000bc00001127983 */ /* 0x000ea20000100a00 */
[----:B---3--:R-:W-:-:S05]  /*12d410*/  @!P0 IADD3 R10, P1, R10, 0x1, RZ ;  /* 0x000000010a0a8810 */ /* 0x008fca0007f3e0ff */
[----:B------:R-:W-:Y:S01]  /*12d420*/  @!P0 IMAD.X R11, RZ, RZ, R11, P1 ;  /* 0x000000ffff0b8224 */ /* 0x000fe200008e060b */
[----:B------:R1:W-:Y:S04]  /*12d430*/  STL.64 [R1+0xb30], R12 ;  /* 0x000b300c01007387 */ /* 0x0003e80000100a00 */
[----:B------:R1:W-:Y:S04]  /*12d440*/  STL.64 [R1+0xb20], R16 ;  /* 0x000b201001007387 */ /* 0x0003e80000100a00 */
[----:B------:R1:W-:Y:S01]  /*12d450*/  @!P0 STL.64 [R1+0xb28], R10 ;  /* 0x000b280a01008387 */ /* 0x0003e20000100a00 */
[----:B------:R-:W-:Y:S01]  /*12d460*/  BSSY B4, `(.L_x_391) ;  /* 0x000013e000047945 */ /* 0x000fe20003800000 */
[----:B--2---:R-:W-:-:S04]  /*12d470*/  ISETP.GT.U32.AND P0, PT, R18, 0x7f, PT ;  /* 0x0000007f1200780c */ /* 0x004fc80003f04070 */
[----:B------:R-:W-:-:S13]  /*12d480*/  ISETP.GT.U32.AND.EX P0, PT, R19, RZ, PT, P0 ;  /* 0x000000ff1300720c */ /* 0x000fda0003f04100 */
[----:B------:R-:W-:Y:S05]  /*12d490*/  @P0 BRA `(.L_x_392) ;  /* 0x000013a000000947 */ /* 0x000fea0003800000 */
[----:B-1----:R-:W-:Y:S01]  /*12d4a0*/  IMAD.MOV R7, RZ, RZ, -R18 ;  /* 0x000000ffff077224 */ /* 0x002fe200078e0a12 */
[----:B------:R-:W-:Y:S01]  /*12d4b0*/  IADD3 R0, P2, -R18, 0x7f, RZ ;  /* 0x0000007f12007810 */ /* 0x000fe20007f5e1ff */
[----:B------:R-:W-:Y:S03]  /*12d4c0*/  BSSY B5, `(.L_x_393) ;  /* 0x0000014000057945 */ /* 0x000fe60003800000 */
[----:B------:R-:W-:Y:S02]  /*12d4d0*/  LOP3.LUT R7, R7, 0x3, RZ, 0xc0, !PT ;  /* 0x0000000307077812 */ /* 0x000fe400078ec0ff */
[----:B------:R-:W-:Y:S01]  /*12d4e0*/  ISETP.GE.U32.AND P1, PT, R0, 0x3, PT ;  /* 0x000000030000780c */ /* 0x000fe20003f26070 */
[----:B------:R-:W-:Y:S01]  /*12d4f0*/  IMAD.X R0, RZ, RZ, ~R19, P2 ;  /* 0x000000ffff007224 */ /* 0x000fe200010e0e13 */
[----:B------:R-:W-:-:S04]  /*12d500*/  ISETP.NE.U32.AND P0, PT, R7, RZ, PT ;  /* 0x000000ff0700720c */ /* 0x000fc80003f05070 */
[----:B------:R-:W-:Y:S02]  /*12d510*/  ISETP.NE.AND.EX P0, PT, RZ, RZ, PT, P0 ;  /* 0x000000ffff00720c */ /* 0x000fe40003f05300 */
[----:B------:R-:W-:Y:S02]  /*12d520*/  ISETP.GE.U32.AND.EX P1, PT, R0, RZ, PT, P1 ;  /* 0x000000ff0000720c */ /* 0x000fe40003f26110 */
[----:B------:R-:W-:-:S09]  /*12d530*/  IADD3 R0, R1, 0xae0, RZ ;  /* 0x00000ae001007810 */ /* 0x000fd20007ffe0ff */
[----:B------:R-:W-:Y:S05]  /*12d540*/  @!P0 BRA `(.L_x_394) ;  /* 0x000000b000008947 */ /* 0x000fea0003800000 */
[----:B------:R-:W-:-:S05]  /*12d550*/  IADD3 R7, P0, RZ, -R7, RZ ;  /* 0x80000007ff077210 */ /* 0x000fca0007f1e0ff */
[----:B------:R-:W-:Y:S02]  /*12d560*/  IMAD.X R8, RZ, RZ, -0x1, P0 ;  /* 0xffffffffff087424 */ /* 0x000fe400000e06ff */
.L_x_395:
[----:B------:R-:W-:Y:S01]  /*12d570*/  IMAD.IADD R6, R0, 0x1, R18 ;  /* 0x0000000100067824 */ /* 0x000fe200078e0212 */
[----:B------:R-:W-:Y:S02]  /*12d580*/  IADD3 R7, P0, R7, 0x1, RZ ;  /* 0x0000000107077810 */ /* 0x000fe40007f1e0ff */
[----:B------:R-:W-:Y:S02]  /*12d590*/  IADD3 R18, P2, R18, 0x1, RZ ;  /* 0x0000000112127810 */ /* 0x000fe40007f5e0ff */
[----:B------:R0:W-:Y:S01]  /*12d5a0*/  STL.U8 [R6+0x60], RZ ;  /* 0x000060ff06007387 */ /* 0x0001e20000100000 */
[----:B------:R-:W-:Y:S01]  /*12d5b0*/  IMAD.X R8, RZ, RZ, R8, P0 ;  /* 0x000000ffff087224 */ /* 0x000fe200000e0608 */
[----:B------:R-:W-:Y:S01]  /*12d5c0*/  ISETP.NE.U32.AND P0, PT, R7, RZ, PT ;  /* 0x000000ff0700720c */ /* 0x000fe20003f05070 */
[----:B------:R-:W-:-:S03]  /*12d5d0*/  IMAD.X R19, RZ, RZ, R19, P2 ;  /* 0x000000ffff137224 */ /* 0x000fc600010e0613 */
[----:B------:R-:W-:-:S13]  /*12d5e0*/  ISETP.NE.AND.EX P0, PT, R8, RZ, PT, P0 ;  /* 0x000000ff0800720c */ /* 0x000fda0003f05300 */
[----:B0-----:R-:W-:Y:S05]  /*12d5f0*/  @P0 BRA `(.L_x_395) ;  /* 0xffffff7000000947 */ /* 0x001fea000383ffff */
.L_x_394:
[----:B------:R-:W-:Y:S05]  /*12d600*/  BSYNC B5 ;  /* 0x0000000000057941 */ /* 0x000fea0003800000 */
.L_x_393:
        /* <DEDUP_REMOVED lines=291> */
.L_x_392:
[----:B-1----:R-:W-:Y:S05]  /*12e840*/  BSYNC B4 ;  /* 0x0000000000047941 */ /* 0x002fea0003800000 */
.L_x_391:
[----:B------:R-:W2:Y:S04]  /*12e850*/  LDL.64 R38, [R1+0xb40] ;  /* 0x000b400001267983 */ /* 0x000ea80000100a00 */
[----:B------:R-:W3:Y:S04]  /*12e860*/  LDL.64 R28, [R1+0xb48] ;  /* 0x000b4800011c7983 */ /* 0x000ee80000100a00 */
[----:B------:R-:W4:Y:S04]  /*12e870*/  LDL.64 R26, [R1+0xb50] ;  /* 0x000b5000011a7983 */ /* 0x000f280000100a00 */
[----:B------:R-:W5:Y:S04]  /*12e880*/  LDL.64 R24, [R1+0xb58] ;  /* 0x000b580001187983 */ /* 0x000f680000100a00 */
[----:B------:R-:W3:Y:S04]  /*12e890*/  LDL.64 R22, [R1+0xb60] ;  /* 0x000b600001167983 */ /* 0x000ee80000100a00 */
[----:B------:R-:W3:Y:S04]  /*12e8a0*/  LDL.64 R20, [R1+0xb68] ;  /* 0x000b680001147983 */ /* 0x000ee80000100a00 */
[----:B0-----:R-:W3:Y:S04]  /*12e8b0*/  LDL.64 R6, [R1+0xb70] ;  /* 0x000b700001067983 */ /* 0x001ee80000100a00 */
[----:B------:R-:W3:Y:S04]  /*12e8c0*/  LDL.64 R16, [R1+0xb78] ;  /* 0x000b780001107983 */ /* 0x000ee80000100a00 */
[----:B------:R-:W4:Y:S04]  /*12e8d0*/  LDL.64 R14, [R1+0xb80] ;  /* 0x000b8000010e7983 */ /* 0x000f280000100a00 */
[----:B------:R-:W4:Y:S04]  /*12e8e0*/  LDL.64 R10, [R1+0xb88] ;  /* 0x000b8800010a7983 */ /* 0x000f280000100a00 */
[----:B------:R-:W4:Y:S04]  /*12e8f0*/  LDL.64 R12, [R1+0xb90] ;  /* 0x000b9000010c7983 */ /* 0x000f280000100a00 */
[----:B------:R-:W4:Y:S04]  /*12e900*/  LDL.64 R18, [R1+0xb98] ;  /* 0x000b980001127983 */ /* 0x000f280000100a00 */
[----:B------:R-:W4:Y:S04]  /*12e910*/  LDL.64 R46, [R1+0xba0] ;  /* 0x000ba000012e7983 */ /* 0x000f280000100a00 */
[----:B------:R-:W4:Y:S04]  /*12e920*/  LDL.64 R52, [R1+0xba8] ;  /* 0x000ba80001347983 */ /* 0x000f280000100a00 */
[----:B------:R-:W4:Y:S04]  /*12e930*/  LDL.64 R56, [R1+0xbb0] ;  /* 0x000bb00001387983 */ /* 0x000f280000100a00 */
[----:B------:R-:W4:Y:S04]  /*12e940*/  LDL.64 R58, [R1+0xb00] ;  /* 0x000b0000013a7983 */ /* 0x000f280000100a00 */
[----:B------:R-:W4:Y:S01]  /*12e950*/  LDL.64 R64, [R1+0xb08] ;  /* 0x000b080001407983 */ /* 0x000f220000100a00 */
[----:B--2---:R-:W-:-:S02]  /*12e960*/  PRMT R30, R38, 0x7732, RZ ;  /* 0x00007732261e7816 */ /* 0x004fc400000000ff */
[----:B------:R-:W-:Y:S02]  /*12e970*/  LOP3.LUT R31, R38, 0xffff, RZ, 0xc0, !PT ;  /* 0x0000ffff261f7812 */ /* 0x000fe400078ec0ff */
[----:B------:R-:W-:Y:S02]  /*12e980*/  SHF.R.U32.HI R8, RZ, 0x8, R30 ;  /* 0x00000008ff087819 */ /* 0x000fe4000001161e */
[----:B------:R-:W-:Y:S02]  /*12e990*/  SHF.R.U32.HI R0, RZ, 0x8, R31 ;  /* 0x00000008ff007819 */ /* 0x000fe4000001161f */
[----:B------:R-:W-:Y:S02]  /*12e9a0*/  LOP3.LUT R30, R30, 0xff, RZ, 0xc0, !PT ;  /* 0x000000ff1e1e7812 */ /* 0x000fe400078ec0ff */
[----:B------:R-:W-:Y:S02]  /*12e9b0*/  LOP3.LUT R8, R8, 0xffff, RZ, 0xc0, !PT ;  /* 0x0000ffff08087812 */ /* 0x000fe400078ec0ff */
[----:B------:R-:W-:Y:S01]  /*12e9c0*/  LOP3.LUT R36, R0, 0xff, RZ, 0xc0, !PT ;  /* 0x000000ff00247812 */ /* 0x000fe200078ec0ff */
[----:B------:R-:W-:-:S03]  /*12e9d0*/  IMAD.WIDE.U32 R32, R30, 0x10000, RZ ;  /* 0x000100001e207825 */ /* 0x000fc600078e00ff */
[----:B------:R-:W-:Y:S01]  /*12e9e0*/  SHF.L.U64.HI R37, R36, 0x8, RZ ;  /* 0x0000000824257819 */ /* 0x000fe200000102ff */
[----:B------:R-:W-:Y:S01]  /*12e9f0*/  IMAD.WIDE.U32 R34, R8, 0x1000000, RZ ;  /* 0x0100000008227825 */ /* 0x000fe200078e00ff */
[----:B------:R-:W-:-:S04]  /*12ea00*/  LOP3.LUT R8, R39, 0xffff, RZ, 0xc0, !PT ;  /* 0x0000ffff27087812 */ /* 0x000fc800078ec0ff */
[----:B------:R-:W-:Y:S02]  /*12ea10*/  LOP3.LUT R33, R35, R37, R33, 0xfe, !PT ;  /* 0x0000002523217212 */ /* 0x000fe400078efe21 */
[--C-:B------:R-:W-:Y:S02]  /*12ea20*/  SHF.R.U32.HI R0, RZ, 0x8, R8.reuse ;  /* 0x00000008ff007819 */ /* 0x100fe40000011608 */
[----:B------:R-:W-:Y:S02]  /*12ea30*/  LOP3.LUT R33, R33, 0xff, R8, 0xf8, !PT ;  /* 0x000000ff21217812 */ /* 0x000fe400078ef808 */
[----:B---3--:R-:W-:Y:S02]  /*12ea40*/  PRMT R8, R28, 0x7732, RZ ;  /* 0x000077321c087816 */ /* 0x008fe400000000ff */
[----:B------:R-:W-:Y:S02]  /*12ea50*/  PRMT R35, R31, 0x6540, R36 ;  /* 0x000065401f237816 */ /* 0x000fe40000000024 */
[----:B------:R-:W-:Y:S01]  /*12ea60*/  PRMT R0, R0, 0x7104, RZ ;  /* 0x0000710400007816 */ /* 0x000fe200000000ff */
[----:B------:R-:W-:Y:S01]  /*12ea70*/  IMAD.MOV.U32 R30, RZ, RZ, R8 ;  /* 0x000000ffff1e7224 */ /* 0x000fe200078e0008 */
[----:B------:R-:W-:-:S02]  /*12ea80*/  PRMT R31, R39, 0x7732, RZ ;  /* 0x00007732271f7816 */ /* 0x000fc400000000ff */
[----:B------:R-:W-:Y:S02]  /*12ea90*/  LOP3.LUT R38, R33, R0, RZ, 0xfc, !PT ;  /* 0x0000000021267212 */ /* 0x000fe400078efcff */
[----:B------:R-:W-:Y:S01]  /*12eaa0*/  LOP3.LUT R39, R28, 0xffff, RZ, 0xc0, !PT ;  /* 0x0000ffff1c277812 */ /* 0x000fe200078ec0ff */
[----:B------:R-:W-:Y:S01]  /*12eab0*/  IMAD.MOV.U32 R33, RZ, RZ, R31 ;  /* 0x000000ffff217224 */ /* 0x000fe200078e001f */
[----:B------:R-:W-:Y:S02]  /*12eac0*/  SHF.R.U32.HI R28, RZ, 0x8, R30 ;  /* 0x00000008ff1c7819 */ /* 0x000fe4000001161e */
[----:B------:R-:W-:Y:S02]  /*12ead0*/  SHF.R.U32.HI R8, RZ, 0x8, R39 ;  /* 0x00000008ff087819 */ /* 0x000fe40000011627 */
[----:B------:R-:W-:Y:S02]  /*12eae0*/  SHF.R.U32.HI R0, RZ, 0x8, R33 ;  /* 0x00000008ff007819 */ /* 0x000fe40000011621 */
[----:B------:R-:W-:-:S02]  /*12eaf0*/  LOP3.LUT R30, R30, 0xff, RZ, 0xc0, !PT ;  /* 0x000000ff1e1e7812 */ /* 0x000fc400078ec0ff */
[----:B------:R-:W-:Y:S02]  /*12eb00*/  LOP3.LUT R28, R28, 0xffff, RZ, 0xc0, !PT ;  /* 0x0000ffff1c1c7812 */ /* 0x000fe400078ec0ff */
[----:B------:R-:W-:Y:S01]  /*12eb10*/  LOP3.LUT R8, R8, 0xff, RZ, 0xc0, !PT ;  /* 0x000000ff08087812 */ /* 0x000fe200078ec0ff */
[----:B------:R-:W-:Y:S01]  /*12eb20*/  IMAD.WIDE.U32 R30, R30, 0x10000, RZ ;  /* 0x000100001e1e7825 */ /* 0x000fe200078e00ff */
[----:B------:R-:W-:Y:S02]  /*12eb30*/  LOP3.LUT R0, R0, 0xffff, RZ, 0xc0, !PT ;  /* 0x0000ffff00007812 */ /* 0x000fe400078ec0ff */
[----:B------:R-:W-:Y:S01]  /*12eb40*/  SHF.L.U64.HI R41, R8, 0x8, RZ ;  /* 0x0000000808297819 */ /* 0x000fe200000102ff */
[----:B------:R-:W-:Y:S01]  /*12eb50*/  IMAD.WIDE.U32 R36, R28, 0x1000000, RZ ;  /* 0x010000001c247825 */ /* 0x000fe200078e00ff */
[----:B------:R-:W-:-:S03]  /*12eb60*/  LOP3.LUT R28, R29, 0xffff, RZ, 0xc0, !PT ;  /* 0x0000ffff1d1c7812 */ /* 0x000fc600078ec0ff */
[----:B------:R-:W-:Y:S01]  /*12eb70*/  IMAD.SHL.U32 R61, R0, 0x1000000, RZ ;  /* 0x01000000003d7824 */ /* 0x000fe200078e00ff */
[----:B------:R-:W-:Y:S02]  /*12eb80*/  LOP3.LUT R31, R37, R41, R31, 0xfe, !PT ;  /* 0x00000029251f7212 */ /* 0x000fe400078efe1f */
[--C-:B------:R-:W-:Y:S01]  /*12eb90*/  SHF.R.U32.HI R0, RZ, 0x8, R28.reuse ;  /* 0x00000008ff007819 */ /* 0x100fe2000001161c */
[----:B------:R-:W-:Y:S01]  /*12eba0*/  IMAD.U32 R33, R33, 0x10000, RZ ;  /* 0x0001000021217824 */ /* 0x000fe200078e00ff */
[----:B------:R-:W-:Y:S02]  /*12ebb0*/  LOP3.LUT R31, R31, 0xff, R28, 0xf8, !PT ;  /* 0x000000ff1f1f7812 */ /* 0x000fe400078ef81c */
[----:B------:R-:W-:Y:S02]  /*12ebc0*/  PRMT R0, R0, 0x7104, RZ ;  /* 0x0000710400007816 */ /* 0x000fe400000000ff */
[----:B------:R-:W-:Y:S02]  /*12ebd0*/  PRMT R29, R29, 0x7732, RZ ;  /* 0x000077321d1d7816 */ /* 0x000fe400000000ff */
[----:B----4-:R-:W-:-:S02]  /*12ebe0*/  PRMT R28, R26, 0x7732, RZ ;  /* 0x000077321a1c7816 */ /* 0x010fc400000000ff */
[----:B------:R-:W-:Y:S02]  /*12ebf0*/  LOP3.LUT R38, R38, 0xff0000, R33, 0xf8, !PT ;  /* 0x00ff000026267812 */ /* 0x000fe400078ef821 */
[----:B------:R-:W-:Y:S02]  /*12ec00*/  LOP3.LUT R63, R34, R35, R32, 0xfe, !PT ;  /* 0x00000023223f7212 */ /* 0x000fe400078efe20 */
[----:B------:R-:W-:Y:S02]  /*12ec10*/  LOP3.LUT R32, R31, R0, RZ, 0xfc, !PT ;  /* 0x000000001f207212 */ /* 0x000fe400078efcff */
[----:B------:R-:W-:Y:S02]  /*12ec20*/  LOP3.LUT R33, R26, 0xffff, RZ, 0xc0, !PT ;  /* 0x0000ffff1a217812 */ /* 0x000fe400078ec0ff */
[----:B------:R-:W-:Y:S02]  /*12ec30*/  SHF.R.U32.HI R0, RZ, 0x8, R29 ;  /* 0x00000008ff007819 */ /* 0x000fe4000001161d */
[----:B------:R-:W-:-:S02]  /*12ec40*/  SHF.R.U32.HI R26, RZ, 0x8, R28 ;  /* 0x00000008ff1a7819 */ /* 0x000fc4000001161c */
[----:B------:R-:W-:Y:S01]  /*12ec50*/  PRMT R39, R39, 0x6540, R8 ;  /* 0x0000654027277816 */ /* 0x000fe20000000008 */
[----:B------:R-:W-:Y:S01]  /*12ec60*/  IMAD.U32 R29, R29, 0x10000, RZ ;  /* 0x000100001d1d7824 */ /* 0x000fe200078e00ff */
[----:B------:R-:W-:Y:S02]  /*12ec70*/  SHF.R.U32.HI R8, RZ, 0x8, R33 ;  /* 0x00000008ff087819 */ /* 0x000fe40000011621 */
[----:B------:R-:W-:Y:S02]  /*12ec80*/  LOP3.LUT R0, R0, 0xffff, RZ, 0xc0, !PT ;  /* 0x0000ffff00007812 */ /* 0x000fe400078ec0ff */
[----:B------:R-:W-:Y:S02]  /*12ec90*/  LOP3.LUT R28, R28, 0xff, RZ, 0xc0, !PT ;  /* 0x000000ff1c1c7812 */ /* 0x000fe400078ec0ff */
[----:B------:R-:W-:Y:S02]  /*12eca0*/  LOP3.LUT R26, R26, 0xffff, RZ, 0xc0, !PT ;  /* 0x0000ffff1a1a7812 */ /* 0x000fe400078ec0ff */
[----:B------:R-:W-:Y:S01]  /*12ecb0*/  LOP3.LUT R8, R8, 0xff, RZ, 0xc0, !PT ;  /* 0x000000ff08087812 */ /* 0x000fe200078ec0ff */
[----:B------:R-:W-:Y:S01]  /*12ecc0*/  IMAD.SHL.U32 R0, R0, 0x1000000, RZ ;  /* 0x0100000000007824 */ /* 0x000fe200078e00ff */
[----:B------:R-:W-:Y:S01]  /*12ecd0*/  LOP3.LUT R31, R32, 0xff0000, R29, 0xf8, !PT ;  /* 0x00ff0000201f7812 */ /* 0x000fe200078ef81d */
[----:B------:R-:W-:Y:S01]  /*12ece0*/  IMAD.WIDE.U32 R28, R28, 0x10000, RZ ;  /* 0x000100001c1c7825 */ /* 0x000fe200078e00ff */
[----:B------:R-:W-:-:S03]  /*12ecf0*/  SHF.L.U64.HI R37, R8, 0x8, RZ ;  /* 0x0000000808257819 */ /* 0x000fc600000102ff */
[----:B------:R-:W-:Y:S01]  /*12ed00*/  IMAD.WIDE.U32 R34, R26, 0x1000000, RZ ;  /* 0x010000001a227825 */ /* 0x000fe200078e00ff */
[----:B------:R-:W-:Y:S02]  /*12ed10*/  LOP3.LUT R26, R27, 0xffff, RZ, 0xc0, !PT ;  /* 0x0000ffff1b1a7812 */ /* 0x000fe400078ec0ff */
[----:B------:R-:W-:Y:S02]  /*12ed20*/  LOP3.LUT R66, R31, R0, RZ, 0xfc, !PT ;  /* 0x000000001f427212 */ /* 0x000fe400078efcff */
[----:B------:R-:W-:Y:S02]  /*12ed30*/  LOP3.LUT R29, R35, R37, R29, 0xfe, !PT ;  /* 0x00000025231d7212 */ /* 0x000fe400078efe1d */
[----:B------:R-:W-:Y:S02]  /*12ed40*/  SHF.R.U32.HI R0, RZ, 0x8, R26 ;  /* 0x00000008ff007819 */ /* 0x000fe4000001161a */
[----:B------:R-:W-:Y:S02]  /*12ed50*/  LOP3.LUT R62, R36, R39, R30, 0xfe, !PT ;  /* 0x00000027243e7212 */ /* 0x000fe400078efe1e */
[----:B------:R-:W-:-:S02]  /*12ed60*/  LOP3.LUT R29, R29, 0xff, R26, 0xf8, !PT ;  /* 0x000000ff1d1d7812 */ /* 0x000fc400078ef81a */
[----:B------:R-:W-:Y:S02]  /*12ed70*/  PRMT R0, R0, 0x7104, RZ ;  /* 0x0000710400007816 */ /* 0x000fe400000000ff */
[C---:B-----5:R-:W-:Y:S02]  /*12ed80*/  PRMT R30, R24.reuse, 0x7732, RZ ;  /* 0x00007732181e7816 */ /* 0x060fe400000000ff */
[----:B------:R-:W-:Y:S02]  /*12ed90*/  LOP3.LUT R35, R24, 0xffff, RZ, 0xc0, !PT ;  /* 0x0000ffff18237812 */ /* 0x000fe400078ec0ff */
[----:B------:R-:W-:Y:S02]  /*12eda0*/  LOP3.LUT R29, R29, R0, RZ, 0xfc, !PT ;  /* 0x000000001d1d7212 */ /* 0x000fe400078efcff */
[----:B------:R-:W-:Y:S02]  /*12edb0*/  SHF.R.U32.HI R0, RZ, 0x8, R30 ;  /* 0x00000008ff007819 */ /* 0x000fe4000001161e */
[----:B------:R-:W-:-:S02]  /*12edc0*/  PRMT R67, R33, 0x6540, R8 ;  /* 0x0000654021437816 */ /* 0x000fc40000000008 */
[----:B------:R-:W-:Y:S02]  /*12edd0*/  SHF.R.U32.HI R26, RZ, 0x8, R35 ;  /* 0x00000008ff1a7819 */ /* 0x000fe40000011623 */
[----:B------:R-:W-:Y:S02]  /*12ede0*/  PRMT R8, R27, 0x7732, RZ ;  /* 0x000077321b087816 */ /* 0x000fe400000000ff */
[----:B------:R-:W-:Y:S02]  /*12edf0*/  LOP3.LUT R30, R30, 0xff, RZ, 0xc0, !PT ;  /* 0x000000ff1e1e7812 */ /* 0x000fe400078ec0ff */
[----:B------:R-:W-:Y:S02]  /*12ee00*/  LOP3.LUT R32, R0, 0xffff, RZ, 0xc0, !PT ;  /* 0x0000ffff00207812 */ /* 0x000fe400078ec0ff */
[----:B------:R-:W-:Y:S01]  /*12ee10*/  LOP3.LUT R26, R26, 0xff, RZ, 0xc0, !PT ;  /* 0x000000ff1a1a7812 */ /* 0x000fe200078ec0ff */
[----:B------:R-:W-:Y:S02]  /*12ee20*/  IMAD.U32 R0, R8, 0x10000, RZ ;  /* 0x0001000008007824 */ /* 0x000fe400078e00ff */
[----:B------:R-:W-:Y:S01]  /*12ee30*/  IMAD.WIDE.U32 R30, R30, 0x10000, RZ ;  /* 0x000100001e1e7825 */ /* 0x000fe200078e00ff */
[----:B------:R-:W-:-:S03]  /*12ee40*/  SHF.L.U64.HI R27, R26, 0x8, RZ ;  /* 0x000000081a1b7819 */ /* 0x000fc600000102ff */
[----:B------:R-:W-:Y:S01]  /*12ee50*/  IMAD.WIDE.U32 R32, R32, 0x1000000, RZ ;  /* 0x0100000020207825 */ /* 0x000fe200078e00ff */
[----:B------:R-:W-:Y:S02]  /*12ee60*/  LOP3.LUT R24, R25, 0xffff, RZ, 0xc0, !PT ;  /* 0x0000ffff19187812 */ /* 0x000fe400078ec0ff */
[----:B------:R-:W-:Y:S02]  /*12ee70*/  LOP3.LUT R29, R29, 0xff0000, R0, 0xf8, !PT ;  /* 0x00ff00001d1d7812 */ /* 0x000fe400078ef800 */
[----:B------:R-:W-:Y:S02]  /*12ee80*/  SHF.R.U32.HI R0, RZ, 0x8, R8 ;  /* 0x00000008ff007819 */ /* 0x000fe40000011608 */
[----:B------:R-:W-:Y:S02]  /*12ee90*/  LOP3.LUT R27, R33, R27, R31, 0xfe, !PT ;  /* 0x0000001b211b7212 */ /* 0x000fe400078efe1f */
[----:B------:R-:W-:Y:S02]  /*12eea0*/  SHF.R.U32.HI R8, RZ, 0x8, R24 ;  /* 0x00000008ff087819 */ /* 0x000fe40000011618 */
[----:B------:R-:W-:-:S02]  /*12eeb0*/  PRMT R31, R25, 0x7732, RZ ;  /* 0x00007732191f7816 */ /* 0x000fc400000000ff */
[----:B------:R-:W-:Y:S02]  /*12eec0*/  LOP3.LUT R27, R27, 0xff, R24, 0xf8, !PT ;  /* 0x000000ff1b1b7812 */ /* 0x000fe400078ef818 */
[----:B------:R-:W-:Y:S02]  /*12eed0*/  PRMT R24, R8, 0x7104, RZ ;  /* 0x0000710408187816 */ /* 0x000fe400000000ff */
[----:B------:R-:W-:Y:S01]  /*12eee0*/  LOP3.LUT R25, R0, 0xffff, RZ, 0xc0, !PT ;  /* 0x0000ffff00197812 */ /* 0x000fe200078ec0ff */
[----:B------:R-:W-:Y:S01]  /*12eef0*/  IMAD.MOV.U32 R0, RZ, RZ, R31 ;  /* 0x000000ffff007224 */ /* 0x000fe200078e001f */
[----:B------:R-:W-:Y:S02]  /*12ef00*/  LOP3.LUT R41, R27, R24, RZ, 0xfc, !PT ;  /* 0x000000181b297212 */ /* 0x000fe400078efcff */
[----:B------:R-:W-:Y:S01]  /*12ef10*/  PRMT R43, R35, 0x6540, R26 ;  /* 0x00006540232b7816 */ /* 0x000fe2000000001a */
[----:B------:R-:W-:Y:S01]  /*12ef20*/  IMAD.U32 R24, R0, 0x10000, RZ ;  /* 0x0001000000187824 */ /* 0x000fe200078e00ff */
[----:B------:R-:W2:Y:S01]  /*12ef30*/  LDL.64 R26, [R1+0xae0] ;  /* 0x000ae000011a7983 */ /* 0x000ea20000100a00 */
[----:B------:R-:W-:Y:S01]  /*12ef40*/  LOP3.LUT R67, R34, R67, R28, 0xfe, !PT ;  /* 0x0000004322437212 */ /* 0x000fe200078efe1c */
[----:B------:R-:W-:Y:S01]  /*12ef50*/  IMAD.SHL.U32 R8, R25, 0x1000000, RZ ;  /* 0x0100000019087824 */ /* 0x000fe200078e00ff */
[----:B------:R-:W-:-:S02]  /*12ef60*/  PRMT R34, R22, 0x7732, RZ ;  /* 0x0000773216227816 */ /* 0x000fc400000000ff */
[----:B------:R-:W-:Y:S02]  /*12ef70*/  LOP3.LUT R31, R22, 0xffff, RZ, 0xc0, !PT ;  /* 0x0000ffff161f7812 */ /* 0x000fe400078ec0ff */
[----:B------:R-:W-:Y:S02]  /*12ef80*/  LOP3.LUT R41, R41, 0xff0000, R24, 0xf8, !PT ;  /* 0x00ff000029297812 */ /* 0x000fe400078ef818 */
[----:B------:R-:W-:Y:S01]  /*12ef90*/  SHF.R.U32.HI R22, RZ, 0x8, R34 ;  /* 0x00000008ff167819 */ /* 0x000fe20000011622 */
[----:B------:R-:W3:Y:S01]  /*12efa0*/  LDL.64 R24, [R1+0xbb8] ;  /* 0x000bb80001187983 */ /* 0x000ee20000100a00 */
[----:B------:R-:W-:Y:S02]  /*12efb0*/  LOP3.LUT R69, R29, R8, RZ, 0xfc, !PT ;  /* 0x000000081d457212 */ /* 0x000fe400078efcff */
[----:B------:R-:W-:Y:S01]  /*12efc0*/  SHF.R.U32.HI R8, RZ, 0x8, R31 ;  /* 0x00000008ff087819 */ /* 0x000fe2000001161f */
[----:B------:R-:W4:Y:S01]  /*12efd0*/  LDL.64 R28, [R1+0xb20] ;  /* 0x000b2000011c7983 */ /* 0x000f220000100a00 */
[----:B------:R-:W-:-:S02]  /*12efe0*/  SHF.R.U32.HI R0, RZ, 0x8, R0 ;  /* 0x00000008ff007819 */ /* 0x000fc40000011600 */
[----:B------:R-:W-:Y:S02]  /*12eff0*/  LOP3.LUT R34, R34, 0xff, RZ, 0xc0, !PT ;  /* 0x000000ff22227812 */ /* 0x000fe400078ec0ff */
[----:B------:R-:W-:Y:S02]  /*12f000*/  LOP3.LUT R22, R22, 0xffff, RZ, 0xc0, !PT ;  /* 0x0000ffff16167812 */ /* 0x000fe400078ec0ff */
[----:B------:R-:W-:Y:S02]  /*12f010*/  LOP3.LUT R61, R38, R61, RZ, 0xfc, !PT ;  /* 0x0000003d263d7212 */ /* 0x000fe400078efcff */
[----:B------:R-:W-:Y:S02]  /*12f020*/  LOP3.LUT R38, R8, 0xff, RZ, 0xc0, !PT ;  /* 0x000000ff08267812 */ /* 0x000fe400078ec0ff */
[----:B------:R-:W-:Y:S01]  /*12f030*/  LOP3.LUT R0, R0, 0xffff, RZ, 0xc0, !PT ;  /* 0x0000ffff00007812 */ /* 0x000fe200078ec0ff */
[----:B------:R-:W-:Y:S01]  /*12f040*/  IMAD.WIDE.U32 R34, R34, 0x10000, RZ ;  /* 0x0001000022227825 */ /* 0x000fe200078e00ff */
[----:B------:R-:W-:-:S03]  /*12f050*/  SHF.L.U64.HI R39, R38, 0x8, RZ ;  /* 0x0000000826277819 */ /* 0x000fc600000102ff */
[----:B------:R-:W-:Y:S01]  /*12f060*/  IMAD.WIDE.U32 R36, R22, 0x1000000, RZ ;  /* 0x0100000016247825 */ /* 0x000fe200078e00ff */
[----:B------:R-:W-:-:S03]  /*12f070*/  LOP3.LUT R33, R23, 0xffff, RZ, 0xc0, !PT ;  /* 0x0000ffff17217812 */ /* 0x000fc600078ec0ff */
[----:B------:R-:W-:Y:S01]  /*12f080*/  IMAD.SHL.U32 R8, R0, 0x1000000, RZ ;  /* 0x0100000000087824 */ /* 0x000fe200078e00ff */
[----:B------:R-:W-:Y:S02]  /*12f090*/  LOP3.LUT R0, R32, R43, R30, 0xfe, !PT ;  /* 0x0000002b20007212 */ /* 0x000fe400078efe1e */
[----:B------:R-:W-:Y:S02]  /*12f0a0*/  LOP3.LUT R30, R37, R39, R35, 0xfe, !PT ;  /* 0x00000027251e7212 */ /* 0x000fe400078efe23 */
[----:B------:R-:W-:Y:S02]  /*12f0b0*/  PRMT R32, R20, 0x7732, RZ ;  /* 0x0000773214207816 */ /* 0x000fe400000000ff */
[--C-:B------:R-:W-:Y:S02]  /*12f0c0*/  SHF.R.U32.HI R22, RZ, 0x8, R33.reuse ;  /* 0x00000008ff167819 */ /* 0x100fe40000011621 */
[----:B------:R-:W-:Y:S01]  /*12f0d0*/  LOP3.LUT R33, R30, 0xff, R33, 0xf8, !PT ;  /* 0x000000ff1e217812 */ /* 0x000fe200078ef821 */
[----:B------:R-:W-:Y:S01]  /*12f0e0*/  IMAD.MOV.U32 R30, RZ, RZ, R32 ;  /* 0x000000ffff1e7224 */ /* 0x000fe200078e0020 */
[----:B------:R-:W-:-:S02]  /*12f0f0*/  PRMT R22, R22, 0x7104, RZ ;  /* 0x0000710416167816 */ /* 0x000fc400000000ff */
[----:B------:R-:W-:Y:S02]  /*12f100*/  PRMT R73, R31, 0x6540, R38 ;  /* 0x000065401f497816 */ /* 0x000fe40000000026 */
[----:B------:R-:W-:Y:S02]  /*12f110*/  LOP3.LUT R32, R20, 0xffff, RZ, 0xc0, !PT ;  /* 0x0000ffff14207812 */ /* 0x000fe400078ec0ff */
[----:B------:R-:W-:Y:S02]  /*12f120*/  PRMT R31, R23, 0x7732, RZ ;  /* 0x00007732171f7816 */ /* 0x000fe400000000ff */
[----:B------:R-:W-:Y:S02]  /*12f130*/  SHF.R.U32.HI R20, RZ, 0x8, R30 ;  /* 0x00000008ff147819 */ /* 0x000fe4000001161e */
[----:B------:R-:W-:Y:S02]  /*12f140*/  LOP3.LUT R40, R33, R22, RZ, 0xfc, !PT ;  /* 0x0000001621287212 */ /* 0x000fe400078efcff */
[----:B------:R-:W-:Y:S01]  /*12f150*/  SHF.R.U32.HI R22, RZ, 0x8, R32 ;  /* 0x00000008ff167819 */ /* 0x000fe20000011620 */
[----:B------:R-:W-:Y:S01]  /*12f160*/  IMAD.U32 R35, R31, 0x10000, RZ ;  /* 0x000100001f237824 */ /* 0x000fe200078e00ff */
[----:B------:R-:W-:-:S02]  /*12f170*/  LOP3.LUT R23, R30, 0xff, RZ, 0xc0, !PT ;  /* 0x000000ff1e177812 */ /* 0x000fc400078ec0ff */
[----:B------:R-:W-:Y:S02]  /*12f180*/  LOP3.LUT R30, R20, 0xffff, RZ, 0xc0, !PT ;  /* 0x0000ffff141e7812 */ /* 0x000fe400078ec0ff */
[----:B------:R-:W-:Y:S02]  /*12f190*/  SHF.R.U32.HI R20, RZ, 0x8, R31 ;  /* 0x00000008ff147819 */ /* 0x000fe4000001161f */
[----:B------:R-:W-:Y:S01]  /*12f1a0*/  LOP3.LUT R39, R22, 0xff, RZ, 0xc0, !PT ;  /* 0x000000ff16277812 */ /* 0x000fe200078ec0ff */
[----:B------:R-:W-:Y:S01]  /*12f1b0*/  IMAD.WIDE.U32 R22, R23, 0x10000, RZ ;  /* 0x0001000017167825 */ /* 0x000fe200078e00ff */
[----:B------:R-:W-:Y:S02]  /*12f1c0*/  LOP3.LUT R40, R40, 0xff0000, R35, 0xf8, !PT ;  /* 0x00ff000028287812 */ /* 0x000fe400078ef823 */
[----:B------:R-:W-:Y:S01]  /*12f1d0*/  SHF.L.U64.HI R37, R39, 0x8, RZ ;  /* 0x0000000827257819 */ /* 0x000fe200000102ff */
[----:B------:R-:W-:Y:S01]  /*12f1e0*/  IMAD.WIDE.U32 R30, R30, 0x1000000, RZ ;  /* 0x010000001e1e7825 */ /* 0x000fe200078e00ff */
[----:B------:R-:W-:-:S02]  /*12f1f0*/  LOP3.LUT R35, R20, 0xffff, RZ, 0xc0, !PT ;  /* 0x0000ffff14237812 */ /* 0x000fc400078ec0ff */
[----:B------:R-:W-:Y:S02]  /*12f200*/  LOP3.LUT R33, R21, 0xffff, RZ, 0xc0, !PT ;  /* 0x0000ffff15217812 */ /* 0x000fe400078ec0ff */
[----:B------:R-:W-:Y:S01]  /*12f210*/  LOP3.LUT R38, R31, R37, R23, 0xfe, !PT ;  /* 0x000000251f267212 */ /* 0x000fe200078efe17 */
[----:B------:R-:W-:Y:S01]  /*12f220*/  IMAD.SHL.U32 R35, R35, 0x1000000, RZ ;  /* 0x0100000023237824 */ /* 0x000fe200078e00ff */
[----:B------:R-:W-:Y:S02]  /*12f230*/  SHF.R.U32.HI R20, RZ, 0x8, R33 ;  /* 0x00000008ff147819 */ /* 0x000fe40000011621 */
[----:B------:R-:W-:Y:S02]  /*12f240*/  PRMT R23, R32, 0x6540, R39 ;  /* 0x0000654020177816 */ /* 0x000fe40000000027 */
[----:B------:R-:W-:Y:S02]  /*12f250*/  LOP3.LUT R33, R38, 0xff, R33, 0xf8, !PT ;  /* 0x000000ff26217812 */ /* 0x000fe400078ef821 */
[----:B------:R-:W-:Y:S01]  /*12f260*/  PRMT R20, R20, 0x7104, RZ ;  /* 0x0000710414147816 */ /* 0x000fe200000000ff */
[----:B------:R-:W5:Y:S01]  /*12f270*/  LDL.64 R38, [R1+0xb28] ;  /* 0x000b280001267983 */ /* 0x000f620000100a00 */
[----:B------:R-:W-:-:S02]  /*12f280*/  LOP3.LUT R73, R36, R73, R34, 0xfe, !PT ;  /* 0x0000004924497212 */ /* 0x000fc400078efe22 */
[----:B------:R-:W-:Y:S01]  /*12f290*/  LOP3.LUT R71, R40, R35, RZ, 0xfc, !PT ;  /* 0x0000002328477212 */ /* 0x000fe200078efcff */
[----:B------:R-:W2:Y:S01]  /*12f2a0*/  LDL.64 R36, [R1+0xb30] ;  /* 0x000b300001247983 */ /* 0x000ea20000100a00 */
[----:B------:R-:W-:-:S03]  /*12f2b0*/  LOP3.LUT R68, R30, R23, R22, 0xfe, !PT ;  /* 0x000000171e447212 */ /* 0x000fc600078efe16 */
[----:B------:R-:W2:Y:S01]  /*12f2c0*/  LDL.64 R34, [R1+0xae8] ;  /* 0x000ae80001227983 */ /* 0x000ea20000100a00 */
[----:B------:R-:W-:Y:S02]  /*12f2d0*/  LOP3.LUT R60, R33, R20, RZ, 0xfc, !PT ;  /* 0x00000014213c7212 */ /* 0x000fe400078efcff */
[----:B------:R-:W-:Y:S01]  /*12f2e0*/  PRMT R40, R21, 0x7732, RZ ;  /* 0x0000773215287816 */ /* 0x000fe200000000ff */
[----:B------:R-:W2:Y:S04]  /*12f2f0*/  LDL.64 R22, [R1+0xb10] ;  /* 0x000b100001167983 */ /* 0x000ea80000100a00 */
[----:B------:R-:W2:Y:S04]  /*12f300*/  LDL.64 R32, [R1+0xaf0] ;  /* 0x000af00001207983 */ /* 0x000ea80000100a00 */
[----:B------:R-:W2:Y:S04]  /*12f310*/  LDL.64 R20, [R1+0xb18] ;  /* 0x000b180001147983 */ /* 0x000ea80000100a00 */
[----:B------:R-:W2:Y:S01]  /*12f320*/  LDL.64 R30, [R1+0xaf8] ;  /* 0x000af800011e7983 */ /* 0x000ea20000100a00 */
[----:B------:R-:W-:-:S02]  /*12f330*/  PRMT R44, R6, 0x7732, RZ ;  /* 0x00007732062c7816 */ /* 0x000fc400000000ff */
[----:B------:R-:W-:Y:S01]  /*12f340*/  LOP3.LUT R54, R6, 0xffff, RZ, 0xc0, !PT ;  /* 0x0000ffff06367812 */ /* 0x000fe200078ec0ff */
[----:B------:R-:W-:Y:S01]  /*12f350*/  IMAD.MOV.U32 R6, RZ, RZ, R40 ;  /* 0x000000ffff067224 */ /* 0x000fe200078e0028 */
[----:B------:R-:W-:Y:S02]  /*12f360*/  LOP3.LUT R8, R41, R8, RZ, 0xfc, !PT ;  /* 0x0000000829087212 */ /* 0x000fe400078efcff */
[----:B------:R-:W2:Y:S01]  /*12f370*/  LDL.64 R40, [R1+0xb38] ;  /* 0x000b380001287983 */ /* 0x000ea20000100a00 */
[----:B------:R-:W-:Y:S01]  /*12f380*/  SHF.R.U32.HI R43, RZ, 0x8, R44 ;  /* 0x00000008ff2b7819 */ /* 0x000fe2000001162c */
[----:B------:R-:W-:Y:S01]  /*12f390*/  IMAD.U32 R45, R6, 0x10000, RZ ;  /* 0x00010000062d7824 */ /* 0x000fe200078e00ff */
[----:B------:R-:W-:Y:S02]  /*12f3a0*/  SHF.R.U32.HI R42, RZ, 0x8, R54 ;  /* 0x00000008ff2a7819 */ /* 0x000fe40000011636 */
[----:B------:R-:W-:Y:S02]  /*12f3b0*/  LOP3.LUT R44, R44, 0xff, RZ, 0xc0, !PT ;  /* 0x000000ff2c2c7812 */ /* 0x000fe400078ec0ff */
[----:B------:R-:W-:-:S02]  /*12f3c0*/  LOP3.LUT R43, R43, 0xffff, RZ, 0xc0, !PT ;  /* 0x0000ffff2b2b7812 */ /* 0x000fc400078ec0ff */
[----:B------:R-:W-:Y:S02]  /*12f3d0*/  LOP3.LUT R55, R42, 0xff, RZ, 0xc0, !PT ;  /* 0x000000ff2a377812 */ /* 0x000fe400078ec0ff */
[----:B------:R-:W-:Y:S01]  /*12f3e0*/  SHF.R.U32.HI R6, RZ, 0x8, R6 ;  /* 0x00000008ff067819 */ /* 0x000fe20000011606 */
[----:B------:R-:W-:Y:S01]  /*12f3f0*/  IMAD.WIDE.U32 R42, R43, 0x1000000, RZ ;  /* 0x010000002b2a7825 */ /* 0x000fe200078e00ff */
[----:B------:R-:W-:Y:S02]  /*12f400*/  LOP3.LUT R60, R60, 0xff0000, R45, 0xf8, !PT ;  /* 0x00ff00003c3c7812 */ /* 0x000fe400078ef82d */
[----:B------:R-:W-:Y:S01]  /*12f410*/  SHF.L.U64.HI R77, R55, 0x8, RZ ;  /* 0x00000008374d7819 */ /* 0x000fe200000102ff */
[----:B------:R-:W-:Y:S01]  /*12f420*/  IMAD.WIDE.U32 R44, R44, 0x10000, RZ ;  /* 0x000100002c2c7825 */ /* 0x000fe200078e00ff */
[----:B------:R-:W-:Y:S02]  /*12f430*/  LOP3.LUT R6, R6, 0xffff, RZ, 0xc0, !PT ;  /* 0x0000ffff06067812 */ /* 0x000fe400078ec0ff */
[----:B------:R-:W-:-:S02]  /*12f440*/  PRMT R55, R54, 0x6540, R55 ;  /* 0x0000654036377816 */ /* 0x000fc40000000037 */
[----:B------:R-:W-:Y:S02]  /*12f450*/  LOP3.LUT R54, R7, 0xffff, RZ, 0xc0, !PT ;  /* 0x0000ffff07367812 */ /* 0x000fe400078ec0ff */
[----:B------:R-:W-:Y:S01]  /*12f460*/  LOP3.LUT R43, R43, R77, R45, 0xfe, !PT ;  /* 0x0000004d2b2b7212 */ /* 0x000fe200078efe2d */
[----:B------:R-:W-:Y:S01]  /*12f470*/  IMAD.SHL.U32 R75, R6, 0x1000000, RZ ;  /* 0x01000000064b7824 */ /* 0x000fe200078e00ff */
[--C-:B------:R-:W-:Y:S02]  /*12f480*/  SHF.R.U32.HI R6, RZ, 0x8, R54.reuse ;  /* 0x00000008ff067819 */ /* 0x100fe40000011636 */
[----:B------:R-:W-:Y:S02]  /*12f490*/  LOP3.LUT R54, R43, 0xff, R54, 0xf8, !PT ;  /* 0x000000ff2b367812 */ /* 0x000fe400078ef836 */
[----:B------:R-:W-:Y:S02]  /*12f4a0*/  PRMT R43, R7, 0x7732, RZ ;  /* 0x00007732072b7816 */ /* 0x000fe400000000ff */
[----:B------:R-:W-:-:S02]  /*12f4b0*/  LOP3.LUT R45, R42, R55, R44, 0xfe, !PT ;  /* 0x000000372a2d7212 */ /* 0x000fc400078efe2c */
[----:B------:R-:W-:Y:S01]  /*12f4c0*/  PRMT R7, R6, 0x7104, RZ ;  /* 0x0000710406077816 */ /* 0x000fe200000000ff */
[----:B------:R-:W-:Y:S01]  /*12f4d0*/  IMAD.MOV.U32 R6, RZ, RZ, R43 ;  /* 0x000000ffff067224 */ /* 0x000fe200078e002b */
[C---:B------:R-:W-:Y:S02]  /*12f4e0*/  PRMT R42, R16.reuse, 0x7732, RZ ;  /* 0x00007732102a7816 */ /* 0x040fe400000000ff */
[----:B------:R-:W-:Y:S02]  /*12f4f0*/  LOP3.LUT R44, R16, 0xffff, RZ, 0xc0, !PT ;  /* 0x0000ffff102c7812 */ /* 0x000fe400078ec0ff */
[----:B------:R-:W-:Y:S01]  /*12f500*/  LOP3.LUT R54, R54, R7, RZ, 0xfc, !PT ;  /* 0x0000000736367212 */ /* 0x000fe200078efcff */
[----:B------:R-:W-:Y:S01]  /*12f510*/  IMAD.U32 R43, R6, 0x10000, RZ ;  /* 0x00010000062b7824 */ /* 0x000fe200078e00ff */
[----:B------:R-:W-:Y:S02]  /*12f520*/  SHF.R.U32.HI R7, RZ, 0x8, R44 ;  /* 0x00000008ff077819 */ /* 0x000fe4000001162c */
[----:B------:R-:W-:-:S02]  /*12f530*/  SHF.R.U32.HI R16, RZ, 0x8, R42 ;  /* 0x00000008ff107819 */ /* 0x000fc4000001162a */
[----:B------:R-:W-:Y:S02]  /*12f540*/  SHF.R.U32.HI R6, RZ, 0x8, R6 ;  /* 0x00000008ff067819 */ /* 0x000fe40000011606 */
[----:B------:R-:W-:Y:S02]  /*12f550*/  LOP3.LUT R42, R42, 0xff, RZ, 0xc0, !PT ;  /* 0x000000ff2a2a7812 */ /* 0x000fe400078ec0ff */
[----:B------:R-:W-:Y:S02]  /*12f560*/  LOP3.LUT R16, R16, 0xffff, RZ, 0xc0, !PT ;  /* 0x0000ffff10107812 */ /* 0x000fe400078ec0ff */
[----:B------:R-:W-:Y:S02]  /*12f570*/  LOP3.LUT R55, R7, 0xff, RZ, 0xc0, !PT ;  /* 0x000000ff07377812 */ /* 0x000fe400078ec0ff */
[----:B------:R-:W-:Y:S02]  /*12f580*/  LOP3.LUT R60, R60, R75, RZ, 0xfc, !PT ;  /* 0x0000004b3c3c7212 */ /* 0x000fe400078efcff */
[----:B------:R-:W-:-:S02]  /*12f590*/  LOP3.LUT R75, R54, 0xff0000, R43, 0xf8, !PT ;  /* 0x00ff0000364b7812 */ /* 0x000fc400078ef82b */
[----:B------:R-:W-:Y:S01]  /*12f5a0*/  LOP3.LUT R54, R6, 0xffff, RZ, 0xc0, !PT ;  /* 0x0000ffff06367812 */ /* 0x000fe200078ec0ff */
[----:B------:R-:W-:Y:S01]  /*12f5b0*/  IMAD.WIDE.U32 R6, R42, 0x10000, RZ ;  /* 0x000100002a067825 */ /* 0x000fe200078e00ff */
[----:B------:R-:W-:Y:S02]  /*12f5c0*/  SHF.L.U64.HI R77, R55, 0x8, RZ ;  /* 0x00000008374d7819 */ /* 0x000fe400000102ff */
[----:B------:R-:W-:Y:S01]  /*12f5d0*/  PRMT R55, R44, 0x6540, R55 ;  /* 0x000065402c377816 */ /* 0x000fe20000000037 */
[----:B------:R-:W-:Y:S01]  /*12f5e0*/  IMAD.WIDE.U32 R42, R16, 0x1000000, RZ ;  /* 0x01000000102a7825 */ /* 0x000fe200078e00ff */
[C---:B------:R-:W-:Y:S02]  /*12f5f0*/  LOP3.LUT R44, R17.reuse, 0xffff, RZ, 0xc0, !PT ;  /* 0x0000ffff112c7812 */ /* 0x040fe400078ec0ff */
[----:B------:R-:W-:Y:S02]  /*12f600*/  PRMT R17, R17, 0x7732, RZ ;  /* 0x0000773211117816 */ /* 0x000fe400000000ff */
[----:B------:R-:W-:-:S02]  /*12f610*/  LOP3.LUT R77, R43, R77, R7, 0xfe, !PT ;  /* 0x0000004d2b4d7212 */ /* 0x000fc400078efe07 */
[----:B------:R-:W-:Y:S02]  /*12f620*/  SHF.R.U32.HI R16, RZ, 0x8, R44 ;  /* 0x00000008ff107819 */ /* 0x000fe4000001162c */
[----:B------:R-:W-:Y:S02]  /*12f630*/  LOP3.LUT R6, R42, R55, R6, 0xfe, !PT ;  /* 0x000000372a067212 */ /* 0x000fe400078efe06 */
[----:B------:R-:W-:Y:S02]  /*12f640*/  LOP3.LUT R77, R77, 0xff, R44, 0xf8, !PT ;  /* 0x000000ff4d4d7812 */ /* 0x000fe400078ef82c */
[----:B------:R-:W-:Y:S02]  /*12f650*/  PRMT R42, R14, 0x7732, RZ ;  /* 0x000077320e2a7816 */ /* 0x000fe400000000ff */
[----:B------:R-:W-:Y:S02]  /*12f660*/  PRMT R16, R16, 0x7104, RZ ;  /* 0x0000710410107816 */ /* 0x000fe400000000ff */
[----:B------:R-:W-:Y:S01]  /*12f670*/  LOP3.LUT R44, R14, 0xffff, RZ, 0xc0, !PT ;  /* 0x0000ffff0e2c7812 */ /* 0x000fe200078ec0ff */
[----:B------:R-:W-:Y:S01]  /*12f680*/  IMAD.MOV.U32 R14, RZ, RZ, R17 ;  /* 0x000000ffff0e7224 */ /* 0x000fe200078e0011 */
[----:B------:R-:W-:-:S02]  /*12f690*/  LOP3.LUT R77, R77, R16, RZ, 0xfc, !PT ;  /* 0x000000104d4d7212 */ /* 0x000fc400078efcff */
[----:B------:R-:W-:Y:S02]  /*12f6a0*/  SHF.R.U32.HI R17, RZ, 0x8, R42 ;  /* 0x00000008ff117819 */ /* 0x000fe4000001162a */
[----:B------:R-:W-:Y:S01]  /*12f6b0*/  SHF.R.U32.HI R16, RZ, 0x8, R44 ;  /* 0x00000008ff107819 */ /* 0x000fe2000001162c */
[----:B------:R-:W-:Y:S01]  /*12f6c0*/  IMAD.SHL.U32 R54, R54, 0x1000000, RZ ;  /* 0x0100000036367824 */ /* 0x000fe200078e00ff */
[----:B------:R-:W-:Y:S02]  /*12f6d0*/  LOP3.LUT R42, R42, 0xff, RZ, 0xc0, !PT ;  /* 0x000000ff2a2a7812 */ /* 0x000fe400078ec0ff */
[----:B------:R-:W-:Y:S02]  /*12f6e0*/  LOP3.LUT R43, R17, 0xffff, RZ, 0xc0, !PT ;  /* 0x0000ffff112b7812 */ /* 0x000fe400078ec0ff */
[----:B------:R-:W-:Y:S01]  /*12f6f0*/  LOP3.LUT R55, R16, 0xff, RZ, 0xc0, !PT ;  /* 0x000000ff10377812 */ /* 0x000fe200078ec0ff */
[----:B------:R-:W-:Y:S01]  /*12f700*/  IMAD.WIDE.U32 R16, R42, 0x10000, RZ ;  /* 0x000100002a107825 */ /* 0x000fe200078e00ff */
[----:B------:R-:W-:-:S02]  /*12f710*/  LOP3.LUT R7, R75, R54, RZ, 0xfc, !PT ;  /* 0x000000364b077212 */ /* 0x000fc400078efcff */
[----:B------:R-:W-:Y:S01]  /*12f720*/  SHF.L.U64.HI R75, R55, 0x8, RZ ;  /* 0x00000008374b7819 */ /* 0x000fe200000102ff */
[----:B------:R-:W-:Y:S01]  /*12f730*/  IMAD.WIDE.U32 R42, R43, 0x1000000, RZ ;  /* 0x010000002b2a7825 */ /* 0x000fe200078e00ff */
[----:B------:R-:W-:Y:S02]  /*12f740*/  PRMT R55, R44, 0x6540, R55 ;  /* 0x000065402c377816 */ /* 0x000fe40000000037 */
[----:B------:R-:W-:Y:S01]  /*12f750*/  LOP3.LUT R44, R15, 0xffff, RZ, 0xc0, !PT ;  /* 0x0000ffff0f2c7812 */ /* 0x000fe200078ec0ff */
[----:B------:R-:W-:Y:S01]  /*12f760*/  IMAD.U32 R54, R14, 0x10000, RZ ;  /* 0x000100000e367824 */ /* 0x000fe200078e00ff */
[----:B------:R-:W-:Y:S02]  /*12f770*/  LOP3.LUT R43, R43, R75, R17, 0xfe, !PT ;  /* 0x0000004b2b2b7212 */ /* 0x000fe400078efe11 */
[----:B------:R-:W-:Y:S02]  /*12f780*/  SHF.R.U32.HI R17, RZ, 0x8, R44 ;  /* 0x00000008ff117819 */ /* 0x000fe4000001162c */
[----:B------:R-:W-:-:S02]  /*12f790*/  LOP3.LUT R77, R77, 0xff0000, R54, 0xf8, !PT ;  /* 0x00ff00004d4d7812 */ /* 0x000fc400078ef836 */
[----:B------:R-:W-:Y:S02]  /*12f7a0*/  PRMT R15, R15, 0x7732, RZ ;  /* 0x000077320f0f7816 */ /* 0x000fe400000000ff */
[----:B------:R-:W-:Y:S02]  /*12f7b0*/  LOP3.LUT R16, R42, R55, R16, 0xfe, !PT ;  /* 0x000000372a107212 */ /* 0x000fe400078efe10 */
[----:B------:R-:W-:Y:S02]  /*12f7c0*/  LOP3.LUT R54, R43, 0xff, R44, 0xf8, !PT ;  /* 0x000000ff2b367812 */ /* 0x000fe400078ef82c */
[----:B------:R-:W-:Y:S02]  /*12f7d0*/  PRMT R17, R17, 0x7104, RZ ;  /* 0x0000710411117816 */ /* 0x000fe400000000ff */
[C---:B------:R-:W-:Y:S02]  /*12f7e0*/  PRMT R42, R10.reuse, 0x7732, RZ ;  /* 0x000077320a2a7816 */ /* 0x040fe400000000ff */
[----:B------:R-:W-:Y:S01]  /*12f7f0*/  LOP3.LUT R44, R10, 0xffff, RZ, 0xc0, !PT ;  /* 0x0000ffff0a2c7812 */ /* 0x000fe200078ec0ff */
[----:B------:R-:W-:Y:S01]  /*12f800*/  IMAD.MOV.U32 R10, RZ, RZ, R15 ;  /* 0x000000ffff0a7224 */ /* 0x000fe200078e000f */
[----:B------:R-:W-:-:S02]  /*12f810*/  LOP3.LUT R54, R54, R17, RZ, 0xfc, !PT ;  /* 0x0000001136367212 */ /* 0x000fc400078efcff */
[----:B------:R-:W-:Y:S01]  /*12f820*/  SHF.R.U32.HI R17, RZ, 0x8, R42 ;  /* 0x00000008ff117819 */ /* 0x000fe2000001162a */
[----:B------:R-:W-:Y:S01]  /*12f830*/  IMAD.U32 R43, R10, 0x10000, RZ ;  /* 0x000100000a2b7824 */ /* 0x000fe200078e00ff */
[----:B------:R-:W-:Y:S02]  /*12f840*/  SHF.R.U32.HI R15, RZ, 0x8, R44 ;  /* 0x00000008ff0f7819 */ /* 0x000fe4000001162c */
[----:B------:R-:W-:Y:S02]  /*12f850*/  LOP3.LUT R17, R17, 0xffff, RZ, 0xc0, !PT ;  /* 0x0000ffff11117812 */ /* 0x000fe400078ec0ff */
[----:B------:R-:W-:Y:S02]  /*12f860*/  LOP3.LUT R42, R42, 0xff, RZ, 0xc0, !PT ;  /* 0x000000ff2a2a7812 */ /* 0x000fe400078ec0ff */
[----:B------:R-:W-:Y:S02]  /*12f870*/  LOP3.LUT R15, R15, 0xff, RZ, 0xc0, !PT ;  /* 0x000000ff0f0f7812 */ /* 0x000fe400078ec0ff */
[----:B------:R-:W-:Y:S01]  /*12f880*/  LOP3.LUT R75, R54, 0xff0000, R43, 0xf8, !PT ;  /* 0x00ff0000364b7812 */ /* 0x000fe200078ef82b */
[----:B------:R-:W-:Y:S01]  /*12f890*/  IMAD.WIDE.U32 R54, R17, 0x1000000, RZ ;  /* 0x0100000011367825 */ /* 0x000fe200078e00ff */
[----:B------:R-:W-:-:S02]  /*12f8a0*/  SHF.L.U64.HI R17, R15, 0x8, RZ ;  /* 0x000000080f117819 */ /* 0x000fc400000102ff */
[----:B------:R-:W-:Y:S01]  /*12f8b0*/  PRMT R15, R44, 0x6540, R15 ;  /* 0x000065402c0f7816 */ /* 0x000fe2000000000f */
[----:B------:R-:W-:Y:S01]  /*12f8c0*/  IMAD.WIDE.U32 R42, R42, 0x10000, RZ ;  /* 0x000100002a2a7825 */ /* 0x000fe200078e00ff */
[----:B------:R-:W-:Y:S02]  /*12f8d0*/  LOP3.LUT R44, R11, 0xffff, RZ, 0xc0, !PT ;  /* 0x0000ffff0b2c7812 */ /* 0x000fe400078ec0ff */
[----:B------:R-:W-:Y:S02]  /*12f8e0*/  SHF.R.U32.HI R14, RZ, 0x8, R14 ;  /* 0x00000008ff0e7819 */ /* 0x000fe4000001160e */
[----:B------:R-:W-:Y:S02]  /*12f8f0*/  LOP3.LUT R43, R55, R17, R43, 0xfe, !PT ;  /* 0x00000011372b7212 */ /* 0x000fe400078efe2b */
[----:B------:R-:W-:Y:S02]  /*12f900*/  SHF.R.U32.HI R17, RZ, 0x8, R44 ;  /* 0x00000008ff117819 */ /* 0x000fe4000001162c */
[----:B------:R-:W-:-:S02]  /*12f910*/  PRMT R11, R11, 0x7732, RZ ;  /* 0x000077320b0b7816 */ /* 0x000fc400000000ff */
[----:B------:R-:W-:Y:S02]  /*12f920*/  LOP3.LUT R14, R14, 0xffff, RZ, 0xc0, !PT ;  /* 0x0000ffff0e0e7812 */ /* 0x000fe400078ec0ff */
[----:B------:R-:W-:Y:S02]  /*12f930*/  LOP3.LUT R15, R54, R15, R42, 0xfe, !PT ;  /* 0x0000000f360f7212 */ /* 0x000fe400078efe2a */
[----:B------:R-:W-:Y:S02]  /*12f940*/  LOP3.LUT R70, R43, 0xff, R44, 0xf8, !PT ;  /* 0x000000ff2b467812 */ /* 0x000fe400078ef82c */
[----:B------:R-:W-:Y:S02]  /*12f950*/  PRMT R17, R17, 0x7104, RZ ;  /* 0x0000710411117816 */ /* 0x000fe400000000ff */
[----:B------:R-:W-:Y:S02]  /*12f960*/  SHF.R.U32.HI R10, RZ, 0x8, R10 ;  /* 0x00000008ff0a7819 */ /* 0x000fe4000001160a */
[C---:B------:R-:W-:Y:S01]  /*12f970*/  PRMT R42, R12.reuse, 0x7732, RZ ;  /* 0x000077320c2a7816 */ /* 0x040fe200000000ff */
[----:B------:R-:W-:Y:S01]  /*12f980*/  IMAD.U32 R43, R11, 0x10000, RZ ;  /* 0x000100000b2b7824 */ /* 0x000fe200078e00ff */
[----:B------:R-:W-:Y:S01]  /*12f990*/  LOP3.LUT R44, R12, 0xffff, RZ, 0xc0, !PT ;  /* 0x0000ffff0c2c7812 */ /* 0x000fe200078ec0ff */
[----:B------:R-:W-:Y:S01]  /*12f9a0*/  IMAD.SHL.U32 R14, R14, 0x1000000, RZ ;  /* 0x010000000e0e7824 */ /* 0x000fe200078e00ff */
[----:B------:R-:W-:-:S02]  /*12f9b0*/  LOP3.LUT R70, R70, R17, RZ, 0xfc, !PT ;  /* 0x0000001146467212 */ /* 0x000fc400078efcff */
[----:B------:R-:W-:Y:S02]  /*12f9c0*/  SHF.R.U32.HI R11, RZ, 0x8, R11 ;  /* 0x00000008ff0b7819 */ /* 0x000fe4000001160b */
[----:B------:R-:W-:Y:S02]  /*12f9d0*/  LOP3.LUT R10, R10, 0xffff, RZ, 0xc0, !PT ;  /* 0x0000ffff0a0a7812 */ /* 0x000fe400078ec0ff */
[----:B------:R-:W-:Y:S02]  /*12f9e0*/  SHF.R.U32.HI R17, RZ, 0x8, R42 ;  /* 0x00000008ff117819 */ /* 0x000fe4000001162a */
[----:B------:R-:W-:Y:S02]  /*12f9f0*/  SHF.R.U32.HI R12, RZ, 0x8, R44 ;  /* 0x00000008ff0c7819 */ /* 0x000fe4000001162c */
[----:B------:R-:W-:Y:S01]  /*12fa00*/  LOP3.LUT R11, R11, 0xffff, RZ, 0xc0, !PT ;  /* 0x0000ffff0b0b7812 */ /* 0x000fe200078ec0ff */
[----:B------:R-:W-:Y:S01]  /*12fa10*/  IMAD.SHL.U32 R10, R10, 0x1000000, RZ ;  /* 0x010000000a0a7824 */ /* 0x000fe200078e00ff */
[----:B------:R-:W-:-:S02]  /*12fa20*/  LOP3.LUT R42, R42, 0xff, RZ, 0xc0, !PT ;  /* 0x000000ff2a2a7812 */ /* 0x000fc400078ec0ff */
[----:B------:R-:W-:Y:S02]  /*12fa30*/  LOP3.LUT R17, R17, 0xffff, RZ, 0xc0, !PT ;  /* 0x0000ffff11117812 */ /* 0x000fe400078ec0ff */
[----:B------:R-:W-:Y:S02]  /*12fa40*/  LOP3.LUT R14, R77, R14, RZ, 0xfc, !PT ;  /* 0x0000000e4d0e7212 */ /* 0x000fe400078efcff */
[----:B------:R-:W-:Y:S01]  /*12fa50*/  LOP3.LUT R77, R12, 0xff, RZ, 0xc0, !PT ;  /* 0x000000ff0c4d7812 */ /* 0x000fe200078ec0ff */
[----:B------:R-:W-:Y:S01]  /*12fa60*/  IMAD.SHL.U32 R11, R11, 0x1000000, RZ ;  /* 0x010000000b0b7824 */ /* 0x000fe200078e00ff */
[----:B------:R-:W-:Y:S01]  /*12fa70*/  LOP3.LUT R70, R70, 0xff0000, R43, 0xf8, !PT ;  /* 0x00ff000046467812 */ /* 0x000fe200078ef82b */
[----:B------:R-:W-:Y:S01]  /*12fa80*/  IMAD.WIDE.U32 R42, R42, 0x10000, RZ ;  /* 0x000100002a2a7825 */ /* 0x000fe200078e00ff */
[----:B------:R-:W-:-:S03]  /*12fa90*/  LOP3.LUT R10, R75, R10, RZ, 0xfc, !PT ;  /* 0x0000000a4b0a7212 */ /* 0x000fc600078efcff */
[----:B------:R-:W-:Y:S01]  /*12faa0*/  IMAD.WIDE.U32 R54, R17, 0x1000000, RZ ;  /* 0x0100000011367825 */ /* 0x000fe200078e00ff */
[----:B------:R-:W-:Y:S02]  /*12fab0*/  PRMT R17, R44, 0x6540, R77 ;  /* 0x000065402c117816 */ /* 0x000fe4000000004d */
[----:B------:R-:W-:Y:S02]  /*12fac0*/  SHF.L.U64.HI R75, R77, 0x8, RZ ;  /* 0x000000084d4b7819 */ /* 0x000fe400000102ff */
[----:B------:R-:W-:Y:S02]  /*12fad0*/  LOP3.LUT R44, R13, 0xffff, RZ, 0xc0, !PT ;  /* 0x0000ffff0d2c7812 */ /* 0x000fe400078ec0ff */
[----:B------:R-:W-:Y:S02]  /*12fae0*/  LOP3.LUT R12, R70, R11, RZ, 0xfc, !PT ;  /* 0x0000000b460c7212 */ /* 0x000fe400078efcff */
[----:B------:R-:W-:Y:S02]  /*12faf0*/  LOP3.LUT R11, R54, R17, R42, 0xfe, !PT ;  /* 0x00000011360b7212 */ /* 0x000fe400078efe2a */
[----:B------:R-:W-:-:S02]  /*12fb00*/  LOP3.LUT R43, R55, R75, R43, 0xfe, !PT ;  /* 0x0000004b372b7212 */ /* 0x000fc400078efe2b */
[--C-:B------:R-:W-:Y:S02]  /*12fb10*/  SHF.R.U32.HI R17, RZ, 0x8, R44.reuse ;  /* 0x00000008ff117819 */ /* 0x100fe4000001162c */
[----:B------:R-:W-:Y:S02]  /*12fb20*/  LOP3.LUT R70, R43, 0xff, R44, 0xf8, !PT ;  /* 0x000000ff2b467812 */ /* 0x000fe400078ef82c */
[C---:B------:R-:W-:Y:S02]  /*12fb30*/  PRMT R42, R18.reuse, 0x7732, RZ ;  /* 0x00007732122a7816 */ /* 0x040fe400000000ff */
[----:B------:R-:W-:Y:S02]  /*12fb40*/  PRMT R17, R17, 0x7104, RZ ;  /* 0x0000710411117816 */ /* 0x000fe400000000ff */
[----:B------:R-:W-:Y:S02]  /*12fb50*/  LOP3.LUT R44, R18, 0xffff, RZ, 0xc0, !PT ;  /* 0x0000ffff122c7812 */ /* 0x000fe400078ec0ff */
[----:B------:R-:W-:-:S02]  /*12fb60*/  PRMT R13, R13, 0x7732, RZ ;  /* 0x000077320d0d7816 */ /* 0x000fc400000000ff */
[----:B------:R-:W-:Y:S02]  /*12fb70*/  LOP3.LUT R70, R70, R17, RZ, 0xfc, !PT ;  /* 0x0000001146467212 */ /* 0x000fe400078efcff */
[----:B------:R-:W-:Y:S02]  /*12fb80*/  SHF.R.U32.HI R18, RZ, 0x8, R42 ;  /* 0x00000008ff127819 */ /* 0x000fe4000001162a */
[----:B------:R-:W-:Y:S01]  /*12fb90*/  SHF.R.U32.HI R17, RZ, 0x8, R44 ;  /* 0x00000008ff117819 */ /* 0x000fe2000001162c */
[----:B------:R-:W-:Y:S01]  /*12fba0*/  IMAD.U32 R43, R13, 0x10000, RZ ;  /* 0x000100000d2b7824 */ /* 0x000fe200078e00ff */
[----:B------:R-:W-:Y:S02]  /*12fbb0*/  LOP3.LUT R42, R42, 0xff, RZ, 0xc0, !PT ;  /* 0x000000ff2a2a7812 */ /* 0x000fe400078ec0ff */
[----:B------:R-:W-:Y:S02]  /*12fbc0*/  LOP3.LUT R18, R18, 0xffff, RZ, 0xc0, !PT ;  /* 0x0000ffff12127812 */ /* 0x000fe400078ec0ff */
[----:B------:R-:W-:-:S02]  /*12fbd0*/  LOP3.LUT R17, R17, 0xff, RZ, 0xc0, !PT ;  /* 0x000000ff11117812 */ /* 0x000fc400078ec0ff */
[----:B------:R-:W-:Y:S01]  /*12fbe0*/  LOP3.LUT R70, R70, 0xff0000, R43, 0xf8, !PT ;  /* 0x00ff000046467812 */ /* 0x000fe200078ef82b */
[----:B------:R-:W-:Y:S01]  /*12fbf0*/  IMAD.WIDE.U32 R42, R42, 0x10000, RZ ;  /* 0x000100002a2a7825 */ /* 0x000fe200078e00ff */
[----:B------:R-:W-:Y:S02]  /*12fc00*/  SHF.L.U64.HI R75, R17, 0x8, RZ ;  /* 0x00000008114b7819 */ /* 0x000fe400000102ff */
[----:B------:R-:W-:Y:S01]  /*12fc10*/  PRMT R17, R44, 0x6540, R17 ;  /* 0x000065402c117816 */ /* 0x000fe20000000011 */
[----:B------:R-:W-:Y:S01]  /*12fc20*/  IMAD.WIDE.U32 R54, R18, 0x1000000, RZ ;  /* 0x0100000012367825 */ /* 0x000fe200078e00ff */
[----:B------:R-:W-:-:S04]  /*12fc30*/  LOP3.LUT R44, R19, 0xffff, RZ, 0xc0, !PT ;  /* 0x0000ffff132c7812 */ /* 0x000fc800078ec0ff */
[----:B------:R-:W-:Y:S02]  /*12fc40*/  LOP3.LUT R17, R54, R17, R42, 0xfe, !PT ;  /* 0x0000001136117212 */ /* 0x000fe400078efe2a */
[----:B------:R-:W-:Y:S02]  /*12fc50*/  LOP3.LUT R43, R55, R75, R43, 0xfe, !PT ;  /* 0x0000004b372b7212 */ /* 0x000fe400078efe2b */
[--C-:B------:R-:W-:Y:S02]  /*12fc60*/  SHF.R.U32.HI R18, RZ, 0x8, R44.reuse ;  /* 0x00000008ff127819 */ /* 0x100fe4000001162c */
[----:B------:R-:W-:Y:S02]  /*12fc70*/  PRMT R42, R19, 0x7732, RZ ;  /* 0x00007732132a7816 */ /* 0x000fe400000000ff */
[----:B------:R-:W-:Y:S02]  /*12fc80*/  LOP3.LUT R44, R43, 0xff, R44, 0xf8, !PT ;  /* 0x000000ff2b2c7812 */ /* 0x000fe400078ef82c */
[----:B------:R-:W-:Y:S01]  /*12fc90*/  PRMT R19, R18, 0x7104, RZ ;  /* 0x0000710412137816 */ /* 0x000fe200000000ff */
[----:B------:R-:W-:Y:S01]  /*12fca0*/  IMAD.MOV.U32 R18, RZ, RZ, R42 ;  /* 0x000000ffff127224 */ /* 0x000fe200078e002a */
[----:B------:R-:W-:-:S02]  /*12fcb0*/  PRMT R43, R46, 0x7732, RZ ;  /* 0x000077322e2b7816 */ /* 0x000fc400000000ff */
[----:B------:R-:W-:Y:S02]  /*12fcc0*/  LOP3.LUT R46, R46, 0xffff, RZ, 0xc0, !PT ;  /* 0x0000ffff2e2e7812 */ /* 0x000fe400078ec0ff */
[----:B------:R-:W-:Y:S01]  /*12fcd0*/  LOP3.LUT R75, R44, R19, RZ, 0xfc, !PT ;  /* 0x000000132c4b7212 */ /* 0x000fe200078efcff */
[----:B------:R-:W-:Y:S01]  /*12fce0*/  IMAD.U32 R44, R18, 0x10000, RZ ;  /* 0x00010000122c7824 */ /* 0x000fe200078e00ff */
[----:B------:R-:W-:Y:S02]  /*12fcf0*/  SHF.R.U32.HI R42, RZ, 0x8, R43 ;  /* 0x00000008ff2a7819 */ /* 0x000fe4000001162b */
[----:B------:R-:W-:Y:S02]  /*12fd00*/  SHF.R.U32.HI R19, RZ, 0x8, R46 ;  /* 0x00000008ff137819 */ /* 0x000fe4000001162e */
[----:B------:R-:W-:Y:S02]  /*12fd10*/  SHF.R.U32.HI R18, RZ, 0x8, R18 ;  /* 0x00000008ff127819 */ /* 0x000fe40000011612 */
[----:B------:R-:W-:-:S02]  /*12fd20*/  LOP3.LUT R43, R43, 0xff, RZ, 0xc0, !PT ;  /* 0x000000ff2b2b7812 */ /* 0x000fc400078ec0ff */
[----:B------:R-:W-:Y:S02]  /*12fd30*/  LOP3.LUT R42, R42, 0xffff, RZ, 0xc0, !PT ;  /* 0x0000ffff2a2a7812 */ /* 0x000fe400078ec0ff */
[----:B------:R-:W-:Y:S02]  /*12fd40*/  LOP3.LUT R75, R75, 0xff0000, R44, 0xf8, !PT ;  /* 0x00ff00004b4b7812 */ /* 0x000fe400078ef82c */
[----:B------:R-:W-:Y:S02]  /*12fd50*/  LOP3.LUT R55, R19, 0xff, RZ, 0xc0, !PT ;  /* 0x000000ff13377812 */ /* 0x000fe400078ec0ff */
[----:B------:R-:W-:Y:S01]  /*12fd60*/  LOP3.LUT R44, R18, 0xffff, RZ, 0xc0, !PT ;  /* 0x0000ffff122c7812 */ /* 0x000fe200078ec0ff */
[----:B------:R-:W-:Y:S01]  /*12fd70*/  IMAD.WIDE.U32 R18, R43, 0x10000, RZ ;  /* 0x000100002b127825 */ /* 0x000fe200078e00ff */
[----:B------:R-:W-:Y:S02]  /*12fd80*/  SHF.L.U64.HI R77, R55, 0x8, RZ ;  /* 0x00000008374d7819 */ /* 0x000fe400000102ff */
[----:B------:R-:W-:Y:S01]  /*12fd90*/  PRMT R55, R46, 0x6540, R55 ;  /* 0x000065402e377816 */ /* 0x000fe20000000037 */
[----:B------:R-:W-:-:S04]  /*12fda0*/  IMAD.WIDE.U32 R42, R42, 0x1000000, RZ ;  /* 0x010000002a2a7825 */ /* 0x000fc800078e00ff */
[----:B------:R-:W-:Y:S01]  /*12fdb0*/  IMAD.SHL.U32 R54, R44, 0x1000000, RZ ;  /* 0x010000002c367824 */ /* 0x000fe200078e00ff */
[----:B------:R-:W-:Y:S02]  /*12fdc0*/  LOP3.LUT R44, R47, 0xffff, RZ, 0xc0, !PT ;  /* 0x0000ffff2f2c7812 */ /* 0x000fe400078ec0ff */
[----:B------:R-:W-:Y:S02]  /*12fdd0*/  LOP3.LUT R18, R42, R55, R18, 0xfe, !PT ;  /* 0x000000372a127212 */ /* 0x000fe400078efe12 */
[----:B------:R-:W-:Y:S02]  /*12fde0*/  LOP3.LUT R77, R43, R77, R19, 0xfe, !PT ;  /* 0x0000004d2b4d7212 */ /* 0x000fe400078efe13 */
[----:B------:R-:W-:Y:S02]  /*12fdf0*/  SHF.R.U32.HI R42, RZ, 0x8, R44 ;  /* 0x00000008ff2a7819 */ /* 0x000fe4000001162c */
[----:B------:R-:W-:Y:S02]  /*12fe00*/  PRMT R46, R47, 0x7732, RZ ;  /* 0x000077322f2e7816 */ /* 0x000fe400000000ff */
[----:B------:R-:W-:-:S02]  /*12fe10*/  PRMT R47, R52, 0x7732, RZ ;  /* 0x00007732342f7816 */ /* 0x000fc400000000ff */
[----:B------:R-:W-:Y:S02]  /*12fe20*/  LOP3.LUT R52, R52, 0xffff, RZ, 0xc0, !PT ;  /* 0x0000ffff34347812 */ /* 0x000fe400078ec0ff */
[----:B------:R-:W-:Y:S02]  /*12fe30*/  LOP3.LUT R77, R77, 0xff, R44, 0xf8, !PT ;  /* 0x000000ff4d4d7812 */ /* 0x000fe400078ef82c */
[----:B------:R-:W-:Y:S02]  /*12fe40*/  PRMT R42, R42, 0x7104, RZ ;  /* 0x000071042a2a7816 */ /* 0x000fe400000000ff */
[----:B------:R-:W-:Y:S02]  /*12fe50*/  SHF.R.U32.HI R44, RZ, 0x8, R47 ;  /* 0x00000008ff2c7819 */ /* 0x000fe4000001162f */
[----:B------:R-:W-:Y:S02]  /*12fe60*/  SHF.R.U32.HI R43, RZ, 0x8, R52 ;  /* 0x00000008ff2b7819 */ /* 0x000fe40000011634 */
[----:B------:R-:W-:Y:S01]  /*12fe70*/  LOP3.LUT R19, R75, R54, RZ, 0xfc, !PT ;  /* 0x000000364b137212 */ /* 0x000fe200078efcff */
[----:B------:R-:W-:Y:S01]  /*12fe80*/  IMAD.U32 R54, R46, 0x10000, RZ ;  /* 0x000100002e367824 */ /* 0x000fe200078e00ff */
[----:B------:R-:W-:-:S02]  /*12fe90*/  LOP3.LUT R77, R77, R42, RZ, 0xfc, !PT ;  /* 0x0000002a4d4d7212 */ /* 0x000fc400078efcff */
[----:B------:R-:W-:Y:S02]  /*12fea0*/  SHF.R.U32.HI R42, RZ, 0x8, R46 ;  /* 0x00000008ff2a7819 */ /* 0x000fe4000001162e */
[----:B------:R-:W-:Y:S02]  /*12feb0*/  LOP3.LUT R46, R47, 0xff, RZ, 0xc0, !PT ;  /* 0x000000ff2f2e7812 */ /* 0x000fe400078ec0ff */
[----:B------:R-:W-:Y:S02]  /*12fec0*/  LOP3.LUT R44, R44, 0xffff, RZ, 0xc0, !PT ;  /* 0x0000ffff2c2c7812 */ /* 0x000fe400078ec0ff */
[----:B------:R-:W-:Y:S01]  /*12fed0*/  LOP3.LUT R43, R43, 0xff, RZ, 0xc0, !PT ;  /* 0x000000ff2b2b7812 */ /* 0x000fe200078ec0ff */
[----:B------:R-:W-:Y:S01]  /*12fee0*/  IMAD.WIDE.U32 R46, R46, 0x10000, RZ ;  /* 0x000100002e2e7825 */ /* 0x000fe200078e00ff */
[----:B------:R-:W-:Y:S02]  /*12fef0*/  LOP3.LUT R77, R77, 0xff0000, R54, 0xf8, !PT ;  /* 0x00ff00004d4d7812 */ /* 0x000fe400078ef836 */
[----:B------:R-:W-:Y:S01]  /*12ff00*/  SHF.R.U32.HI R13, RZ, 0x8, R13 ;  /* 0x00000008ff0d7819 */ /* 0x000fe2000001160d */
[----:B------:R-:W-:Y:S01]  /*12ff10*/  IMAD.WIDE.U32 R54, R44, 0x1000000, RZ ;  /* 0x010000002c367825 */ /* 0x000fe200078e00ff */
[----:B------:R-:W-:-:S02]  /*12ff20*/  SHF.L.U64.HI R75, R43, 0x8, RZ ;  /* 0x000000082b4b7819 */ /* 0x000fc400000102ff */
[----:B------:R-:W-:Y:S02]  /*12ff30*/  PRMT R43, R52, 0x6540, R43 ;  /* 0x00006540342b7816 */ /* 0x000fe4000000002b */
[----:B------:R-:W-:Y:S02]  /*12ff40*/  LOP3.LUT R52, R53, 0xffff, RZ, 0xc0, !PT ;  /* 0x0000ffff35347812 */ /* 0x000fe400078ec0ff */
[----:B------:R-:W-:Y:S02]  /*12ff50*/  LOP3.LUT R13, R13, 0xffff, RZ, 0xc0, !PT ;  /* 0x0000ffff0d0d7812 */ /* 0x000fe400078ec0ff */
[----:B------:R-:W-:Y:S02]  /*12ff60*/  LOP3.LUT R43, R54, R43, R46, 0xfe, !PT ;  /* 0x0000002b362b7212 */ /* 0x000fe400078efe2e */
[----:B------:R-:W-:Y:S02]  /*12ff70*/  LOP3.LUT R47, R55, R75, R47, 0xfe, !PT ;  /* 0x0000004b372f7212 */ /* 0x000fe400078efe2f */
[----:B------:R-:W-:-:S02]  /*12ff80*/  PRMT R46, R56, 0x7732, RZ ;  /* 0x00007732382e7816 */ /* 0x000fc400000000ff */
[--C-:B------:R-:W-:Y:S01]  /*12ff90*/  SHF.R.U32.HI R44, RZ, 0x8, R52.reuse ;  /* 0x00000008ff2c7819 */ /* 0x100fe20000011634 */
[----:B------:R-:W-:Y:S01]  /*12ffa0*/  IMAD.SHL.U32 R13, R13, 0x1000000, RZ ;  /* 0x010000000d0d7824 */ /* 0x000fe200078e00ff */
[----:B------:R-:W-:Y:S01]  /*12ffb0*/  LOP3.LUT R47, R47, 0xff, R52, 0xf8, !PT ;  /* 0x000000ff2f2f7812 */ /* 0x000fe200078ef834 */
[----:B------:R-:W-:Y:S01]  /*12ffc0*/  IMAD.MOV.U32 R52, RZ, RZ, R46 ;  /* 0x000000ffff347224 */ /* 0x000fe200078e002e */
[----:B------:R-:W-:Y:S02]  /*12ffd0*/  LOP3.LUT R42, R42, 0xffff, RZ, 0xc0, !PT ;  /* 0x0000ffff2a2a7812 */ /* 0x000fe400078ec0ff */
[----:B------:R-:W-:Y:S02]  /*12ffe0*/  PRMT R44, R44, 0x7104, RZ ;  /* 0x000071042c2c7816 */ /* 0x000fe400000000ff */
[----:B------:R-:W-:Y:S02]  /*12fff0*/  LOP3.LUT R13, R70, R13, RZ, 0xfc, !PT ;  /* 0x0000000d460d7212 */ /* 0x000fe400078efcff */
[----:B------:R-:W-:-:S02]  /*130000*/  PRMT R54, R53, 0x7732, RZ ;  /* 0x0000773235367816 */ /* 0x000fc400000000ff */
[----:B------:R-:W-:Y:S01]  /*130010*/  LOP3.LUT R56, R56, 0xffff, RZ, 0xc0, !PT ;  /* 0x0000ffff38387812 */ /* 0x000fe200078ec0ff */
[----:B------:R-:W-:Y:S01]  /*130020*/  IMAD.SHL.U32 R42, R42, 0x1000000, RZ ;  /* 0x010000002a2a7824 */ /* 0x000fe200078e00ff */
[----:B------:R-:W-:Y:S02]  /*130030*/  LOP3.LUT R70, R47, R44, RZ, 0xfc, !PT ;  /* 0x0000002c2f467212 */ /* 0x000fe400078efcff */
[----:B------:R-:W-:Y:S02]  /*130040*/  SHF.R.U32.HI R47, RZ, 0x8, R52 ;  /* 0x00000008ff2f7819 */ /* 0x000fe40000011634 */
[----:B------:R-:W-:Y:S02]  /*130050*/  SHF.R.U32.HI R46, RZ, 0x8, R56 ;  /* 0x00000008ff2e7819 */ /* 0x000fe40000011638 */
[----:B------:R-:W-:Y:S02]  /*130060*/  SHF.R.U32.HI R44, RZ, 0x8, R54 ;  /* 0x00000008ff2c7819 */ /* 0x000fe40000011636 */
[----:B------:R-:W-:-:S02]  /*130070*/  LOP3.LUT R52, R52, 0xff, RZ, 0xc0, !PT ;  /* 0x000000ff34347812 */ /* 0x000fc400078ec0ff */
[----:B------:R-:W-:Y:S02]  /*130080*/  LOP3.LUT R53, R47, 0xffff, RZ, 0xc0, !PT ;  /* 0x0000ffff2f357812 */ /* 0x000fe400078ec0ff */
[----:B------:R-:W-:Y:S01]  /*130090*/  LOP3.LUT R42, R77, R42, RZ, 0xfc, !PT ;  /* 0x0000002a4d2a7212 */ /* 0x000fe200078efcff */
[----:B------:R-:W-:Y:S01]  /*1300a0*/  IMAD.U32 R55, R54, 0x10000, RZ ;  /* 0x0001000036377824 */ /* 0x000fe200078e00ff */
[----:B------:R-:W-:Y:S02]  /*1300b0*/  LOP3.LUT R77, R46, 0xff, RZ, 0xc0, !PT ;  /* 0x000000ff2e4d7812 */ /* 0x000fe400078ec0ff */
[----:B------:R-:W-:Y:S01]  /*1300c0*/  LOP3.LUT R44, R44, 0xffff, RZ, 0xc0, !PT ;  /* 0x0000ffff2c2c7812 */ /* 0x000fe200078ec0ff */
[----:B------:R-:W-:Y:S01]  /*1300d0*/  IMAD.WIDE.U32 R46, R52, 0x10000, RZ ;  /* 0x00010000342e7825 */ /* 0x000fe200078e00ff */
[----:B------:R-:W-:-:S03]  /*1300e0*/  SHF.L.U64.HI R75, R77, 0x8, RZ ;  /* 0x000000084d4b7819 */ /* 0x000fc600000102ff */
[----:B------:R-:W-:Y:S01]  /*1300f0*/  IMAD.WIDE.U32 R52, R53, 0x1000000, RZ ;  /* 0x0100000035347825 */ /* 0x000fe200078e00ff */
[----:B------:R-:W-:Y:S02]  /*130100*/  LOP3.LUT R54, R57, 0xffff, RZ, 0xc0, !PT ;  /* 0x0000ffff39367812 */ /* 0x000fe400078ec0ff */
[----:B------:R-:W-:Y:S01]  /*130110*/  LOP3.LUT R79, R70, 0xff0000, R55, 0xf8, !PT ;  /* 0x00ff0000464f7812 */ /* 0x000fe200078ef837 */
[----:B------:R-:W-:Y:S01]  /*130120*/  IMAD.SHL.U32 R44, R44, 0x1000000, RZ ;  /* 0x010000002c2c7824 */ /* 0x000fe200078e00ff */
[----:B------:R-:W-:Y:S02]  /*130130*/  LOP3.LUT R53, R53, R75, R47, 0xfe, !PT ;  /* 0x0000004b35357212 */ /* 0x000fe400078efe2f */
[----:B------:R-:W-:Y:S02]  /*130140*/  SHF.R.U32.HI R47, RZ, 0x8, R54 ;  /* 0x00000008ff2f7819 */ /* 0x000fe40000011636 */
[----:B------:R-:W-:Y:S02]  /*130150*/  PRMT R55, R56, 0x6540, R77 ;  /* 0x0000654038377816 */ /* 0x000fe4000000004d */
[----:B------:R-:W-:-:S02]  /*130160*/  LOP3.LUT R44, R79, R44, RZ, 0xfc, !PT ;  /* 0x0000002c4f2c7212 */ /* 0x000fc400078efcff */
[----:B--2---:R-:W-:Y:S02]  /*130170*/  IADD3 R79, P0, P1, R63, R58, R26 ;  /* 0x0000003a3f4f7210 */ /* 0x004fe4000791e01a */
[----:B------:R-:W-:Y:S02]  /*130180*/  LOP3.LUT R54, R53, 0xff, R54, 0xf8, !PT ;  /* 0x000000ff35367812 */ /* 0x000fe400078ef836 */
[----:B------:R-:W-:Y:S02]  /*130190*/  PRMT R47, R47, 0x7104, RZ ;  /* 0x000071042f2f7816 */ /* 0x000fe400000000ff */
[----:B------:R-:W-:Y:S02]  /*1301a0*/  LOP3.LUT R46, R52, R55, R46, 0xfe, !PT ;  /* 0x00000037342e7212 */ /* 0x000fe400078efe2e */
[----:B------:R-:W-:Y:S02]  /*1301b0*/  PRMT R52, R57, 0x7732, RZ ;  /* 0x0000773239347816 */ /* 0x000fe400000000ff */
[----:B------:R-:W-:-:S02]  /*1301c0*/  IADD3.X R57, R61, R59, R27, P0, P1 ;  /* 0x0000003b3d397210 */ /* 0x000fc400007e241b */
[----:B------:R-:W-:Y:S01]  /*1301d0*/  LOP3.LUT R53, R54, R47, RZ, 0xfc, !PT ;  /* 0x0000002f36357212 */ /* 0x000fe200078efcff */
[----:B------:R-:W-:Y:S01]  /*1301e0*/  IMAD.MOV.U32 R47, RZ, RZ, R52 ;  /* 0x000000ffff2f7224 */ /* 0x000fe200078e0034 */
[C---:B---3--:R-:W-:Y:S02]  /*1301f0*/  LOP3.LUT R54, R24.reuse, 0xffff, RZ, 0xc0, !PT ;  /* 0x0000ffff18367812 */ /* 0x048fe400078ec0ff */
[----:B------:R-:W-:Y:S02]  /*130200*/  PRMT R24, R24, 0x7732, RZ ;  /* 0x0000773218187816 */ /* 0x000fe400000000ff */
[----:B----4-:R-:W-:Y:S02]  /*130210*/  LOP3.LUT R56, R29, 0x510e527f, R57, 0x96, !PT ;  /* 0x510e527f1d387812 */ /* 0x010fe400078e9639 */
[----:B------:R-:W-:Y:S01]  /*130220*/  LOP3.LUT R76, R28, 0xade682d1, R79, 0x96, !PT ;  /* 0xade682d11c4c7812 */ /* 0x000fe200078e964f */
[----:B------:R-:W-:Y:S01]  /*130230*/  IMAD.U32 R28, R47, 0x10000, RZ ;  /* 0x000100002f1c7824 */ /* 0x000fe200078e00ff */
[----:B------:R-:W-:Y:S01]  /*130240*/  IADD3 R74, P0, R56, -0xc4336f8, RZ ;  /* 0xf3bcc908384a7810 */ /* 0x000fe20007f1e0ff */
[----:B------:R-:W-:-:S03]  /*130250*/  IMAD.MOV.U32 R29, RZ, RZ, R24 ;  /* 0x000000ffff1d7224 */ /* 0x000fc600078e0018 */
[----:B------:R-:W-:Y:S02]  /*130260*/  IADD3.X R75, R76, 0x6a09e667, RZ, P0, !PT ;  /* 0x6a09e6674c4b7810 */ /* 0x000fe400007fe4ff */
[----:B------:R-:W-:Y:S02]  /*130270*/  LOP3.LUT R80, R53, 0xff0000, R28, 0xf8, !PT ;  /* 0x00ff000035507812 */ /* 0x000fe400078ef81c */
[----:B------:R-:W-:Y:S02]  /*130280*/  SHF.R.U32.HI R28, RZ, 0x8, R29 ;  /* 0x00000008ff1c7819 */ /* 0x000fe4000001161d */
[----:B------:R-:W-:Y:S02]  /*130290*/  SHF.R.U32.HI R24, RZ, 0x8, R54 ;  /* 0x00000008ff187819 */ /* 0x000fe40000011636 */
[----:B------:R-:W-:Y:S02]  /*1302a0*/  LOP3.LUT R72, R58, R74, RZ, 0x3c, !PT ;  /* 0x0000004a3a487212 */ /* 0x000fe400078e3cff */
[----:B------:R-:W-:-:S02]  /*1302b0*/  LOP3.LUT R55, R59, R75, RZ, 0x3c, !PT ;  /* 0x0000004b3b377212 */ /* 0x000fc400078e3cff */
[----:B------:R-:W-:Y:S02]  /*1302c0*/  LOP3.LUT R29, R29, 0xff, RZ, 0xc0, !PT ;  /* 0x000000ff1d1d7812 */ /* 0x000fe400078ec0ff */
[----:B------:R-:W-:Y:S02]  /*1302d0*/  LOP3.LUT R52, R28, 0xffff, RZ, 0xc0, !PT ;  /* 0x0000ffff1c347812 */ /* 0x000fe400078ec0ff */
[----:B------:R-:W-:Y:S02]  /*1302e0*/  LOP3.LUT R81, R24, 0xff, RZ, 0xc0, !PT ;  /* 0x000000ff18517812 */ /* 0x000fe400078ec0ff */
[----:B------:R-:W-:Y:S02]  /*1302f0*/  SHF.L.W.U32.HI R70, R55, 0x8, R72 ;  /* 0x0000000837467819 */ /* 0x000fe40000010e48 */
[----:B------:R-:W-:Y:S01]  /*130300*/  SHF.L.W.U32.HI R72, R72, 0x8, R55 ;  /* 0x0000000848487819 */ /* 0x000fe20000010e37 */
[----:B------:R-:W-:Y:S01]  /*130310*/  IMAD.WIDE.U32 R28, R29, 0x10000, RZ ;  /* 0x000100001d1c7825 */ /* 0x000fe200078e00ff */
[----:B------:R-:W-:-:S03]  /*130320*/  SHF.L.U64.HI R77, R81, 0x8, RZ ;  /* 0x00000008514d7819 */ /* 0x000fc600000102ff */
[----:B------:R-:W-:Y:S01]  /*130330*/  IMAD.WIDE.U32 R52, R52, 0x1000000, RZ ;  /* 0x0100000034347825 */ /* 0x000fe200078e00ff */
[----:B------:R-:W-:Y:S02]  /*130340*/  IADD3 R79, P0, P1, R62, R79, R72 ;  /* 0x0000004f3e4f7210 */ /* 0x000fe4000791e048 */
[----:B------:R-:W-:Y:S02]  /*130350*/  SHF.R.U32.HI R24, RZ, 0x8, R47 ;  /* 0x00000008ff187819 */ /* 0x000fe4000001162f */
[----:B------:R-:W-:Y:S02]  /*130360*/  LOP3.LUT R55, R25, 0xffff, RZ, 0xc0, !PT ;  /* 0x0000ffff19377812 */ /* 0x000fe400078ec0ff */
[----:B------:R-:W-:Y:S02]  /*130370*/  LOP3.LUT R78, R53, R77, R29, 0xfe, !PT ;  /* 0x0000004d354e7212 */ /* 0x000fe400078efe1d */
[----:B------:R-:W-:Y:S02]  /*130380*/  PRMT R29, R25, 0x7732, RZ ;  /* 0x00007732191d7816 */ /* 0x000fe400000000ff */
[----:B------:R-:W-:-:S02]  /*130390*/  IADD3.X R53, R66, R57, R70, P0, P1 ;  /* 0x0000003942357210 */ /* 0x000fc400007e2446 */
[----:B------:R-:W-:Y:S02]  /*1303a0*/  LOP3.LUT R25, R24, 0xffff, RZ, 0xc0, !PT ;  /* 0x0000ffff18197812 */ /* 0x000fe400078ec0ff */
[--C-:B------:R-:W-:Y:S02]  /*1303b0*/  SHF.R.U32.HI R24, RZ, 0x8, R55.reuse ;  /* 0x00000008ff187819 */ /* 0x100fe40000011637 */
[----:B------:R-:W-:Y:S02]  /*1303c0*/  LOP3.LUT R56, R56, R79, RZ, 0x3c, !PT ;  /* 0x0000004f38387212 */ /* 0x000fe400078e3cff */
[----:B------:R-:W-:Y:S02]  /*1303d0*/  LOP3.LUT R57, R76, R53, RZ, 0x3c, !PT ;  /* 0x000000354c397212 */ /* 0x000fe400078e3cff */
[----:B------:R-:W-:Y:S01]  /*1303e0*/  LOP3.LUT R78, R78, 0xff, R55, 0xf8, !PT ;  /* 0x000000ff4e4e7812 */ /* 0x000fe200078ef837 */
[----:B------:R-:W-:Y:S01]  /*1303f0*/  IMAD.MOV.U32 R55, RZ, RZ, R29 ;  /* 0x000000ffff377224 */ /* 0x000fe200078e001d */
[----:B------:R-:W-:Y:S01]  /*130400*/  PRMT R47, R24, 0x7104, RZ ;  /* 0x00007104182f7816 */ /* 0x000fe200000000ff */
[----:B------:R-:W-:Y:S01]  /*130410*/  IMAD.SHL.U32 R25, R25, 0x1000000, RZ ;  /* 0x0100000019197824 */ /* 0x000fe200078e00ff */
[----:B------:R-:W-:-:S02]  /*130420*/  SHF.L.W.U32.HI R29, R56, 0x10, R57 ;  /* 0x00000010381d7819 */ /* 0x000fc40000010e39 */
[----:B------:R-:W-:Y:S02]  /*130430*/  LOP3.LUT R77, R78, R47, RZ, 0xfc, !PT ;  /* 0x0000002f4e4d7212 */ /* 0x000fe400078efcff */
[----:B------:R-:W-:Y:S02]  /*130440*/  SHF.L.W.U32.HI R47, R57, 0x10, R56 ;  /* 0x00000010392f7819 */ /* 0x000fe40000010e38 */
[----:B------:R-:W-:Y:S02]  /*130450*/  IADD3 R57, P0, R29, R74, RZ ;  /* 0x0000004a1d397210 */ /* 0x000fe40007f1e0ff */
[----:B------:R-:W-:Y:S02]  /*130460*/  LOP3.LUT R24, R80, R25, RZ, 0xfc, !PT ;  /* 0x0000001950187212 */ /* 0x000fe400078efcff */
[----:B------:R-:W-:Y:S01]  /*130470*/  SHF.R.U32.HI R25, RZ, 0x8, R55 ;  /* 0x00000008ff197819 */ /* 0x000fe20000011637 */
[----:B------:R-:W-:Y:S02]  /*130480*/  IMAD.U32 R56, R55, 0x10000, RZ ;  /* 0x0001000037387824 */ /* 0x000fe400078e00ff */
[----:B------:R-:W-:Y:S01]  /*130490*/  IMAD.X R55, R47, 0x1, R75, P0 ;  /* 0x000000012f377824 */ /* 0x000fe200000e064b */
[----:B------:R-:W-:-:S02]  /*1304a0*/  LOP3.LUT R25, R25, 0xffff, RZ, 0xc0, !PT ;  /* 0x0000ffff19197812 */ /* 0x000fc400078ec0ff */
[----:B------:R-:W-:Y:S02]  /*1304b0*/  IADD3 R111, P0, P1, R67, R64, R34 ;  /* 0x00000040436f7210 */ /* 0x000fe4000791e022 */
[----:B------:R-:W-:Y:S02]  /*1304c0*/  IADD3 R99, P2, P3, R73, R22, R32 ;  /* 0x0000001649637210 */ /* 0x000fe40007b5e020 */
[----:B------:R-:W-:Y:S01]  /*1304d0*/  PRMT R81, R54, 0x6540, R81 ;  /* 0x0000654036517816 */ /* 0x000fe20000000051 */
[----:B------:R-:W-:Y:S01]  /*1304e0*/  IMAD.SHL.U32 R54, R25, 0x1000000, RZ ;  /* 0x0100000019367824 */ /* 0x000fe200078e00ff */
[----:B------:R-:W-:Y:S02]  /*1304f0*/  IADD3 R105, P4, P5, R45, R20, R30 ;  /* 0x000000142d697210 */ /* 0x000fe40007d9e01e */
[----:B------:R-:W-:Y:S02]  /*130500*/  IADD3.X R113, R69, R65, R35, P0, P1 ;  /* 0x0000004145717210 */ /* 0x000fe400007e2423 */
[----:B------:R-:W-:-:S02]  /*130510*/  LOP3.LUT R77, R77, 0xff0000, R56, 0xf8, !PT ;  /* 0x00ff00004d4d7812 */ /* 0x000fc400078ef838 */
[----:B------:R-:W-:Y:S02]  /*130520*/  IADD3.X R109, R71, R23, R33, P2, P3 ;  /* 0x00000017476d7210 */ /* 0x000fe400017e6421 */
[----:B------:R-:W-:Y:S02]  /*130530*/  IADD3.X R107, R7, R21, R31, P4, P5 ;  /* 0x00000015076b7210 */ /* 0x000fe400027ea41f */
[----:B-----5:R-:W-:Y:S02]  /*130540*/  LOP3.LUT R93, R39, 0x9b05688c, R113, 0x96, !PT ;  /* 0x9b05688c275d7812 */ /* 0x020fe400078e9671 */
[----:B------:R-:W-:Y:S02]  /*130550*/  LOP3.LUT R25, R52, R81, R28, 0xfe, !PT ;  /* 0x0000005134197212 */ /* 0x000fe400078efe1c */
[----:B------:R-:W-:Y:S02]  /*130560*/  LOP3.LUT R28, R77, R54, RZ, 0xfc, !PT ;  /* 0x000000364d1c7212 */ /* 0x000fe400078efcff */
[----:B------:R-:W-:-:S02]  /*130570*/  LOP3.LUT R54, R37, 0x1f83d9ab, R109, 0x96, !PT ;  /* 0x1f83d9ab25367812 */ /* 0x000fc400078e966d */
[----:B------:R-:W-:Y:S02]  /*130580*/  LOP3.LUT R101, R38, 0x2b3e6c1f, R111, 0x96, !PT ;  /* 0x2b3e6c1f26657812 */ /* 0x000fe400078e966f */
[----:B------:R-:W-:Y:S02]  /*130590*/  LOP3.LUT R37, R41, 0x5be0cd19, R107, 0x96, !PT ;  /* 0x5be0cd1929257812 */ /* 0x000fe400078e966b */
[----:B------:R-:W-:Y:S02]  /*1305a0*/  IADD3 R103, P0, R93, -0x7b3558c5, RZ ;  /* 0x84caa73b5d677810 */ /* 0x000fe40007f1e0ff */
[----:B------:R-:W-:Y:S02]  /*1305b0*/  LOP3.LUT R39, R36, 0xfb41bd6b, R99, 0x96, !PT ;  /* 0xfb41bd6b24277812 */ /* 0x000fe400078e9663 */
[----:B------:R-:W-:Y:S02]  /*1305c0*/  IADD3 R52, P1, R54, -0x16b07d5, RZ ;  /* 0xfe94f82b36347810 */ /* 0x000fe40007f3e0ff */
[----:B------:R-:W-:-:S02]  /*1305d0*/  LOP3.LUT R41, R40, 0x137e2179, R105, 0x96, !PT ;  /* 0x137e217928297812 */ /* 0x000fc400078e9669 */
[----:B------:R-:W-:Y:S02]  /*1305e0*/  IADD3 R95, P2, R37, 0x5f1d36f1, RZ ;  /* 0x5f1d36f1255f7810 */ /* 0x000fe40007f5e0ff */
[----:B------:R-:W-:Y:S02]  /*1305f0*/  IADD3.X R86, R101, -0x4498517b, RZ, P0, !PT ;  /* 0xbb67ae8565567810 */ /* 0x000fe400007fe4ff */
[----:B------:R-:W-:Y:S02]  /*130600*/  IADD3.X R96, R39, 0x3c6ef372, RZ, P1, !PT ;  /* 0x3c6ef37227607810 */ /* 0x000fe40000ffe4ff */
[----:B------:R-:W-:Y:S02]  /*130610*/  LOP3.LUT R83, R64, R103, RZ, 0x3c, !PT ;  /* 0x0000006740537212 */ /* 0x000fe400078e3cff */
[----:B------:R-:W-:Y:S02]  /*130620*/  IADD3.X R97, R41, -0x5ab00ac6, RZ, P2, !PT ;  /* 0xa54ff53a29617810 */ /* 0x000fe400017fe4ff */
        /* <DEDUP_REMOVED lines=14> */
[----:B------:R-:W-:Y:S02]  /*130710*/  LOP3.LUT R72, R72, R57, RZ, 0x3c, !PT ;  /* 0x0000003948487212 */ /* 0x000fe400078e3cff */
[----:B------:R-:W-:Y:S02]  /*130720*/  LOP3.LUT R75, R70, R55, RZ, 0x3c, !PT ;  /* 0x00000037464b7212 */ /* 0x000fe400078e3cff */
[----:B------:R-:W-:Y:S02]  /*130730*/  IADD3.X R76, R8, R113, R81, P0, P1 ;  /* 0x00000071084c7210 */ /* 0x000fe400007e2451 */
[----:B------:R-:W-:Y:S02]  /*130740*/  IADD3.X R92, R60, R109, R85, P2, P3 ;  /* 0x0000006d3c5c7210 */ /* 0x000fe400017e6455 */
[----:B------:R-:W-:-:S02]  /*130750*/  IADD3.X R70, R14, R107, R89, P4, P5 ;  /* 0x0000006b0e467210 */ /* 0x000fc400027ea459 */
[----:B------:R-:W-:Y:S02]  /*130760*/  SHF.L.W.U32.HI R77, R75, 0x1, R72 ;  /* 0x000000014b4d7819 */ /* 0x000fe40000010e48 */
        /* <DEDUP_REMOVED lines=82> */
[----:B------:R-:W-:Y:S02]  /*130c90*/  SHF.L.W.U32.HI R29, R94, 0x10, R97 ;  /* 0x000000105e1d7819 */ /* 0x000fe40000010e61 */
[----:B------:R-:W-:Y:S02]  /*130ca0*/  LOP3.LUT R38, R88, R41, R92, 0x96, !PT ;  /* 0x0000002958267212 */ /* 0x000fe400078e965c */
[----:B------:R-:W-:Y:S02]  /*130cb0*/  LOP3.LUT R41, R80, R39, R70, 0x96, !PT ;  /* 0x0000002750297212 */ /* 0x000fe400078e9646 */
        /* <DEDUP_REMOVED lines=34> */
[----:B------:R-:W-:Y:S02]  /*130ee0*/  SHF.L.W.U32.HI R87, R87, 0x1, R78 ;  /* 0x0000000157577819 */ /* 0x000fe40000010e4e */
[----:B------:R-:W-:Y:S02]  /*130ef0*/  IADD3 R78, P1, P0, R15, R55, R88 ;  /* 0x000000370f4e7210 */ /* 0x000fe4000783e058 */
[----:B------:R-:W-:-:S02]  /*130f00*/  IADD3 R79, P4, P5, R73, R72, R74 ;  /* 0x00000048494f7210 */ /* 0x000fc40007d9e04a */
[----:B------:R-:W-:Y:S02]  /*130f10*/  IADD3.X R85, R24, R89, R77, P2, P3 ;  /* 0x0000005918557210 */ /* 0x000fe400017e644d */
[----:B------:R-:W-:Y:S02]  /*130f20*/  IADD3 R80, P2, P3, R43, R83, R80 ;  /* 0x000000532b507210 */ /* 0x000fe40007b5e050 */
[----:B------:R-:W-:Y:S02]  /*130f30*/  IADD3.X R88, R12, R57, R47, P1, P0 ;  /* 0x000000390c587210 */ /* 0x000fe40000fe042f */
[----:B------:R-:W-:Y:S02]  /*130f40*/  IADD3.X R75, R71, R56, R76, P4, P5 ;  /* 0x00000038474b7210 */ /* 0x000fe400027ea44c */
[----:B------:R-:W-:Y:S02]  /*130f50*/  LOP3.LUT R47, R54, R85, RZ, 0x3c, !PT ;  /* 0x00000055362f7212 */ /* 0x000fe400078e3cff */
[----:B------:R-:W-:-:S02]  /*130f60*/  IADD3.X R81, R44, R87, R81, P2, P3 ;  /* 0x000000572c517210 */ /* 0x000fc400017e6451 */
[----:B------:R-:W-:Y:S02]  /*130f70*/  LOP3.LUT R53, R39, R88, RZ, 0x3c, !PT ;  /* 0x0000005827357212 */ /* 0x000fe400078e3cff */
[----:B------:R-:W-:Y:S02]  /*130f80*/  LOP3.LUT R77, R40, R75, RZ, 0x3c, !PT ;  /* 0x0000004b284d7212 */ /* 0x000fe400078e3cff */
[----:B------:R-:W-:Y:S02]  /*130f90*/  IADD3 R47, P0, R47, R94, RZ ;  /* 0x0000005e2f2f7210 */ /* 0x000fe40007f1e0ff */
[----:B------:R-:W-:Y:S02]  /*130fa0*/  LOP3.LUT R74, R36, R81, RZ, 0x3c, !PT ;  /* 0x00000051244a7212 */ /* 0x000fe400078e3cff */
[----:B------:R-:W-:Y:S02]  /*130fb0*/  IADD3 R82, P2, R53, R82, RZ ;  /* 0x0000005235527210 */ /* 0x000fe40007f5e0ff */
        /* <DEDUP_REMOVED lines=31> */
[----:B------:R-:W-:Y:S02]  /*1311b0*/  LOP3.LUT R40, R83, R40, R75, 0x96, !PT ;  /* 0x0000002853287212 */ /* 0x000fe400078e964b */
        /* <DEDUP_REMOVED lines=19> */
[----:B------:R-:W-:Y:S02]  /*1312f0*/  LOP3.LUT R77, R91, R78, RZ, 0x3c, !PT ;  /* 0x0000004e5b4d7212 */ /* 0x000fe400078e3cff */
[----:B------:R-:W-:Y:S02]  /*131300*/  LOP3.LUT R96, R89, R80, RZ, 0x3c, !PT ;  /* 0x0000005059607212 */ /* 0x000fe400078e3cff */
[----:B------:R-:W-:Y:S02]  /*131310*/  IADD3 R94, P1, R37, R82, RZ ;  /* 0x00000052255e7210 */ /* 0x000fe40007f3e0ff */
[----:B------:R-:W-:-:S02]  /*131320*/  SHF.L.W.U32.HI R53, R98, 0x10, R95 ;  /* 0x0000001062357819 */ /* 0x000fc40000010e5f */
[----:B------:R-:W-:Y:S02]  /*131330*/  IADD3 R97, P0, R40, R47, RZ ;  /* 0x0000002f28617210 */ /* 0x000fe40007f1e0ff */
        /* <DEDUP_REMOVED lines=176> */
[----:B------:R-:W-:Y:S02]  /*131e40*/  IADD3 R84, P2, R39, R72, RZ ;  /* 0x0000004827547210 */ /* 0x000fe40007f5e0ff */
[----:B------:R-:W-:Y:S02]  /*131e50*/  SHF.L.W.U32.HI R83, R90, 0x1, R95 ;  /* 0x000000015a537819 */ /* 0x000fe40000010e5f */
        /* <DEDUP_REMOVED lines=61> */
[----:B------:R-:W-:Y:S02]  /*132230*/  LOP3.LUT R92, R56, R39, R76, 0x96, !PT ;  /* 0x00000027385c7212 */ /* 0x000fe400078e964c */
        /* <DEDUP_REMOVED lines=79> */
[----:B------:R-:W-:Y:S02]  /*132730*/  IADD3 R70, P0, P1, R15, R84, R76 ;  /* 0x000000540f467210 */ /* 0x000fe4000791e04c */
[----:B------:R-:W-:Y:S02]  /*132740*/  IADD3 R85, P2, P3, R62, R79, R95 ;  /* 0x0000004f3e557210 */ /* 0x000fe40007b5e05f */
        /* <DEDUP_REMOVED lines=117> */
[----:B------:R-:W-:Y:S02]  /*132ea0*/  SHF.L.W.U32.HI R56, R85, 0x10, R54 ;  /* 0x0000001055387819 */ /* 0x000fe40000010e36 */
[----:B------:R-:W-:Y:S02]  /*132eb0*/  IADD3 R95, P0, R41, R52, RZ ;  /* 0x00000034295f7210 */ /* 0x000fe40007f1e0ff */
[----:B------:R-:W-:Y:S01]  /*132ec0*/  IADD3 R79, P1, R38, R55, RZ ;  /* 0x00000037264f7210 */ /* 0x000fe20007f3e0ff */
[----:B------:R-:W-:Y:S01]  /*132ed0*/  IMAD.X R88, R39, 0x1, R88, P2 ;  /* 0x0000000127587824 */ /* 0x000fe200010e0658 */
[----:B------:R-:W-:Y:S01]  /*132ee0*/  SHF.L.W.U32.HI R57, R96, 0x1, R91 ;  /* 0x0000000160397819 */ /* 0x000fe20000010e5b */
[----:B------:R-:W-:Y:S01]  /*132ef0*/  IMAD.X R97, R56, 0x1, R47, P0 ;  /* 0x0000000138617824 */ /* 0x000fe200000e062f */
[----:B------:R-:W-:-:S02]  /*132f00*/  SHF.L.W.U32.HI R54, R91, 0x1, R96 ;  /* 0x000000015b367819 */ /* 0x000fc40000010e60 */
        /* <DEDUP_REMOVED lines=59> */
[----:B------:R-:W-:-:S02]  /*1332c0*/  IADD3 R77, P2, P3, R25, R78, R94 ;  /* 0x0000004e194d7210 */ /* 0x000fc40007b5e05e */
[----:B------:R-:W-:Y:S02]  /*1332d0*/  LOP3.LUT R96, R57, R41, R90, 0x96, !PT ;  /* 0x0000002939607212 */ /* 0x000fe400078e965a */
[----:B------:R-:W-:Y:S02]  /*1332e0*/  LOP3.LUT R41, R86, R39, R92, 0x96, !PT ;  /* 0x0000002756297212 */ /* 0x000fe400078e965c */
[----:B------:R-:W-:Y:S02]  /*1332f0*/  LOP3.LUT R81, R76, R38, R81, 0x96, !PT ;  /* 0x000000264c517212 */ /* 0x000fe400078e9651 */
[----:B------:R-:W-:Y:S02]  /*133300*/  IADD3.X R92, R71, R92, R88, P0, P1 ;  /* 0x0000005c475c7210 */ /* 0x000fe400007e2458 */
[----:B------:R-:W-:Y:S02]  /*133310*/  IADD3.X R90, R28, R83, R75, P2, P3 ;  /* 0x000000531c5a7210 */ /* 0x000fe400017e644b */
[----:B------:R-:W-:-:S02]  /*133320*/  LOP3.LUT R95, R55, R56, R85, 0x96, !PT ;  /* 0x00000038375f7212 */ /* 0x000fc400078e9655 */
        /* <DEDUP_REMOVED lines=74> */
[----:B------:R-:W-:Y:S02]  /*1337d0*/  LOP3.LUT R95, R86, R41, R70, 0x96, !PT ;  /* 0x00000029565f7212 */ /* 0x000fe400078e9646 */
[----:B------:R-:W-:-:S02]  /*1337e0*/  SHF.L.W.U32.HI R85, R57, 0x8, R92 ;  /* 0x0000000839557819 */ /* 0x000fc40000010e5c */
[----:B------:R-:W-:Y:S02]  /*1337f0*/  IADD3 R56, P2, P3, R18, R87, R79 ;  /* 0x0000005712387210 */ /* 0x000fe40007b5e04f */
        /* <DEDUP_REMOVED lines=24> */
[----:B------:R-:W-:-:S02]  /*133980*/  LOP3.LUT R93, R93, R75, RZ, 0x3c, !PT ;  /* 0x0000004b5d5d7212 */ /* 0x000fc400078e3cff */
        /* <DEDUP_REMOVED lines=152> */
[----:B------:R-:W-:Y:S02]  /*134310*/  IADD3.X R79, R60, R88, R81, P2, P3 ;  /* 0x000000583c4f7210 */ /* 0x000fe400017e6451 */
[----:B------:R-:W-:Y:S02]  /*134320*/  LOP3.LUT R39, R70, R39, R72, 0x96, !PT ;  /* 0x0000002746277212 */ /* 0x000fe400078e9648 */
[----:B------:R-:W-:-:S02]  /*134330*/  LOP3.LUT R94, R86, R41, R90, 0x96, !PT ;  /* 0x00000029565e7212 */ /* 0x000fc400078e965a */
        /* <DEDUP_REMOVED lines=86> */
[----:B------:R-:W-:Y:S02]  /*1348a0*/  IADD3 R80, P0, P1, R43, R56, R90 ;  /* 0x000000382b507210 */ /* 0x000fe4000791e05a */
[----:B------:R-:W-:Y:S02]  /*1348b0*/  LOP3.LUT R93, R75, R40, R79, 0x96, !PT ;  /* 0x000000284b5d7212 */ /* 0x000fe400078e964f */
[----:B------:R-:W-:Y:S02]  /*1348c0*/  IADD3.X R77, R28, R79, R91, P2, P3 ;  /* 0x0000004f1c4d7210 */ /* 0x000fe400017e645b */
[----:B------:R-:W-:Y:S02]  /*1348d0*/  IADD3 R79, P2, P3, R11, R52, R92 ;  /* 0x000000340b4f7210 */ /* 0x000fe40007b5e05c */
[----:B------:R-:W-:-:S02]  /*1348e0*/  IADD3.X R87, R44, R88, R83, P0, P1 ;  /* 0x000000582c577210 */ /* 0x000fc400007e2453 */
[----:B------:R-:W-:Y:S02]  /*1348f0*/  LOP3.LUT R40, R80, R39, R88, 0x96, !PT ;  /* 0x0000002750287212 */ /* 0x000fe400078e9658 */
[----:B------:R-:W-:Y:S02]  /*134900*/  IADD3.X R88, R13, R89, R84, P2, P3 ;  /* 0x000000590d587210 */ /* 0x000fe400017e6454 */
        /* <DEDUP_REMOVED lines=16> */
[----:B------:R-:W-:-:S03]  /*134a10*/  IADD3 R89, P2, R39, R72, RZ ;  /* 0x0000004827597210 */ /* 0x000fc60007f5e0ff */
[----:B------:R-:W-:Y:S01]  /*134a20*/  IMAD.X R76, R38, 0x1, R85, P0 ;  /* 0x00000001264c7824 */ /* 0x000fe200000e0655 */
        /* <DEDUP_REMOVED lines=104> */
[----:B------:R-:W-:Y:S02]  /*1350b0*/  LOP3.LUT R97, R74, R92, RZ, 0x3c, !PT ;  /* 0x0000005c4a617212 */ /* 0x000fe400078e3cff */
[----:B------:R-:W-:Y:S02]  /*1350c0*/  SHF.L.W.U32.HI R83, R83, 0x1, R76 ;  /* 0x0000000153537819 */ /* 0x000fe40000010e4c */
[----:B------:R-:W-:Y:S02]  /*1350d0*/  IADD3 R79, P4, P5, R6, R57, R79 ;  /* 0x00000039064f7210 */ /* 0x000fe40007d9e04f */
        /* <DEDUP_REMOVED lines=189> */
[----:B------:R-:W-:Y:S02]  /*135cb0*/  IADD3 R82, P2, R81, R82, RZ ;  /* 0x0000005251527210 */ /* 0x000fe40007f5e0ff */
[----:B------:R-:W-:Y:S02]  /*135cc0*/  LOP3.LUT R52, R41, R72, RZ, 0x3c, !PT ;  /* 0x0000004829347212 */ /* 0x000fe400078e3cff */
        /* <DEDUP_REMOVED lines=19> */
[----:B------:R-:W-:Y:S02]  /*135e00*/  LOP3.LUT R97, R90, R70, RZ, 0x3c, !PT ;  /* 0x000000465a617212 */ /* 0x000fe400078e3cff */
[----:B------:R-:W-:-:S02]  /*135e10*/  IADD3 R55, P0, P1, R25, R72, R74 ;  /* 0x0000004819377210 */ /* 0x000fc4000791e04a */
[----:B------:R-:W-:Y:S02]  /*135e20*/  LOP3.LUT R87, R83, R78, RZ, 0x3c, !PT ;  /* 0x0000004e53577212 */ /* 0x000fe400078e3cff */
[----:B------:R-:W-:Y:S02]  /*135e30*/  IADD3 R85, P2, P3, R15, R80, R95 ;  /* 0x000000500f557210 */ /* 0x000fe40007b5e05f */
[----:B------:R-:W-:Y:S02]  /*135e40*/  SHF.L.W.U32.HI R83, R97, 0x8, R88 ;  /* 0x0000000861537819 */ /* 0x000fe40000010e58 */
        /* <DEDUP_REMOVED lines=43> */
[----:B------:R-:W-:-:S02]  /*136100*/  IADD3 R86, P2, P3, R18, R81, R55 ;  /* 0x0000005112567210 */ /* 0x000fc40007b5e037 */
[----:B------:R-:W-:Y:S02]  /*136110*/  SHF.L.W.U32.HI R74, R52, 0x1, R93 ;  /* 0x00000001344a7819 */ /* 0x000fe40000010e5d */
[----:B------:R-:W-:Y:S02]  /*136120*/  SHF.L.W.U32.HI R83, R70, 0x1, R91 ;  /* 0x0000000146537819 */ /* 0x000fe40000010e5b */
[----:B------:R-:W-:Y:S02]  /*136130*/  SHF.L.W.U32.HI R78, R89, 0x1, R82 ;  /* 0x00000001594e7819 */ /* 0x000fe40000010e52 */
[----:B------:R-:W-:Y:S02]  /*136140*/  SHF.L.W.U32.HI R91, R91, 0x1, R70 ;  /* 0x000000015b5b7819 */ /* 0x000fe40000010e46 */
[----:B------:R-:W-:Y:S02]  /*136150*/  IADD3.X R76, R42, R75, R54, P2, P3 ;  /* 0x0000004b2a4c7210 */ /* 0x000fe400017e6436 */
[----:B------:R-:W-:-:S02]  /*136160*/  SHF.L.W.U32.HI R93, R93, 0x1, R52 ;  /* 0x000000015d5d7819 */ /* 0x000fc40000010e34 */
[----:B------:R-:W-:Y:S02]  /*136170*/  IADD3 R85, P4, P5, R43, R74, R85 ;  /* 0x0000004a2b557210 */ /* 0x000fe40007d9e055 */
[----:B------:R-:W-:Y:S02]  /*136180*/  IADD3 R70, P2, P3, R11, R83, R72 ;  /* 0x000000530b467210 */ /* 0x000fe40007b5e048 */
[----:B------:R-:W-:Y:S02]  /*136190*/  SHF.L.W.U32.HI R82, R82, 0x1, R89 ;  /* 0x0000000152527819 */ /* 0x000fe40000010e59 */
[----:B------:R-:W-:Y:S02]  /*1361a0*/  IADD3 R55, P1, P0, R62, R78, R79 ;  /* 0x0000004e3e377210 */ /* 0x000fe4000783e04f */
[----:B------:R-:W-:Y:S02]  /*1361b0*/  LOP3.LUT R47, R41, R76, RZ, 0x3c, !PT ;  /* 0x0000004c292f7212 */ /* 0x000fe400078e3cff */
[----:B------:R-:W-:-:S02]  /*1361c0*/  IADD3.X R90, R44, R93, R77, P4, P5 ;  /* 0x0000005d2c5a7210 */ /* 0x000fc400027ea44d */
[----:B------:R-:W-:Y:S02]  /*1361d0*/  IADD3.X R72, R13, R91, R84, P2, P3 ;  /* 0x0000005b0d487210 */ /* 0x000fe400017e6454 */
[----:B------:R-:W-:Y:S02]  /*1361e0*/  IADD3.X R87, R66, R82, R87, P1, P0 ;  /* 0x0000005242577210 */ /* 0x000fe40000fe0457 */
[----:B------:R-:W-:Y:S02]  /*1361f0*/  IADD3 R84, P0, R47, R92, RZ ;  /* 0x0000005c2f547210 */ /* 0x000fe40007f1e0ff */
        /* <DEDUP_REMOVED lines=32> */
[----:B------:R-:W-:Y:S02]  /*136400*/  IADD3.X R76, R69, R76, R88, P0, P1 ;  /* 0x0000004c454c7210 */ /* 0x000fe400007e2458 */
[----:B------:R-:W-:Y:S02]  /*136410*/  SHF.L.W.U32.HI R91, R92, 0x8, R83 ;  /* 0x000000085c5b7819 */ /* 0x000fe40000010e53 */
        /* <DEDUP_REMOVED lines=137> */
[----:B------:R-:W-:Y:S02]  /*136cb0*/  LOP3.LUT R54, R52, R57, RZ, 0x3c, !PT ;  /* 0x0000003934367212 */ /* 0x000fe400078e3cff */
[----:B------:R-:W-:-:S02]  /*136cc0*/  LOP3.LUT R85, R41, R72, RZ, 0x3c, !PT ;  /* 0x0000004829557212 */ /* 0x000fc400078e3cff */
[----:B------:R-:W-:Y:S02]  /*136cd0*/  IADD3 R70, P2, P3, R43, R88, R74 ;  /* 0x000000582b467210 */ /* 0x000fe40007b5e04a */
[----:B------:R-:W-:Y:S02]  /*136ce0*/  IADD3.X R93, R8, R92, R93, P1, P0 ;  /* 0x0000005c085d7210 */ /* 0x000fe40000fe045d */
        /* <DEDUP_REMOVED lines=23> */
[----:B------:R-:W-:Y:S02]  /*136e60*/  IADD3 R74, P0, P1, R17, R78, R94 ;  /* 0x0000004e114a7210 */ /* 0x000fe4000791e05e */
[----:B------:R-:W-:Y:S02]  /*136e70*/  LOP3.LUT R92, R92, R53, RZ, 0x3c, !PT ;  /* 0x000000355c5c7212 */ /* 0x000fe400078e3cff */
[----:B------:R-:W-:-:S02]  /*136e80*/  LOP3.LUT R88, R88, R81, RZ, 0x3c, !PT ;  /* 0x0000005158587212 */ /* 0x000fc400078e3cff */
[----:B------:R-:W-:Y:S02]  /*136e90*/  LOP3.LUT R91, R83, R82, RZ, 0x3c, !PT ;  /* 0x00000052535b7212 */ /* 0x000fe400078e3cff */
[----:B------:R-:W-:Y:S02]  /*136ea0*/  SHF.L.W.U32.HI R75, R90, 0x8, R55 ;  /* 0x000000085a4b7819 */ /* 0x000fe40000010e37 */
[----:B------:R-:W-:Y:S02]  /*136eb0*/  IADD3 R55, P2, P3, R46, R89, R79 ;  /* 0x000000592e377210 */ /* 0x000fe40007b5e04f */
[----:B------:R-:W-:Y:S02]  /*136ec0*/  LOP3.LUT R95, R74, R41, R72, 0x96, !PT ;  /* 0x000000294a5f7212 */ /* 0x000fe400078e9648 */
[----:B------:R-:W-:Y:S02]  /*136ed0*/  SHF.L.W.U32.HI R83, R92, 0x8, R87 ;  /* 0x000000085c537819 */ /* 0x000fe40000010e57 */
[----:B------:R-:W-:-:S02]  /*136ee0*/  SHF.L.W.U32.HI R86, R91, 0x8, R88 ;  /* 0x000000085b567819 */ /* 0x000fc40000010e58 */
[----:B------:R-:W-:Y:S02]  /*136ef0*/  IADD3.X R72, R19, R72, R80, P0, P1 ;  /* 0x0000004813487210 */ /* 0x000fe400007e2450 */
[----:B------:R-:W-:Y:S02]  /*136f00*/  SHF.L.W.U32.HI R87, R87, 0x8, R92 ;  /* 0x0000000857577819 */ /* 0x000fe40000010e5c */
        /* <DEDUP_REMOVED lines=72> */
[----:B------:R-:W-:Y:S02]  /*137390*/  LOP3.LUT R80, R80, R75, RZ, 0x3c, !PT ;  /* 0x0000004b50507212 */ /* 0x000fe400078e3cff */
[----:B------:R-:W-:Y:S02]  /*1373a0*/  LOP3.LUT R93, R76, R55, RZ, 0x3c, !PT ;  /* 0x000000374c5d7212 */ /* 0x000fe400078e3cff */
[----:B------:R-:W-:Y:S02]  /*1373b0*/  SHF.L.W.U32.HI R86, R92, 0x8, R97 ;  /* 0x000000085c567819 */ /* 0x000fe40000010e61 */
[----:B------:R-:W-:Y:S01]  /*1373c0*/  SHF.L.W.U32.HI R97, R97, 0x8, R92 ;  /* 0x0000000861617819 */ /* 0x000fe20000010e5c */
[----:B------:R-:W-:Y:S01]  /*1373d0*/  IMAD.X R79, R85, 0x1, R96, P3 ;  /* 0x00000001554f7824 */ /* 0x000fe200018e0660 */
[----:B------:R-:W-:Y:S02]  /*1373e0*/  LOP3.LUT R76, R81, R72, RZ, 0x3c, !PT ;  /* 0x00000048514c7212 */ /* 0x000fe400078e3cff */
[----:B------:R-:W-:-:S02]  /*1373f0*/  SHF.L.W.U32.HI R81, R53, 0x8, R82 ;  /* 0x0000000835517819 */ /* 0x000fc40000010e52 */
[----:B------:R-:W-:Y:S02]  /*137400*/  SHF.L.W.U32.HI R85, R93, 0x8, R80 ;  /* 0x000000085d557819 */ /* 0x000fe40000010e50 */
[----:B------:R-:W-:Y:S02]  /*137410*/  SHF.L.W.U32.HI R82, R82, 0x8, R53 ;  /* 0x0000000852527819 */ /* 0x000fe40000010e35 */
[----:B------:R-:W-:Y:S02]  /*137420*/  SHF.L.W.U32.HI R93, R80, 0x8, R93 ;  /* 0x00000008505d7819 */ /* 0x000fe40000010e5d */
[----:B------:R-:W-:Y:S02]  /*137430*/  IADD3 R53, P0, P1, R62, R74, R97 ;  /* 0x0000004a3e357210 */ /* 0x000fe4000791e061 */
[----:B------:R-:W-:Y:S02]  /*137440*/  LOP3.LUT R83, R88, R79, RZ, 0x3c, !PT ;  /* 0x0000004f58537212 */ /* 0x000fe400078e3cff */
[----:B------:R-:W-:-:S02]  /*137450*/  IADD3 R88, P2, P3, R0, R56, R93 ;  /* 0x0000003800587210 */ /* 0x000fc40007b5e05d */
[----:B------:R-:W-:Y:S02]  /*137460*/  LOP3.LUT R52, R53, R52, R87, 0x96, !PT ;  /* 0x0000003435347212 */ /* 0x000fe400078e9657 */
[----:B------:R-:W-:Y:S02]  /*137470*/  IADD3.X R87, R66, R87, R86, P0, P1 ;  /* 0x0000005742577210 */ /* 0x000fe400007e2456 */
[----:B------:R-:W-:Y:S02]  /*137480*/  SHF.L.W.U32.HI R89, R83, 0x8, R76 ;  /* 0x0000000853597819 */ /* 0x000fe40000010e4c */
[----:B------:R-:W-:Y:S02]  /*137490*/  SHF.L.W.U32.HI R76, R76, 0x8, R83 ;  /* 0x000000084c4c7819 */ /* 0x000fe40000010e53 */
[----:B------:R-:W-:Y:S02]  /*1374a0*/  IADD3.X R80, R8, R47, R85, P2, P3 ;  /* 0x0000002f08507210 */ /* 0x000fe400017e6455 */
[----:B------:R-:W-:-:S02]  /*1374b0*/  LOP3.LUT R99, R87, R41, R74, 0x96, !PT ;  /* 0x0000002957637212 */ /* 0x000fc400078e964a */
[----:B------:R-:W-:Y:S02]  /*1374c0*/  LOP3.LUT R92, R88, R40, R47, 0x96, !PT ;  /* 0x00000028585c7212 */ /* 0x000fe400078e962f */
[----:B------:R-:W-:Y:S02]  /*1374d0*/  IADD3 R47, P0, P1, R68, R91, R82 ;  /* 0x0000005b442f7210 */ /* 0x000fe4000791e052 */
[----:B------:R-:W-:Y:S02]  /*1374e0*/  IADD3 R74, P2, P3, R6, R57, R76 ;  /* 0x00000039064a7210 */ /* 0x000fe40007b5e04c */
[----:B------:R-:W-:Y:S02]  /*1374f0*/  LOP3.LUT R41, R80, R29, R56, 0x96, !PT ;  /* 0x0000001d50297212 */ /* 0x000fe400078e9638 */
        /* <DEDUP_REMOVED lines=47> */
[----:B------:R-:W-:-:S02]  /*1377f0*/  IADD3 R92, P3, R92, R94, RZ ;  /* 0x0000005e5c5c7210 */ /* 0x000fc40007f7e0ff */
[----:B------:R-:W-:Y:S02]  /*137800*/  LOP3.LUT R79, R54, R77, RZ, 0x3c, !PT ;  /* 0x0000004d364f7212 */ /* 0x000fe400078e3cff */
[----:B------:R-:W-:Y:S02]  /*137810*/  IADD3.X R83, R42, R82, R83, P0, P1 ;  /* 0x000000522a537210 */ /* 0x000fe400007e2453 */
        /* <DEDUP_REMOVED lines=55> */
[----:B------:R-:W-:Y:S02]  /*137b90*/  LOP3.LUT R87, R94, R92, RZ, 0x3c, !PT ;  /* 0x0000005c5e577212 */ /* 0x000fe400078e3cff */
[----:B------:R-:W-:Y:S01]  /*137ba0*/  LOP3.LUT R86, R93, R54, RZ, 0x3c, !PT ;  /* 0x000000365d567212 */ /* 0x000fe200078e3cff */
[----:B------:R-:W-:Y:S01]  /*137bb0*/  IMAD.X R74, R41, 0x1, R74, P0 ;  /* 0x00000001294a7824 */ /* 0x000fe200000e064a */
[----:B------:R-:W-:-:S02]  /*137bc0*/  IADD3 R94, P1, R29, R72, RZ ;  /* 0x000000481d5e7210 */ /* 0x000fc40007f3e0ff */
[----:B------:R-:W-:Y:S02]  /*137bd0*/  IADD3 R93, P0, R39, R56, RZ ;  /* 0x00000038275d7210 */ /* 0x000fe40007f1e0ff */
        /* <DEDUP_REMOVED lines=61> */
[----:B------:R-:W-:Y:S02]  /*137fb0*/  LOP3.LUT R87, R73, R47, R88, 0x96, !PT ;  /* 0x0000002f49577212 */ /* 0x000fe400078e9658 */
[----:B------:R-:W-:Y:S02]  /*137fc0*/  LOP3.LUT R13, R72, R40, R91, 0x96, !PT ;  /* 0x00000028480d7212 */ /* 0x000fe400078e965b */
[----:B------:R-:W-:Y:S02]  /*137fd0*/  LOP3.LUT R16, R74, R39, R75, 0x96, !PT ;  /* 0x000000274a107212 */ /* 0x000fe400078e964b */
[----:B------:R-:W-:Y:S02]  /*137fe0*/  IADD3 R47, P0, P1, R25, R56, R76 ;  /* 0x00000038192f7210 */ /* 0x000fe4000791e04c */
[----:B------:R-:W-:Y:S02]  /*137ff0*/  IADD3.X R45, R7, R86, R78, P2, P3 ;  /* 0x00000056072d7210 */ /* 0x000fe400017e644e */
[----:B------:R-:W-:-:S02]  /*138000*/  SHF.L.W.U32.HI R7, R13, 0x10, R16 ;  /* 0x000000100d077819 */ /* 0x000fc40000010e10 */
[----:B------:R-:W-:Y:S02]  /*138010*/  IADD3.X R75, R28, R83, R79, P0, P1 ;  /* 0x000000531c4b7210 */ /* 0x000fe400007e244f */
[----:B------:R-:W-:Y:S02]  /*138020*/  SHF.L.W.U32.HI R13, R16, 0x10, R13 ;  /* 0x00000010100d7819 */ /* 0x000fe40000010e0d */
[----:B------:R-:W-:Y:S02]  /*138030*/  IADD3 R81, P0, R7, R92, RZ ;  /* 0x0000005c07517210 */ /* 0x000fe40007f1e0ff */
[----:B------:R-:W-:Y:S02]  /*138040*/  LOP3.LUT R10, R47, R38, R83, 0x96, !PT ;  /* 0x000000262f0a7212 */ /* 0x000fe400078e9653 */
        /* <DEDUP_REMOVED lines=13> */
[----:B------:R-:W-:Y:S01]  /*138120*/  SHF.L.W.U32.HI R11, R87, 0x10, R46 ;  /* 0x00000010570b7819 */ /* 0x000fe20000010e2e */
[----:B------:R-:W-:Y:S01]  /*138130*/  IMAD.X R70, R15, 0x1, R70, P0 ;  /* 0x000000010f467824 */ /* 0x000fe200000e0646 */
[----:B------:R-:W-:Y:S01]  /*138140*/  SHF.L.W.U32.HI R36, R77, 0x1, R38 ;  /* 0x000000014d247819 */ /* 0x000fe20000010e26 */
[----:B------:R-:W-:Y:S01]  /*138150*/  IMAD.X R71, R16, 0x1, R71, P1 ;  /* 0x0000000110477824 */ /* 0x000fe200008e0647 */
[----:B------:R-:W-:-:S02]  /*138160*/  SHF.L.W.U32.HI R38, R38, 0x1, R77 ;  /* 0x0000000126267819 */ /* 0x000fc40000010e4d */
[----:B------:R-:W-:Y:S02]  /*138170*/  SHF.L.W.U32.HI R24, R46, 0x10, R87 ;  /* 0x000000102e187819 */ /* 0x000fe40000010e57 */
        /* <DEDUP_REMOVED lines=56> */
[----:B------:R-:W-:Y:S02]  /*138500*/  LOP3.LUT R46, R63, R16, R73, 0x96, !PT ;  /* 0x000000103f2e7212 */ /* 0x000fe400078e9649 */
[----:B------:R-:W-:Y:S02]  /*138510*/  SHF.L.W.U32.HI R43, R44, 0x8, R29 ;  /* 0x000000082c2b7819 */ /* 0x000fe40000010e1d */
        /* <DEDUP_REMOVED lines=24> */
[-C--:B------:R-:W-:Y:S01]  /*1386a0*/  LOP3.LUT R45, R45, R10.reuse, RZ, 0x3c, !PT ;  /* 0x0000000a2d2d7212 */ /* 0x080fe200078e3cff */
[----:B------:R-:W-:Y:S01]  /*1386b0*/  IMAD.X R25, R0, 0x1, R17, P0 ;  /* 0x0000000100197824 */ /* 0x000fe200000e0611 */
[----:B------:R-:W-:Y:S01]  /*1386c0*/  LOP3.LUT R16, R30, R7, R16, 0x96, !PT ;  /* 0x000000071e107212 */ /* 0x000fe200078e9610 */
[----:B------:R-:W-:Y:S01]  /*1386d0*/  IMAD.X R30, R14, 0x1, R61, P2 ;  /* 0x000000010e1e7824 */ /* 0x000fe200010e063d */
[----:B------:R-:W-:Y:S01]  /*1386e0*/  LOP3.LUT R10, R34, R10, R67, 0x96, !PT ;  /* 0x0000000a220a7212 */ /* 0x000fe200078e9643 */
[----:B------:R-:W-:-:S02]  /*1386f0*/  IMAD.X R34, R28, 0x1, R53, P3 ;  /* 0x000000011c227824 */ /* 0x000fc400018e0635 */
[----:B------:R-:W-:Y:S01]  /*138700*/  IMAD.X R19, R8, 0x1, R19, P1 ;  /* 0x0000000108137824 */ /* 0x000fe200008e0613 */
[-C--:B------:R-:W-:Y:S02]  /*138710*/  LOP3.LUT R41, R41, R6.reuse, RZ, 0x3c, !PT ;  /* 0x0000000629297212 */ /* 0x080fe400078e3cff */
[-C--:B------:R-:W-:Y:S02]  /*138720*/  LOP3.LUT R36, R36, R13.reuse, RZ, 0x3c, !PT ;  /* 0x0000000d24247212 */ /* 0x080fe400078e3cff */
[----:B------:R-:W-:Y:S02]  /*138730*/  LOP3.LUT R12, R32, R13, R18, 0x96, !PT ;  /* 0x0000000d200c7212 */ /* 0x000fe400078e9612 */
[----:B------:R-:W-:Y:S02]  /*138740*/  LOP3.LUT R40, R40, R7, RZ, 0x3c, !PT ;  /* 0x0000000728287212 */ /* 0x000fe400078e3cff */
[----:B------:R-:W-:Y:S02]  /*138750*/  LOP3.LUT R6, R26, R6, R63, 0x96, !PT ;  /* 0x000000061a067212 */ /* 0x000fe400078e963f */
[----:B------:R-:W-:-:S02]  /*138760*/  LOP3.LUT R7, R27, R30, R71, 0x96, !PT ;  /* 0x0000001e1b077212 */ /* 0x000fc400078e9647 */
[-C--:B------:R-:W-:Y:S02]  /*138770*/  LOP3.LUT R13, R33, R25.reuse, R44, 0x96, !PT ;  /* 0x00000019210d7212 */ /* 0x080fe400078e962c */
[----:B------:R-:W-:Y:S02]  /*138780*/  LOP3.LUT R26, R43, R34, RZ, 0x3c, !PT ;  /* 0x000000222b1a7212 */ /* 0x000fe400078e3cff */
[----:B------:R-:W-:Y:S02]  /*138790*/  LOP3.LUT R27, R39, R25, RZ, 0x3c, !PT ;  /* 0x00000019271b7212 */ /* 0x000fe400078e3cff */
[-C--:B------:R-:W-:Y:S02]  /*1387a0*/  LOP3.LUT R33, R38, R19.reuse, RZ, 0x3c, !PT ;  /* 0x0000001326217212 */ /* 0x080fe400078e3cff */
[----:B------:R-:W-:Y:S02]  /*1387b0*/  LOP3.LUT R30, R37, R30, RZ, 0x3c, !PT ;  /* 0x0000001e251e7212 */ /* 0x000fe400078e3cff */
        /* <DEDUP_REMOVED lines=26> */
[----:B------:R-:W2:Y:S01]  /*138960*/  LDL.64 R14, [R49+0x18] ;  /* 0x00001800310e7983 */ /* 0x000ea20000100a00 */
[----:B------:R-:W-:Y:S01]  /*138970*/  ULDC.64 UR26, c[0x0][0x118] ;  /* 0x00004600001a7ab9 */ /* 0x000fe20000000a00 */
[----:B------:R-:W-:-:S02]  /*138980*/  IMAD.MOV.U32 R0, RZ, RZ, 0x1 ;  /* 0x00000001ff007424 */ /* 0x000fc400078e00ff */
[----:B--2---:R1:W-:Y:S04]  /*138990*/  ST.E.64 [R14.64], R6 ;  /* 0x000000060e007985 */ /* 0x0043e8000c101b1a */
[----:B0-----:R-:W2:Y:S04]  /*1389a0*/  LDL.64 R10, [R49+0x8] ;  /* 0x00000800310a7983 */ /* 0x001ea80000100a00 */
[----:B--2---:R1:W-:Y:S02]  /*1389b0*/  ST.E.U8 [R10.64], R0 ;  /* 0x000000000a007985 */ /* 0x0043e4000c10111a */
.L_x_390:
[----:B------:R-:W-:Y:S05]  /*1389c0*/  BSYNC B3 ;  /* 0x0000000000037941 */ /* 0x000fea0003800000 */
.L_x_389:
[----:B-1----:R0:W2:Y:S01]  /*1389d0*/  LDL.64 R6, [R49+0x18] ;  /* 0x0000180031067983 */ /* 0x0020a20000100a00 */
[----:B------:R-:W-:Y:S01]  /*1389e0*/  ULDC.64 UR26, c[0x0][0x118] ;  /* 0x00004600001a7ab9 */ /* 0x000fe20000000a00 */
[----:B0-----:R-:W-:-:S02]  /*1389f0*/  IMAD.MOV.U32 R49, RZ, RZ, 0x0 ;  /* 0x00000000ff317424 */ /* 0x001fc400078e00ff */
[----:B--2---:R0:W5:Y:S02]  /*138a00*/  LD.E.64 R10, [R6.64] ;  /* 0x0000001a060a7980 */ /* 0x004164000c101b00 */
[----:B------:R-:W-:Y:S05]  /*138a10*/  RET.REL.NODEC R48 `(mine_kernel_v2) ;  /* 0xffec75e030007950 */ /* 0x000fea0003c3ffff */
        .weak           $__internal_0_$__cuda_sm20_div_u64
        .type           $__internal_0_$__cuda_sm20_div_u64,@function
        .size           $__internal_0_$__cuda_sm20_div_u64,($__internal_1_$__cuda_sm20_rem_u64 - $__internal_0_$__cuda_sm20_div_u64)
$__internal_0_$__cuda_sm20_div_u64:
[----:B------:R-:W-:Y:S02]  /*138a20*/  IMAD.MOV.U32 R14, RZ, RZ, R16 ;  /* 0x000000ffff0e7224 */ /* 0x000fe400078e0010 */
[----:B------:R-:W-:-:S04]  /*138a30*/  IMAD.MOV.U32 R15, RZ, RZ, R17 ;  /* 0x000000ffff0f7224 */ /* 0x000fc800078e0011 */
[----:B------:R-:W0:Y:S08]  /*138a40*/  I2F.U64.RP R0, R14 ;  /* 0x0000000e00007312 */ /* 0x000e300000309000 */
[----:B0-----:R-:W0:Y:S02]  /*138a50*/  MUFU.RCP R0, R0 ;  /* 0x0000000000007308 */ /* 0x001e240000001000 */
[----:B0-----:R-:W-:-:S06]  /*138a60*/  IADD3 R6, R0, 0x1ffffffe, RZ ;  /* 0x1ffffffe00067810 */ /* 0x001fcc0007ffe0ff */
[----:B------:R-:W0:Y:S02]  /*138a70*/  F2I.U64.TRUNC R6, R6 ;  /* 0x0000000600067311 */ /* 0x000e24000020d800 */
[----:B0-----:R-:W-:-:S04]  /*138a80*/  IMAD.WIDE.U32 R10, R6, R16, RZ ;  /* 0x00000010060a7225 */ /* 0x001fc800078e00ff */
[----:B------:R-:W-:Y:S01]  /*138a90*/  IMAD R11, R6, R17, R11 ;  /* 0x00000011060b7224 */ /* 0x000fe200078e020b */
[----:B------:R-:W-:-:S03]  /*138aa0*/  IADD3 R21, P0, RZ, -R10, RZ ;  /* 0x8000000aff157210 */ /* 0x000fc60007f1e0ff */
[----:B------:R-:W-:Y:S02]  /*138ab0*/  IMAD R11, R7, R16, R11 ;  /* 0x00000010070b7224 */ /* 0x000fe400078e020b */
[----:B------:R-:W-:-:S04]  /*138ac0*/  IMAD.HI.U32 R10, R6, R21, RZ ;  /* 0x00000015060a7227 */ /* 0x000fc800078e00ff */
[----:B------:R-:W-:Y:S02]  /*138ad0*/  IMAD.X R23, RZ, RZ, ~R11, P0 ;  /* 0x000000ffff177224 */ /* 0x000fe400000e0e0b */
[----:B------:R-:W-:Y:S02]  /*138ae0*/  IMAD.MOV.U32 R11, RZ, RZ, R6 ;  /* 0x000000ffff0b7224 */ /* 0x000fe400078e0006 */
[-C--:B------:R-:W-:Y:S02]  /*138af0*/  IMAD R15, R7, R23.reuse, RZ ;  /* 0x00000017070f7224 */ /* 0x080fe400078e02ff */
[----:B------:R-:W-:-:S04]  /*138b00*/  IMAD.WIDE.U32 R10, P0, R6, R23, R10 ;  /* 0x00000017060a7225 */ /* 0x000fc8000780000a */
[----:B------:R-:W-:-:S04]  /*138b10*/  IMAD.HI.U32 R23, R7, R23, RZ ;  /* 0x0000001707177227 */ /* 0x000fc800078e00ff */
[----:B------:R-:W-:-:S04]  /*138b20*/  IMAD.HI.U32 R10, P1, R7, R21, R10 ;  /* 0x00000015070a7227 */ /* 0x000fc8000782000a */
[----:B------:R-:W-:Y:S01]  /*138b30*/  IMAD.X R0, R23, 0x1, R7, P0 ;  /* 0x0000000117007824 */ /* 0x000fe200000e0607 */
[----:B------:R-:W-:-:S04]  /*138b40*/  IADD3 R11, P2, R15, R10, RZ ;  /* 0x0000000a0f0b7210 */ /* 0x000fc80007f5e0ff */
[----:B------:R-:W-:Y:S01]  /*138b50*/  IADD3.X R15, RZ, RZ, R0, P2, P1 ;  /* 0x000000ffff0f7210 */ /* 0x000fe200017e2400 */
[----:B------:R-:W-:-:S04]  /*138b60*/  IMAD.WIDE.U32 R6, R11, R16, RZ ;  /* 0x000000100b067225 */ /* 0x000fc800078e00ff */
[----:B------:R-:W-:Y:S01]  /*138b70*/  IMAD R0, R11, R17, R7 ;  /* 0x000000110b007224 */ /* 0x000fe200078e0207 */
[----:B------:R-:W-:-:S03]  /*138b80*/  IADD3 R7, P0, RZ, -R6, RZ ;  /* 0x80000006ff077210 */ /* 0x000fc60007f1e0ff */
[----:B------:R-:W-:Y:S02]  /*138b90*/  IMAD R0, R15, R16, R0 ;  /* 0x000000100f007224 */ /* 0x000fe400078e0200 */
[----:B------:R-:W-:-:S04]  /*138ba0*/  IMAD.HI.U32 R10, R11, R7, RZ ;  /* 0x000000070b0a7227 */ /* 0x000fc800078e00ff */
[----:B------:R-:W-:-:S04]  /*138bb0*/  IMAD.X R0, RZ, RZ, ~R0, P0 ;  /* 0x000000ffff007224 */ /* 0x000fc800000e0e00 */
[----:B------:R-:W-:-:S04]  /*138bc0*/  IMAD.WIDE.U32 R10, P0, R11, R0, R10 ;  /* 0x000000000b0a7225 */ /* 0x000fc8000780000a */
[C---:B------:R-:W-:Y:S02]  /*138bd0*/  IMAD R6, R15.reuse, R0, RZ ;  /* 0x000000000f067224 */ /* 0x040fe400078e02ff */
[----:B------:R-:W-:-:S04]  /*138be0*/  IMAD.HI.U32 R11, P1, R15, R7, R10 ;  /* 0x000000070f0b7227 */ /* 0x000fc8000782000a */
[----:B------:R-:W-:Y:S01]  /*138bf0*/  IMAD.HI.U32 R0, R15, R0, RZ ;  /* 0x000000000f007227 */ /* 0x000fe200078e00ff */
[----:B------:R-:W-:-:S03]  /*138c00*/  IADD3 R11, P2, R6, R11, RZ ;  /* 0x0000000b060b7210 */ /* 0x000fc60007f5e0ff */
[----:B------:R-:W-:Y:S02]  /*138c10*/  IMAD.X R15, R0, 0x1, R15, P0 ;  /* 0x00000001000f7824 */ /* 0x000fe400000e060f */
[----:B------:R-:W-:-:S03]  /*138c20*/  IMAD.HI.U32 R6, R11, R8, RZ ;  /* 0x000000080b067227 */ /* 0x000fc600078e00ff */
[----:B------:R-:W-:Y:S01]  /*138c30*/  IADD3.X R15, RZ, RZ, R15, P2, P1 ;  /* 0x000000ffff0f7210 */ /* 0x000fe200017e240f */
[----:B------:R-:W-:-:S04]  /*138c40*/  IMAD.MOV.U32 R7, RZ, RZ, RZ ;  /* 0x000000ffff077224 */ /* 0x000fc800078e00ff */
[----:B------:R-:W-:-:S04]  /*138c50*/  IMAD.WIDE.U32 R6, R11, R18, R6 ;  /* 0x000000120b067225 */ /* 0x000fc800078e0006 */
[C---:B------:R-:W-:Y:S02]  /*138c60*/  IMAD R11, R15.reuse, R18, RZ ;  /* 0x000000120f0b7224 */ /* 0x040fe400078e02ff */
[----:B------:R-:W-:-:S04]  /*138c70*/  IMAD.HI.U32 R6, P0, R15, R8, R6 ;  /* 0x000000080f067227 */ /* 0x000fc80007800006 */
[----:B------:R-:W-:Y:S01]  /*138c80*/  IMAD.HI.U32 R0, R15, R18, RZ ;  /* 0x000000120f007227 */ /* 0x000fe200078e00ff */
[----:B------:R-:W-:-:S03]  /*138c90*/  IADD3 R11, P1, R11, R6, RZ ;  /* 0x000000060b0b7210 */ /* 0x000fc60007f3e0ff */
[----:B------:R-:W-:Y:S02]  /*138ca0*/  IMAD.X R0, RZ, RZ, R0, P0 ;  /* 0x000000ffff007224 */ /* 0x000fe400000e0600 */
[----:B------:R-:W-:-:S04]  /*138cb0*/  IMAD.WIDE.U32 R6, R11, R16, RZ ;  /* 0x000000100b067225 */ /* 0x000fc800078e00ff */
[----:B------:R-:W-:Y:S01]  /*138cc0*/  IMAD.X R0, RZ, RZ, R0, P1 ;  /* 0x000000ffff007224 */ /* 0x000fe200008e0600 */
[----:B------:R-:W-:Y:S01]  /*138cd0*/  IADD3 R23, P1, -R6, R8, RZ ;  /* 0x0000000806177210 */ /* 0x000fe20007f3e1ff */
[C---:B------:R-:W-:Y:S01]  /*138ce0*/  IMAD R7, R11.reuse, R17, R7 ;  /* 0x000000110b077224 */ /* 0x040fe200078e0207 */
[----:B------:R-:W-:Y:S02]  /*138cf0*/  IADD3 R6, P2, R11, 0x1, RZ ;  /* 0x000000010b067810 */ /* 0x000fe40007f5e0ff */
[-C--:B------:R-:W-:Y:S01]  /*138d00*/  ISETP.GE.U32.AND P0, PT, R23, R16.reuse, PT ;  /* 0x000000101700720c */ /* 0x080fe20003f06070 */
[----:B------:R-:W-:Y:S02]  /*138d10*/  IMAD R7, R0, R16, R7 ;  /* 0x0000001000077224 */ /* 0x000fe400078e0207 */
[----:B------:R-:W-:Y:S02]  /*138d20*/  IMAD.X R15, RZ, RZ, R0, P2 ;  /* 0x000000ffff0f7224 */ /* 0x000fe400010e0600 */
[----:B------:R-:W-:Y:S01]  /*138d30*/  IMAD.X R10, R18, 0x1, ~R7, P1 ;  /* 0x00000001120a7824 */ /* 0x000fe200008e0e07 */
[----:B------:R-:W-:-:S04]  /*138d40*/  IADD3 R21, P1, -R16, R23, RZ ;  /* 0x0000001710157210 */ /* 0x000fc80007f3e1ff */
[C---:B------:R-:W-:Y:S01]  /*138d50*/  ISETP.GE.U32.AND.EX P0, PT, R10.reuse, R17, PT, P0 ;  /* 0x000000110a00720c */ /* 0x040fe20003f06100 */
[----:B------:R-:W-:Y:S01]  /*138d60*/  IMAD.X R8, R10, 0x1, ~R17, P1 ;  /* 0x000000010a087824 */ /* 0x000fe200008e0e11 */
[----:B------:R-:W-:Y:S02]  /*138d70*/  ISETP.NE.U32.AND P1, PT, R16, RZ, PT ;  /* 0x000000ff1000720c */ /* 0x000fe40003f25070 */
[----:B------:R-:W-:Y:S02]  /*138d80*/  SEL R7, R6, R11, P0 ;  /* 0x0000000b06077207 */ /* 0x000fe40000000000 */
[----:B------:R-:W-:Y:S02]  /*138d90*/  SEL R21, R21, R23, P0 ;  /* 0x0000001715157207 */ /* 0x000fe40000000000 */
[----:B------:R-:W-:Y:S02]  /*138da0*/  SEL R6, R15, R0, P0 ;  /* 0x000000000f067207 */ /* 0x000fe40000000000 */
[----:B------:R-:W-:-:S02]  /*138db0*/  IADD3 R0, P2, R7, 0x1, RZ ;  /* 0x0000000107007810 */ /* 0x000fc40007f5e0ff */
[----:B------:R-:W-:Y:S02]  /*138dc0*/  SEL R8, R8, R10, P0 ;  /* 0x0000000a08087207 */ /* 0x000fe40000000000 */
[----:B------:R-:W-:Y:S01]  /*138dd0*/  ISETP.GE.U32.AND P0, PT, R21, R16, PT ;  /* 0x000000101500720c */ /* 0x000fe20003f06070 */
[----:B------:R-:W-:Y:S01]  /*138de0*/  IMAD.X R11, RZ, RZ, R6, P2 ;  /* 0x000000ffff0b7224 */ /* 0x000fe200010e0606 */
[----:B------:R-:W-:Y:S02]  /*138df0*/  ISETP.NE.AND.EX P1, PT, R17, RZ, PT, P1 ;  /* 0x000000ff1100720c */ /* 0x000fe40003f25310 */
[----:B------:R-:W-:-:S04]  /*138e00*/  ISETP.GE.U32.AND.EX P0, PT, R8, R17, PT, P0 ;  /* 0x000000110800720c */ /* 0x000fc80003f06100 */
[----:B------:R-:W-:Y:S01]  /*138e10*/  SEL R0, R0, R7, P0 ;  /* 0x0000000700007207 */ /* 0x000fe20000000000 */
[----:B------:R-:W-:Y:S01]  /*138e20*/  IMAD.MOV.U32 R7, RZ, RZ, 0x0 ;  /* 0x00000000ff077424 */ /* 0x000fe200078e00ff */
[----:B------:R-:W-:Y:S01]  /*138e30*/  SEL R11, R11, R6, P0 ;  /* 0x000000060b0b7207 */ /* 0x000fe20000000000 */
[----:B------:R-:W-:Y:S01]  /*138e40*/  IMAD.MOV.U32 R6, RZ, RZ, R19 ;  /* 0x000000ffff067224 */ /* 0x000fe200078e0013 */
[----:B------:R-:W-:Y:S02]  /*138e50*/  SEL R0, R0, 0xffffffff, P1 ;  /* 0xffffffff00007807 */ /* 0x000fe40000800000 */
[----:B------:R-:W-:Y:S01]  /*138e60*/  SEL R11, R11, 0xffffffff, P1 ;  /* 0xffffffff0b0b7807 */ /* 0x000fe20000800000 */
[----:B------:R-:W-:Y:S06]  /*138e70*/  RET.REL.NODEC R6 `(mine_kernel_v2) ;  /* 0xffec718006007950 */ /* 0x000fec0003c3ffff */
        .weak           $__internal_1_$__cuda_sm20_rem_u64
        .type           $__internal_1_$__cuda_sm20_rem_u64,@function
        .size           $__internal_1_$__cuda_sm20_rem_u64,(.L_x_401 - $__internal_1_$__cuda_sm20_rem_u64)
$__internal_1_$__cuda_sm20_rem_u64:
[----:B------:R-:W-:-:S04]  /*138e80*/  IMAD.U32 R17, RZ, RZ, UR8 ;  /* 0x00000008ff117e24 */ /* 0x000fc8000f8e00ff */
[----:B------:R-:W0:Y:S08]  /*138e90*/  I2F.U64.RP R8, R16 ;  /* 0x0000001000087312 */ /* 0x000e300000309000 */
[----:B0-----:R-:W0:Y:S02]  /*138ea0*/  MUFU.RCP R8, R8 ;  /* 0x0000000800087308 */ /* 0x001e240000001000 */
[----:B0-----:R-:W-:-:S06]  /*138eb0*/  IADD3 R10, R8, 0x1ffffffe, RZ ;  /* 0x1ffffffe080a7810 */ /* 0x001fcc0007ffe0ff */
[----:B------:R-:W0:Y:S02]  /*138ec0*/  F2I.U64.TRUNC R10, R10 ;  /* 0x0000000a000a7311 */ /* 0x000e24000020d800 */
[----:B0-----:R-:W-:-:S04]  /*138ed0*/  IMAD.WIDE.U32 R14, R10, R16, RZ ;  /* 0x000000100a0e7225 */ /* 0x001fc800078e00ff */
[----:B------:R-:W-:Y:S01]  /*138ee0*/  IMAD R15, R10, UR8, R15 ;  /* 0x000000080a0f7c24 */ /* 0x000fe2000f8e020f */
        /* <DEDUP_REMOVED lines=13> */
[----:B------:R-:W-:Y:S01]  /*138fc0*/  IMAD R8, R15, UR8, R11 ;  /* 0x000000080f087c24 */ /* 0x000fe2000f8e020b */
        /* <DEDUP_REMOVED lines=22> */
[----:B------:R-:W-:Y:S02]  /*139130*/  IMAD R15, R15, UR8, R11 ;  /* 0x000000080f0f7c24 */ /* 0x000fe4000f8e020b */
[----:B------:R-:W-:Y:S01]  /*139140*/  IMAD.MOV.U32 R10, RZ, RZ, R19 ;  /* 0x000000ffff0a7224 */ /* 0x000fe200078e0013 */
[-C--:B------:R-:W-:Y:S01]  /*139150*/  ISETP.GE.U32.AND P0, PT, R17, R16.reuse, PT ;  /* 0x000000101100720c */ /* 0x080fe20003f06070 */
[----:B------:R-:W-:-:S04]  /*139160*/  IMAD R8, R8, R16, R15 ;  /* 0x0000001008087224 */ /* 0x000fc800078e020f */
[----:B------:R-:W-:Y:S01]  /*139170*/  IMAD.X R15, R20, 0x1, ~R8, P1 ;  /* 0x00000001140f7824 */ /* 0x000fe200008e0e08 */
[----:B------:R-:W-:-:S04]  /*139180*/  IADD3 R11, P1, -R16, R17, RZ ;  /* 0x00000011100b7210 */ /* 0x000fc80007f3e1ff */
[C---:B------:R-:W-:Y:S02]  /*139190*/  ISETP.GE.U32.AND.EX P0, PT, R15.reuse, UR8, PT, P0 ;  /* 0x000000080f007c0c */ /* 0x040fe4000bf06100 */
[----:B------:R-:W-:Y:S02]  /*1391a0*/  IADD3.X R8, R15, ~UR8, RZ, P1, !PT ;  /* 0x800000080f087c10 */ /* 0x000fe40008ffe4ff */
[----:B------:R-:W-:Y:S02]  /*1391b0*/  SEL R11, R11, R17, P0 ;  /* 0x000000110b0b7207 */ /* 0x000fe40000000000 */
[----:B------:R-:W-:Y:S02]  /*1391c0*/  SEL R8, R8, R15, P0 ;  /* 0x0000000f08087207 */ /* 0x000fe40000000000 */
[----:B------:R-:W-:Y:S02]  /*1391d0*/  ISETP.GE.U32.AND P0, PT, R11, R16, PT ;  /* 0x000000100b00720c */ /* 0x000fe40003f06070 */
[----:B------:R-:W-:-:S02]  /*1391e0*/  IADD3 R56, P2, -R16, R11, RZ ;  /* 0x0000000b10387210 */ /* 0x000fc40007f5e1ff */
[----:B------:R-:W-:Y:S02]  /*1391f0*/  ISETP.GE.U32.AND.EX P0, PT, R8, UR8, PT, P0 ;  /* 0x0000000808007c0c */ /* 0x000fe4000bf06100 */
[----:B------:R-:W-:Y:S02]  /*139200*/  ISETP.NE.U32.AND P1, PT, R16, RZ, PT ;  /* 0x000000ff1000720c */ /* 0x000fe40003f25070 */
[----:B------:R-:W-:Y:S02]  /*139210*/  IADD3.X R57, R8, ~UR8, RZ, P2, !PT ;  /* 0x8000000808397c10 */ /* 0x000fe400097fe4ff */
[----:B------:R-:W-:Y:S01]  /*139220*/  SEL R56, R56, R11, P0 ;  /* 0x0000000b38387207 */ /* 0x000fe20000000000 */
[----:B------:R-:W-:Y:S01]  /*139230*/  IMAD.MOV.U32 R11, RZ, RZ, 0x0 ;  /* 0x00000000ff0b7424 */ /* 0x000fe200078e00ff */
[----:B------:R-:W-:Y:S02]  /*139240*/  ISETP.NE.AND.EX P1, PT, RZ, UR8, PT, P1 ;  /* 0x00000008ff007c0c */ /* 0x000fe4000bf25310 */
[----:B------:R-:W-:-:S02]  /*139250*/  SEL R57, R57, R8, P0 ;  /* 0x0000000839397207 */ /* 0x000fc40000000000 */
[----:B------:R-:W-:Y:S02]  /*139260*/  SEL R56, R56, 0xffffffff, P1 ;  /* 0xffffffff38387807 */ /* 0x000fe40000800000 */
[----:B------:R-:W-:Y:S01]  /*139270*/  SEL R57, R57, 0xffffffff, P1 ;  /* 0xffffffff39397807 */ /* 0x000fe20000800000 */
[----:B------:R-:W-:Y:S06]  /*139280*/  RET.REL.NODEC R10 `(mine_kernel_v2) ;  /* 0xffec6d700a007950 */ /* 0x000fec0003c3ffff */
.L_x_396:
[----:B------:R-:W-:-:S00]  /*139290*/  BRA `(.L_x_396) ;  /* 0xfffffff000007947 */ /* 0x000fc0000383ffff */
[----:B------:R-:W-:-:S00]  /*1392a0*/  NOP ;  /* 0x0000000000007918 */ /* 0x000fc00000000000 */
        /* <DEDUP_REMOVED lines=13> */
.L_x_401:


//--------------------- .nv.global.init           --------------------------
	.section	.nv.global.init,"aw",@progbits
	.align	8
.nv.global.init:
	.type		blake2b_IV,@object
	.size		blake2b_IV,(blake2b_sigma - blake2b_IV)
blake2b_IV:
        /*0000*/ 	.byte	0x08, 0xc9, 0xbc, 0xf3, 0x67, 0xe6, 0x09, 0x6a, 0x3b, 0xa7, 0xca, 0x84, 0x85, 0xae, 0x67, 0xbb
        /*0010*/ 	.byte	0x2b, 0xf8, 0x94, 0xfe, 0x72, 0xf3, 0x6e, 0x3c, 0xf1, 0x36, 0x1d, 0x5f, 0x3a, 0xf5, 0x4f, 0xa5
        /*0020*/ 	.byte	0xd1, 0x82, 0xe6, 0xad, 0x7f, 0x52, 0x0e, 0x51, 0x1f, 0x6c, 0x3e, 0x2b, 0x8c, 0x68, 0x05, 0x9b
        /*0030*/ 	.byte	0x6b, 0xbd, 0x41, 0xfb, 0xab, 0xd9, 0x83, 0x1f, 0x79, 0x21, 0x7e, 0x13, 0x19, 0xcd, 0xe0, 0x5b
	.type		blake2b_sigma,@object
	.size		blake2b_sigma,(.L_1 - blake2b_sigma)
blake2b_sigma:
        /*0040*/ 	.byte	0x00, 0x01, 0x02, 0x03, 0x04, 0x05, 0x06, 0x07, 0x08, 0x09, 0x0a, 0x0b, 0x0c, 0x0d, 0x0e, 0x0f
        /* <DEDUP_REMOVED lines=11> */
.L_1:
